def matmul_kernel(
    a_ptr,
    b_ptr,
    c_ptr,
    M,
    N,
    K,
    stride_am,
    stride_ak,
    stride_bk,
    stride_bn,
    stride_cm,
    stride_cn,
    BLOCK_M: tl.constexpr,
    BLOCK_N: tl.constexpr,
    BLOCK_K: tl.constexpr,
    GROUP_M: tl.constexpr,
):
    pid = tl.program_id(axis=0)
    num_pid_m = tl.cdiv(M, BLOCK_M)
    num_pid_n = tl.cdiv(N, BLOCK_N)
    num_pid_in_group = GROUP_M * num_pid_n
    group_id = pid // num_pid_in_group
    first_pid_m = group_id * GROUP_M
    group_size_m = min(num_pid_m - first_pid_m, GROUP_M)
    pid_m = first_pid_m + ((pid % num_pid_in_group) % group_size_m)
    pid_n = (pid % num_pid_in_group) // group_size_m

    offs_am = (pid_m * BLOCK_M + tl.arange(0, BLOCK_M)) % M
    offs_bn = (pid_n * BLOCK_N + tl.arange(0, BLOCK_N)) % N
    offs_k = tl.arange(0, BLOCK_K)
    a_ptrs = a_ptr + offs_am[:, None] * stride_am + offs_k[None, :] * stride_ak
    b_ptrs = b_ptr + offs_k[:, None] * stride_bk + offs_bn[None, :] * stride_bn

    acc = tl.zeros((BLOCK_M, BLOCK_N), dtype=tl.float32)
    for kk in range(0, tl.cdiv(K, BLOCK_K)):
        a = tl.load(a_ptrs, mask=offs_k[None, :] < K - kk * BLOCK_K, other=0.0)
        b = tl.load(b_ptrs, mask=offs_k[:, None] < K - kk * BLOCK_K, other=0.0)
        acc = tl.dot(a, b, acc)
        a_ptrs += BLOCK_K * stride_ak
        b_ptrs += BLOCK_K * stride_bk

    c = acc.to(c_ptr.dtype.element_ty)
    offs_cm = pid_m * BLOCK_M + tl.arange(0, BLOCK_M)
    offs_cn = pid_n * BLOCK_N + tl.arange(0, BLOCK_N)
    c_ptrs = c_ptr + offs_cm[:, None] * stride_cm + offs_cn[None, :] * stride_cn
    mask = (offs_cm[:, None] < M) & (offs_cn[None, :] < N)
    tl.store(c_ptrs, c, mask=mask)

# config = {"BLOCK_K": 128, "BLOCK_M": 128, "BLOCK_N": 256, "GROUP_M": 8, "arch": "sm_100", "dtype": "fp32", "num_ctas": 1, "num_stages": 3, "num_warps": 16}
# arch = sm_100


// ===== COMPILED SASS (sm_100a) =====

	.target	sm_100a

	.elftype	@"ET_EXEC"


//--------------------- .note.nv.tkinfo           --------------------------
	.section	.note.nv.tkinfo,"",@"SHT_NOTE"
	.sectionflags	@"SHF_NOTE_NV_TKINFO"
	.tkinfo
        /*0018*/ 	.word	0x00000081
        /*0030*/ 	.string	""
        /*0030*/ 	.string	"ptxas-blackwell"
        /*0030*/ 	.string	"Cuda compilation tools, release 12.9, V12.9.86"
        /*0030*/ 	.string	"Build cuda_12.9.r12.9/compiler.36037853_0"
        /*0030*/ 	.string	"-v  -suppress-debug-info  -lineinfo  -arch sm_100a "



//--------------------- .note.nv.cuver            --------------------------
	.section	.note.nv.cuver,"",@"SHT_NOTE"
	.sectionflags	@"SHF_NOTE_NV_CUVER"
        /*0018*/ 	.short	0x0001
        /*001a*/ 	.short	0x0064
        /*001c*/ 	.short	0x0001
        /*001e*/ 	.short	0x0000
        /*0020*/ 	.short	0x0001
        /*0022*/ 	.short	0x0000


//--------------------- .nv.info                  --------------------------
	.section	.nv.info,"",@"SHT_CUDA_INFO"
	.align	4


	//----- nvinfo : EIATTR_REGCOUNT
	.align		4
        /*0000*/ 	.byte	0x04, 0x2f
        /*0002*/ 	.short	(.L_1 - .L_0)
	.align		4
.L_0:
        /*0004*/ 	.word	index@(matmul_kernel)
        /*0008*/ 	.word	0x00000080


	//----- nvinfo : EIATTR_FRAME_SIZE
	.align		4
.L_1:
        /*000c*/ 	.byte	0x04, 0x11
        /*000e*/ 	.short	(.L_3 - .L_2)
	.align		4
.L_2:
        /*0010*/ 	.word	index@(matmul_kernel)
        /*0014*/ 	.word	0x000005c8


	//----- nvinfo : EIATTR_MIN_STACK_SIZE
	.align		4
.L_3:
        /*0018*/ 	.byte	0x04, 0x12
        /*001a*/ 	.short	(.L_5 - .L_4)
	.align		4
.L_4:
        /*001c*/ 	.word	index@(matmul_kernel)
        /*0020*/ 	.word	0x000005c8
.L_5:


//--------------------- .nv.info.matmul_kernel    --------------------------
	.section	.nv.info.matmul_kernel,"",@"SHT_CUDA_INFO"
	.sectionflags	@""
	.align	4


	//----- nvinfo : EIATTR_CUDA_API_VERSION
	.align		4
        /*0000*/ 	.byte	0x04, 0x37
        /*0002*/ 	.short	(.L_7 - .L_6)
.L_6:
        /*0004*/ 	.word	0x00000081


	//----- nvinfo : EIATTR_KPARAM_INFO
	.align		4
.L_7:
        /*0008*/ 	.byte	0x04, 0x17
        /*000a*/ 	.short	(.L_9 - .L_8)
.L_8:
        /*000c*/ 	.word	0x00000000
        /*0010*/ 	.short	0x000d
        /*0012*/ 	.short	0x0048
        /*0014*/ 	.byte	0x00, 0xf4, 0x21, 0x00


	//----- nvinfo : EIATTR_KPARAM_INFO
	.align		4
.L_9:
        /*0018*/ 	.byte	0x04, 0x17
        /*001a*/ 	.short	(.L_11 - .L_10)
.L_10:
        /*001c*/ 	.word	0x00000000
        /*0020*/ 	.short	0x000c
        /*0022*/ 	.short	0x0040
        /*0024*/ 	.byte	0x00, 0xf4, 0x21, 0x00


	//----- nvinfo : EIATTR_KPARAM_INFO
	.align		4
.L_11:
        /*0028*/ 	.byte	0x04, 0x17
        /*002a*/ 	.short	(.L_13 - .L_12)
.L_12:
        /*002c*/ 	.word	0x00000000
        /*0030*/ 	.short	0x000b
        /*0032*/ 	.short	0x0038
        /*0034*/ 	.byte	0x00, 0xf0, 0x11, 0x00


	//----- nvinfo : EIATTR_KPARAM_INFO
	.align		4
.L_13:
        /*0038*/ 	.byte	0x04, 0x17
        /*003a*/ 	.short	(.L_15 - .L_14)
.L_14:
        /*003c*/ 	.word	0x00000000
        /*0040*/ 	.short	0x000a
        /*0042*/ 	.short	0x0034
        /*0044*/ 	.byte	0x00, 0xf0, 0x11, 0x00


	//----- nvinfo : EIATTR_KPARAM_INFO
	.align		4
.L_15:
        /*0048*/ 	.byte	0x04, 0x17
        /*004a*/ 	.short	(.L_17 - .L_16)
.L_16:
        /*004c*/ 	.word	0x00000000
        /*0050*/ 	.short	0x0009
        /*0052*/ 	.short	0x0030
        /*0054*/ 	.byte	0x00, 0xf0, 0x11, 0x00


	//----- nvinfo : EIATTR_KPARAM_INFO
	.align		4
.L_17:
        /*0058*/ 	.byte	0x04, 0x17
        /*005a*/ 	.short	(.L_19 - .L_18)
.L_18:
        /*005c*/ 	.word	0x00000000
        /*0060*/ 	.short	0x0008
        /*0062*/ 	.short	0x002c
        /*0064*/ 	.byte	0x00, 0xf0, 0x11, 0x00


	//----- nvinfo : EIATTR_KPARAM_INFO
	.align		4
.L_19:
        /*0068*/ 	.byte	0x04, 0x17
        /*006a*/ 	.short	(.L_21 - .L_20)
.L_20:
        /*006c*/ 	.word	0x00000000
        /*0070*/ 	.short	0x0007
        /*0072*/ 	.short	0x0028
        /*0074*/ 	.byte	0x00, 0xf0, 0x11, 0x00


	//----- nvinfo : EIATTR_KPARAM_INFO
	.align		4
.L_21:
        /*0078*/ 	.byte	0x04, 0x17
        /*007a*/ 	.short	(.L_23 - .L_22)
.L_22:
        /*007c*/ 	.word	0x00000000
        /*0080*/ 	.short	0x0006
        /*0082*/ 	.short	0x0024
        /*0084*/ 	.byte	0x00, 0xf0, 0x11, 0x00


	//----- nvinfo : EIATTR_KPARAM_INFO
	.align		4
.L_23:
        /*0088*/ 	.byte	0x04, 0x17
        /*008a*/ 	.short	(.L_25 - .L_24)
.L_24:
        /*008c*/ 	.word	0x00000000
        /*0090*/ 	.short	0x0005
        /*0092*/ 	.short	0x0020
        /*0094*/ 	.byte	0x00, 0xf0, 0x11, 0x00


	//----- nvinfo : EIATTR_KPARAM_INFO
	.align		4
.L_25:
        /*0098*/ 	.byte	0x04, 0x17
        /*009a*/ 	.short	(.L_27 - .L_26)
.L_26:
        /*009c*/ 	.word	0x00000000
        /*00a0*/ 	.short	0x0004
        /*00a2*/ 	.short	0x001c
        /*00a4*/ 	.byte	0x00, 0xf0, 0x11, 0x00


	//----- nvinfo : EIATTR_KPARAM_INFO
	.align		4
.L_27:
        /*00a8*/ 	.byte	0x04, 0x17
        /*00aa*/ 	.short	(.L_29 - .L_28)
.L_28:
        /*00ac*/ 	.word	0x00000000
        /*00b0*/ 	.short	0x0003
        /*00b2*/ 	.short	0x0018
        /*00b4*/ 	.byte	0x00, 0xf0, 0x11, 0x00


	//----- nvinfo : EIATTR_KPARAM_INFO
	.align		4
.L_29:
        /*00b8*/ 	.byte	0x04, 0x17
        /*00ba*/ 	.short	(.L_31 - .L_30)
.L_30:
        /*00bc*/ 	.word	0x00000000
        /*00c0*/ 	.short	0x0002
        /*00c2*/ 	.short	0x0010
        /*00c4*/ 	.byte	0x00, 0xf4, 0x21, 0x00


	//----- nvinfo : EIATTR_KPARAM_INFO
	.align		4
.L_31:
        /*00c8*/ 	.byte	0x04, 0x17
        /*00ca*/ 	.short	(.L_33 - .L_32)
.L_32:
        /*00cc*/ 	.word	0x00000000
        /*00d0*/ 	.short	0x0001
        /*00d2*/ 	.short	0x0008
        /*00d4*/ 	.byte	0x00, 0xf4, 0x21, 0x00


	//----- nvinfo : EIATTR_KPARAM_INFO
	.align		4
.L_33:
        /*00d8*/ 	.byte	0x04, 0x17
        /*00da*/ 	.short	(.L_35 - .L_34)
.L_34:
        /*00dc*/ 	.word	0x00000000
        /*00e0*/ 	.short	0x0000
        /*00e2*/ 	.short	0x0000
        /*00e4*/ 	.byte	0x00, 0xf4, 0x21, 0x00


	//----- nvinfo : EIATTR_SPARSE_MMA_MASK
	.align		4
.L_35:
        /*00e8*/ 	.byte	0x03, 0x50
        /*00ea*/ 	.short	0x0000


	//----- nvinfo : EIATTR_MAXREG_COUNT
	.align		4
        /*00ec*/ 	.byte	0x03, 0x1b
        /*00ee*/ 	.short	0x0080


	//----- nvinfo : EIATTR_NUM_BARRIERS
	.align		4
        /*00f0*/ 	.byte	0x02, 0x4c
        /*00f2*/ 	.byte	0x01
	.zero		1


	//----- nvinfo : EIATTR_ANNOTATIONS
	.align		4
        /*00f4*/ 	.byte	0x04, 0x55
        /*00f6*/ 	.short	(.L_37 - .L_36)


	//   ....[0]....
.L_36:
        /*00f8*/ 	.word	0x00000001
        /*00fc*/ 	.byte	0xa0, 0x00, 0x00, 0x00, 0x01, 0x00, 0x00, 0x00, 0xc0, 0x00, 0x00, 0x00, 0x01, 0x00, 0x00, 0x00
        /* <DEDUP_REMOVED lines=592> */
        /*260c*/ 	.byte	0xe0, 0x49, 0x01, 0x00, 0x01, 0x00, 0x00, 0x00, 0x00, 0x4a, 0x01, 0x00


	//----- nvinfo : EIATTR_VRC_CTA_INIT_COUNT
	.align		4
.L_37:
        /*2618*/ 	.byte	0x02, 0x4a
	.zero		1
	.zero		1


	//----- nvinfo : EIATTR_EXIT_INSTR_OFFSETS
	.align		4
        /*261c*/ 	.byte	0x04, 0x1c
        /*261e*/ 	.short	(.L_39 - .L_38)


	//   ....[0]....
.L_38:
        /*2620*/ 	.word	0x00014cd0


	//   ....[1]....
        /*2624*/ 	.word	0x00014cf0


	//----- nvinfo : EIATTR_REQNTID
	.align		4
.L_39:
        /*2628*/ 	.byte	0x04, 0x10
        /*262a*/ 	.short	(.L_41 - .L_40)
.L_40:
        /*262c*/ 	.word	0x00000200
        /*2630*/ 	.word	0x00000001
        /*2634*/ 	.word	0x00000001


	//----- nvinfo : EIATTR_CBANK_PARAM_SIZE
	.align		4
.L_41:
        /*2638*/ 	.byte	0x03, 0x19
        /*263a*/ 	.short	0x0050


	//----- nvinfo : EIATTR_PARAM_CBANK
	.align		4
        /*263c*/ 	.byte	0x04, 0x0a
        /*263e*/ 	.short	(.L_43 - .L_42)
	.align		4
.L_42:
        /*2640*/ 	.word	index@(.nv.constant0.matmul_kernel)
        /*2644*/ 	.short	0x0380
        /*2646*/ 	.short	0x0050


	//----- nvinfo : EIATTR_SW_WAR
	.align		4
.L_43:
        /*2648*/ 	.byte	0x04, 0x36
        /*264a*/ 	.short	(.L_45 - .L_44)
.L_44:
        /*264c*/ 	.word	0x00000008
.L_45:


//--------------------- .nv.compat                --------------------------
	.section	.nv.compat,"",@"SHT_CUDA_COMPAT_INFO"
	.align	4
        /*0000*/ 	.byte	0x02, 0x02, 0x01, 0x00, 0x02, 0x05, 0x05, 0x00, 0x02, 0x03, 0x00, 0x00, 0x02, 0x06, 0x01, 0x00


//--------------------- .nv.callgraph             --------------------------
	.section	.nv.callgraph,"",@"SHT_CUDA_CALLGRAPH"
	.align	4
	.sectionentsize	8
	.align		4
        /*0000*/ 	.word	0x00000000
	.align		4
        /*0004*/ 	.word	0xffffffff
	.align		4
        /*0008*/ 	.word	0x00000000
	.align		4
        /*000c*/ 	.word	0xfffffffe
	.align		4
        /*0010*/ 	.word	0x00000000
	.align		4
        /*0014*/ 	.word	0xfffffffd
	.align		4
        /*0018*/ 	.word	0x00000000
	.align		4
        /*001c*/ 	.word	0xfffffffc


//--------------------- .text.matmul_kernel       --------------------------
	.section	.text.matmul_kernel,"ax",@progbits
	.align	128
        .global         matmul_kernel
        .type           matmul_kernel,@function
        .size           matmul_kernel,(.L_x_4 - matmul_kernel)
        .other          matmul_kernel,@"STO_CUDA_ENTRY STV_DEFAULT"
matmul_kernel:
.text.matmul_kernel:
[----:B------:R-:W1:Y:S08]  /*0000*/  LDC R1, c[0x0][0x37c] ;  /* 0x0000df00ff017b82 */ /* 0x000e700000000800 */
[----:B------:R-:W2:Y:S01]  /*0010*/  LDC.64 R114, c[0x0][0x398] ;  /* 0x0000e600ff727b82 */ /* 0x000ea20000000a00 */
[----:B------:R-:W3:Y:S01]  /*0020*/  S2R R7, SR_CTAID.X ;  /* 0x0000000000077919 */ /* 0x000ee20000002500 */
[----:B-1----:R-:W-:Y:S01]  /*0030*/  VIADD R1, R1, 0xfffffa38 ;  /* 0xfffffa3801017836 */ /* 0x002fe20000000000 */
[----:B------:R-:W1:Y:S01]  /*0040*/  LDCU.128 UR20, c[0x0][0x3a0] ;  /* 0x00007400ff1477ac */ /* 0x000e620008000c00 */
[----:B------:R-:W4:Y:S01]  /*0050*/  S2R R74, SR_TID.X ;  /* 0x00000000004a7919 */ /* 0x000f220000002100 */
[----:B------:R-:W1:Y:S01]  /*0060*/  LDCU UR9, c[0x0][0x3a0] ;  /* 0x00007400ff0977ac */ /* 0x000e620008000800 */
[----:B------:R-:W1:Y:S01]  /*0070*/  LDCU.128 UR16, c[0x0][0x380] ;  /* 0x00007000ff1077ac */ /* 0x000e620008000c00 */
[----:B------:R-:W1:Y:S01]  /*0080*/  LDCU UR8, c[0x0][0x3b0] ;  /* 0x00007600ff0877ac */ /* 0x000e620008000800 */
[----:B--2---:R-:W-:Y:S01]  /*0090*/  VIADD R0, R115, 0xff ;  /* 0x000000ff73007836 */ /* 0x004fe20000000000 */
[----:B------:R-:W-:Y:S04]  /*00a0*/  STL [R1+0x5b0], R115 ;  /* 0x0005b07301007387 */ /* 0x000fe80000100800 */
[----:B------:R-:W-:Y:S01]  /*00b0*/  SHF.R.S32.HI R3, RZ, 0x1f, R0 ;  /* 0x0000001fff037819 */ /* 0x000fe20000011400 */
[----:B------:R-:W-:Y:S03]  /*00c0*/  STL [R1+0x5b4], R114 ;  /* 0x0005b47201007387 */ /* 0x000fe60000100800 */
[----:B------:R-:W-:-:S02]  /*00d0*/  LEA.HI R3, R3, R0, RZ, 0x8 ;  /* 0x0000000003037211 */ /* 0x000fc400078f40ff */
[----:B---3--:R-:W-:Y:S02]  /*00e0*/  IABS R8, R7 ;  /* 0x0000000700087213 */ /* 0x008fe40000000000 */
[----:B------:R-:W-:Y:S01]  /*00f0*/  SHF.R.S32.HI R3, RZ, 0x8, R3 ;  /* 0x00000008ff037819 */ /* 0x000fe20000011403 */
[----:B----4-:R-:W-:Y:S01]  /*0100*/  STL [R1+0x5b8], R74 ;  /* 0x0005b84a01007387 */ /* 0x010fe20000100800 */
[----:B------:R-:W-:-:S03]  /*0110*/  SHF.R.U32.HI R116, RZ, 0x7, R74 ;  /* 0x00000007ff747819 */ /* 0x000fc6000001164a */
[----:B------:R-:W-:Y:S01]  /*0120*/  IMAD.SHL.U32 R4, R3, 0x8, RZ ;  /* 0x0000000803047824 */ /* 0x000fe200078e00ff */
[----:B------:R-:W-:-:S04]  /*0130*/  SGXT.U32 R116, R116, 0x2 ;  /* 0x000000027474781a */ /* 0x000fc80000000000 */
[-C--:B------:R-:W-:Y:S02]  /*0140*/  IABS R5, R4.reuse ;  /* 0x0000000400057213 */ /* 0x080fe40000000000 */
[----:B------:R-:W-:Y:S02]  /*0150*/  IABS R10, R4 ;  /* 0x00000004000a7213 */ /* 0x000fe40000000000 */
[----:B------:R-:W2:Y:S08]  /*0160*/  I2F.RP R0, R5 ;  /* 0x0000000500007306 */ /* 0x000eb00000209400 */
[----:B--2---:R-:W2:Y:S02]  /*0170*/  MUFU.RCP R0, R0 ;  /* 0x0000000000007308 */ /* 0x004ea40000001000 */
[----:B--2---:R-:W-:-:S02]  /*0180*/  VIADD R2, R0, 0xffffffe ;  /* 0x0ffffffe00027836 */ /* 0x004fc40000000000 */
[----:B------:R-:W-:-:S04]  /*0190*/  IMAD.MOV R0, RZ, RZ, -R10 ;  /* 0x000000ffff007224 */ /* 0x000fc800078e0a0a */
[----:B------:R2:W3:Y:S02]  /*01a0*/  F2I.FTZ.U32.TRUNC.NTZ R3, R2 ;  /* 0x0000000200037305 */ /* 0x0004e4000021f000 */
[----:B--2---:R-:W-:Y:S02]  /*01b0*/  IMAD.MOV.U32 R2, RZ, RZ, RZ ;  /* 0x000000ffff027224 */ /* 0x004fe400078e00ff */
[----:B---3--:R-:W-:-:S04]  /*01c0*/  IMAD.MOV R6, RZ, RZ, -R3 ;  /* 0x000000ffff067224 */ /* 0x008fc800078e0a03 */
[----:B------:R-:W-:Y:S02]  /*01d0*/  IMAD R9, R6, R5, RZ ;  /* 0x0000000506097224 */ /* 0x000fe400078e02ff */
[----:B------:R-:W-:Y:S02]  /*01e0*/  IMAD.MOV.U32 R6, RZ, RZ, R8 ;  /* 0x000000ffff067224 */ /* 0x000fe400078e0008 */
[----:B------:R-:W-:-:S06]  /*01f0*/  IMAD.HI.U32 R3, R3, R9, R2 ;  /* 0x0000000903037227 */ /* 0x000fcc00078e0002 */
[----:B------:R-:W-:-:S04]  /*0200*/  IMAD.HI.U32 R3, R3, R6, RZ ;  /* 0x0000000603037227 */ /* 0x000fc800078e00ff */
[----:B------:R-:W-:Y:S01]  /*0210*/  IMAD R0, R3, R0, R6 ;  /* 0x0000000003007224 */ /* 0x000fe200078e0206 */
[----:B------:R-:W-:-:S04]  /*0220*/  IABS R6, R115 ;  /* 0x0000007300067213 */ /* 0x000fc80000000000 */
[----:B------:R-:W-:-:S13]  /*0230*/  ISETP.GT.U32.AND P1, PT, R5, R0, PT ;  /* 0x000000000500720c */ /* 0x000fda0003f24070 */
[----:B------:R-:W-:Y:S02]  /*0240*/  @!P1 IMAD.IADD R0, R0, 0x1, -R5 ;  /* 0x0000000100009824 */ /* 0x000fe400078e0a05 */
[----:B------:R-:W-:Y:S01]  /*0250*/  @!P1 VIADD R3, R3, 0x1 ;  /* 0x0000000103039836 */ /* 0x000fe20000000000 */
[----:B------:R-:W-:Y:S02]  /*0260*/  ISETP.NE.AND P1, PT, R4, RZ, PT ;  /* 0x000000ff0400720c */ /* 0x000fe40003f25270 */
[----:B------:R-:W-:Y:S02]  /*0270*/  ISETP.GE.U32.AND P0, PT, R0, R5, PT ;  /* 0x000000050000720c */ /* 0x000fe40003f06070 */
[----:B------:R-:W-:-:S04]  /*0280*/  LOP3.LUT R0, R7, R4, RZ, 0x3c, !PT ;  /* 0x0000000407007212 */ /* 0x000fc800078e3cff */
[----:B------:R-:W-:Y:S01]  /*0290*/  ISETP.GE.AND P2, PT, R0, RZ, PT ;  /* 0x000000ff0000720c */ /* 0x000fe20003f46270 */
[----:B------:R-:W-:-:S06]  /*02a0*/  VIADD R0, R114, 0x7f ;  /* 0x0000007f72007836 */ /* 0x000fcc0000000000 */
[----:B------:R-:W-:-:S04]  /*02b0*/  @P0 VIADD R3, R3, 0x1 ;  /* 0x0000000103030836 */ /* 0x000fc80000000000 */
[----:B------:R-:W-:Y:S01]  /*02c0*/  IMAD.MOV.U32 R2, RZ, RZ, R3 ;  /* 0x000000ffff027224 */ /* 0x000fe200078e0003 */
[----:B------:R-:W-:-:S03]  /*02d0*/  SHF.R.S32.HI R3, RZ, 0x1f, R0 ;  /* 0x0000001fff037819 */ /* 0x000fc60000011400 */
[----:B------:R-:W-:Y:S01]  /*02e0*/  @!P2 IMAD.MOV R2, RZ, RZ, -R2 ;  /* 0x000000ffff02a224 */ /* 0x000fe200078e0a02 */
[----:B------:R-:W-:Y:S02]  /*02f0*/  @!P1 LOP3.LUT R2, RZ, R4, RZ, 0x33, !PT ;  /* 0x00000004ff029212 */ /* 0x000fe400078e33ff */
[----:B------:R-:W-:-:S03]  /*0300*/  LEA.HI R3, R3, R0, RZ, 0x7 ;  /* 0x0000000003037211 */ /* 0x000fc600078f38ff */
[----:B------:R-:W-:-:S05]  /*0310*/  IMAD.SHL.U32 R12, R2, 0x8, RZ ;  /* 0x00000008020c7824 */ /* 0x000fca00078e00ff */
[----:B------:R-:W-:-:S04]  /*0320*/  LEA.HI.SX32 R3, R3, -R12, 0x19 ;  /* 0x8000000c03037211 */ /* 0x000fc800078fcaff */
[----:B------:R-:W-:Y:S01]  /*0330*/  VIMNMX R11, PT, PT, R3, 0x8, PT ;  /* 0x00000008030b7848 */ /* 0x000fe20003fe0100 */
[----:B------:R-:W-:Y:S02]  /*0340*/  IMAD.MOV R3, RZ, RZ, -R2 ;  /* 0x000000ffff037224 */ /* 0x000fe400078e0a02 */
[----:B------:R-:W-:Y:S01]  /*0350*/  IMAD.MOV.U32 R2, RZ, RZ, R6 ;  /* 0x000000ffff027224 */ /* 0x000fe200078e0006 */
[----:B------:R-:W-:Y:S01]  /*0360*/  IABS R10, R11 ;  /* 0x0000000b000a7213 */ /* 0x000fe20000000000 */
[----:B------:R-:W-:Y:S01]  /*0370*/  IMAD R14, R4, R3, R7 ;  /* 0x00000003040e7224 */ /* 0x000fe200078e0207 */
[----:B------:R-:W-:Y:S01]  /*0380*/  IABS R8, R11 ;  /* 0x0000000b00087213 */ /* 0x000fe20000000000 */
[----:B------:R-:W-:Y:S01]  /*0390*/  IMAD.MOV.U32 R4, RZ, RZ, RZ ;  /* 0x000000ffff047224 */ /* 0x000fe200078e00ff */
[----:B------:R-:W2:Y:S02]  /*03a0*/  I2F.RP R0, R10 ;  /* 0x0000000a00007306 */ /* 0x000ea40000209400 */
[----:B------:R-:W-:-:S06]  /*03b0*/  IABS R7, R14 ;  /* 0x0000000e00077213 */ /* 0x000fcc0000000000 */
[----:B------:R-:W3:Y:S08]  /*03c0*/  I2F.RP R6, R2 ;  /* 0x0000000200067306 */ /* 0x000ef00000209400 */
[----:B--2---:R-:W2:Y:S08]  /*03d0*/  MUFU.RCP R0, R0 ;  /* 0x0000000000007308 */ /* 0x004eb00000001000 */
[----:B---3--:R-:W-:Y:S01]  /*03e0*/  MUFU.RCP R6, R6 ;  /* 0x0000000600067308 */ /* 0x008fe20000001000 */
[----:B--2---:R-:W-:Y:S01]  /*03f0*/  VIADD R5, R0, 0xffffffe ;  /* 0x0ffffffe00057836 */ /* 0x004fe20000000000 */
[----:B------:R-:W-:-:S06]  /*0400*/  IABS R0, R114 ;  /* 0x0000007200007213 */ /* 0x000fcc0000000000 */
[----:B------:R-:W2:Y:S02]  /*0410*/  F2I.FTZ.U32.TRUNC.NTZ R5, R5 ;  /* 0x0000000500057305 */ /* 0x000ea4000021f000 */
[----:B--2---:R-:W-:-:S04]  /*0420*/  IMAD.MOV R9, RZ, RZ, -R5 ;  /* 0x000000ffff097224 */ /* 0x004fc800078e0a05 */
[----:B------:R-:W-:-:S04]  /*0430*/  IMAD R3, R9, R10, RZ ;  /* 0x0000000a09037224 */ /* 0x000fc800078e02ff */
[----:B------:R-:W-:Y:S02]  /*0440*/  IMAD.HI.U32 R4, R5, R3, R4 ;  /* 0x0000000305047227 */ /* 0x000fe400078e0004 */
[----:B------:R-:W2:Y:S02]  /*0450*/  I2F.RP R5, R0 ;  /* 0x0000000000057306 */ /* 0x000ea40000209400 */
[----:B------:R-:W-:Y:S02]  /*0460*/  IMAD.MOV.U32 R3, RZ, RZ, R7 ;  /* 0x000000ffff037224 */ /* 0x000fe400078e0007 */
[----:B------:R-:W-:Y:S02]  /*0470*/  IMAD.MOV R7, RZ, RZ, -R8 ;  /* 0x000000ffff077224 */ /* 0x000fe400078e0a08 */
[----:B------:R-:W-:-:S04]  /*0480*/  IMAD.HI.U32 R4, R4, R3, RZ ;  /* 0x0000000304047227 */ /* 0x000fc800078e00ff */
[----:B------:R-:W-:Y:S02]  /*0490*/  IMAD R3, R4, R7, R3 ;  /* 0x0000000704037224 */ /* 0x000fe400078e0203 */
[----:B------:R-:W-:Y:S02]  /*04a0*/  VIADD R8, R6, 0xffffffe ;  /* 0x0ffffffe06087836 */ /* 0x000fe40000000000 */
[----:B------:R-:W-:Y:S01]  /*04b0*/  IMAD.SHL.U32 R6, R74, 0x4, RZ ;  /* 0x000000044a067824 */ /* 0x000fe200078e00ff */
[----:B------:R-:W-:Y:S01]  /*04c0*/  ISETP.GT.U32.AND P1, PT, R10, R3, PT ;  /* 0x000000030a00720c */ /* 0x000fe20003f24070 */
[----:B--2---:R-:W2:Y:S08]  /*04d0*/  MUFU.RCP R5, R5 ;  /* 0x0000000500057308 */ /* 0x004eb00000001000 */
[----:B------:R3:W4:Y:S04]  /*04e0*/  F2I.FTZ.U32.TRUNC.NTZ R9, R8 ;  /* 0x0000000800097305 */ /* 0x000728000021f000 */
[----:B------:R-:W-:-:S02]  /*04f0*/  @!P1 IMAD.IADD R3, R3, 0x1, -R10 ;  /* 0x0000000103039824 */ /* 0x000fc400078e0a0a */
[----:B------:R-:W-:Y:S01]  /*0500*/  @!P1 VIADD R4, R4, 0x1 ;  /* 0x0000000104049836 */ /* 0x000fe20000000000 */
[----:B------:R-:W-:Y:S02]  /*0510*/  ISETP.NE.AND P1, PT, R11, RZ, PT ;  /* 0x000000ff0b00720c */ /* 0x000fe40003f25270 */
[----:B------:R-:W-:Y:S01]  /*0520*/  ISETP.GE.U32.AND P0, PT, R3, R10, PT ;  /* 0x0000000a0300720c */ /* 0x000fe20003f06070 */
[----:B--2---:R-:W-:Y:S01]  /*0530*/  VIADD R5, R5, 0xffffffe ;  /* 0x0ffffffe05057836 */ /* 0x004fe20000000000 */
[----:B------:R-:W-:Y:S01]  /*0540*/  LOP3.LUT R3, R14, R11, RZ, 0x3c, !PT ;  /* 0x0000000b0e037212 */ /* 0x000fe200078e3cff */
[----:B---3--:R-:W-:-:S03]  /*0550*/  IMAD.MOV.U32 R8, RZ, RZ, RZ ;  /* 0x000000ffff087224 */ /* 0x008fc600078e00ff */
[----:B------:R-:W-:Y:S01]  /*0560*/  ISETP.GE.AND P2, PT, R3, RZ, PT ;  /* 0x000000ff0300720c */ /* 0x000fe20003f46270 */
[----:B------:R-:W2:Y:S01]  /*0570*/  F2I.FTZ.U32.TRUNC.NTZ R5, R5 ;  /* 0x0000000500057305 */ /* 0x000ea2000021f000 */
[----:B------:R-:W-:Y:S01]  /*0580*/  LOP3.LUT R3, R74, 0x180, RZ, 0xc0, !PT ;  /* 0x000001804a037812 */ /* 0x000fe200078ec0ff */
[----:B----4-:R-:W-:-:S03]  /*0590*/  IMAD.MOV R13, RZ, RZ, -R9 ;  /* 0x000000ffff0d7224 */ /* 0x010fc600078e0a09 */
[--C-:B------:R-:W-:Y:S01]  /*05a0*/  SHF.R.U32.HI R7, RZ, 0x2, R3.reuse ;  /* 0x00000002ff077819 */ /* 0x100fe20000011603 */
[----:B------:R-:W-:Y:S01]  /*05b0*/  @P0 VIADD R4, R4, 0x1 ;  /* 0x0000000104040836 */ /* 0x000fe20000000000 */
[----:B------:R-:W-:Y:S02]  /*05c0*/  SHF.R.U32.HI R3, RZ, 0x3, R3 ;  /* 0x00000003ff037819 */ /* 0x000fe40000011603 */
[--C-:B------:R-:W-:Y:S02]  /*05d0*/  LOP3.LUT R7, R7, 0x7fc, R6.reuse, 0x78, !PT ;  /* 0x000007fc07077812 */ /* 0x100fe400078e7806 */
[----:B------:R-:W-:Y:S01]  /*05e0*/  LOP3.LUT R6, R3, 0x7fc, R6, 0x78, !PT ;  /* 0x000007fc03067812 */ /* 0x000fe200078e7806 */
[----:B------:R-:W-:Y:S01]  /*05f0*/  @!P2 IMAD.MOV R4, RZ, RZ, -R4 ;  /* 0x000000ffff04a224 */ /* 0x000fe200078e0a04 */
[----:B------:R-:W-:Y:S01]  /*0600*/  @!P1 LOP3.LUT R4, RZ, R11, RZ, 0x33, !PT ;  /* 0x0000000bff049212 */ /* 0x000fe200078e33ff */
[----:B------:R3:W-:Y:S01]  /*0610*/  STL [R1+0x2b0], R7 ;  /* 0x0002b00701007387 */ /* 0x0007e20000100800 */
[----:B------:R-:W-:-:S02]  /*0620*/  IMAD R3, R13, R2, RZ ;  /* 0x000000020d037224 */ /* 0x000fc400078e02ff */
[----:B------:R-:W-:Y:S01]  /*0630*/  PRMT R62, R116, 0x6540, R4 ;  /* 0x00006540743e7816 */ /* 0x000fe20000000004 */
[----:B------:R4:W-:Y:S01]  /*0640*/  STL [R1+0x24c], R6 ;  /* 0x00024c0601007387 */ /* 0x0009e20000100800 */
[----:B------:R-:W-:Y:S02]  /*0650*/  IMAD.HI.U32 R3, R9, R3, R8 ;  /* 0x0000000309037227 */ /* 0x000fe400078e0008 */
[----:B------:R-:W-:Y:S01]  /*0660*/  IABS R56, R62 ;  /* 0x0000003e00387213 */ /* 0x000fe20000000000 */
[----:B------:R-:W-:Y:S01]  /*0670*/  STL [R1+0x244], R62 ;  /* 0x0002443e01007387 */ /* 0x000fe20000100800 */
[----:B------:R-:W-:Y:S01]  /*0680*/  LOP3.LUT R104, R62, 0x80, RZ, 0xfc, !PT ;  /* 0x000000803e687812 */ /* 0x000fe200078efcff */
[----:B---3--:R-:W-:Y:S01]  /*0690*/  IMAD.SHL.U32 R7, R4, 0x100, RZ ;  /* 0x0000010004077824 */ /* 0x008fe200078e00ff */
[C---:B------:R-:W-:Y:S01]  /*06a0*/  LOP3.LUT R102, R62.reuse, 0x88, RZ, 0xfc, !PT ;  /* 0x000000883e667812 */ /* 0x040fe200078efcff */
[----:B------:R-:W-:Y:S01]  /*06b0*/  IMAD.HI.U32 R8, R3, R56, RZ ;  /* 0x0000003803087227 */ /* 0x000fe200078e00ff */
[----:B------:R-:W-:-:S02]  /*06c0*/  LOP3.LUT R99, R62, 0x90, RZ, 0xfc, !PT ;  /* 0x000000903e637812 */ /* 0x000fc400078efcff */
[C---:B------:R-:W-:Y:S01]  /*06d0*/  LOP3.LUT R15, R7.reuse, 0x4, R116, 0xfe, !PT ;  /* 0x00000004070f7812 */ /* 0x040fe200078efe74 */
[----:B----4-:R-:W-:Y:S01]  /*06e0*/  IMAD.MOV R6, RZ, RZ, -R4 ;  /* 0x000000ffff067224 */ /* 0x010fe200078e0a04 */
[----:B------:R-:W-:Y:S01]  /*06f0*/  LOP3.LUT R16, R7, 0x1c, R116, 0xfe, !PT ;  /* 0x0000001c07107812 */ /* 0x000fe200078efe74 */
[----:B--2---:R-:W-:Y:S01]  /*0700*/  IMAD.MOV R4, RZ, RZ, -R5 ;  /* 0x000000ffff047224 */ /* 0x004fe200078e0a05 */
[----:B------:R-:W-:Y:S01]  /*0710*/  IABS R55, R15 ;  /* 0x0000000f00377213 */ /* 0x000fe20000000000 */
[----:B------:R-:W-:Y:S01]  /*0720*/  IMAD R6, R11, R6, R14 ;  /* 0x000000060b067224 */ /* 0x000fe200078e020e */
[C---:B------:R-:W-:Y:S01]  /*0730*/  LOP3.LUT R10, R7.reuse, 0x8, R116, 0xfe, !PT ;  /* 0x00000008070a7812 */ /* 0x040fe200078efe74 */
[----:B------:R-:W-:Y:S01]  /*0740*/  IMAD.MOV.U32 R11, RZ, RZ, R4 ;  /* 0x000000ffff0b7224 */ /* 0x000fe200078e0004 */
[----:B------:R-:W-:Y:S01]  /*0750*/  LOP3.LUT R18, R7, 0x14, R116, 0xfe, !PT ;  /* 0x0000001407127812 */ /* 0x000fe200078efe74 */
[----:B------:R-:W-:Y:S01]  /*0760*/  IMAD.MOV.U32 R4, RZ, RZ, RZ ;  /* 0x000000ffff047224 */ /* 0x000fe200078e00ff */
[----:B------:R-:W-:Y:S01]  /*0770*/  IABS R47, R16 ;  /* 0x00000010002f7213 */ /* 0x000fe20000000000 */
[----:B------:R-:W-:Y:S01]  /*0780*/  IMAD R11, R11, R0, RZ ;  /* 0x000000000b0b7224 */ /* 0x000fe200078e02ff */
[----:B------:R-:W-:Y:S01]  /*0790*/  STL [R1+0x334], R15 ;  /* 0x0003340f01007387 */ /* 0x000fe20000100800 */
[----:B------:R-:W-:Y:S01]  /*07a0*/  IMAD.HI.U32 R9, R3, R55, RZ ;  /* 0x0000003703097227 */ /* 0x000fe200078e00ff */
[----:B------:R-:W-:-:S02]  /*07b0*/  IABS R50, R18 ;  /* 0x0000001200327213 */ /* 0x000fc40000000000 */
[----:B------:R-:W-:Y:S01]  /*07c0*/  STL [R1+0x330], R10 ;  /* 0x0003300a01007387 */ /* 0x000fe20000100800 */
[----:B------:R-:W-:Y:S01]  /*07d0*/  IMAD.HI.U32 R5, R5, R11, R4 ;  /* 0x0000000b05057227 */ /* 0x000fe200078e0004 */
[--C-:B------:R-:W-:Y:S02]  /*07e0*/  LOP3.LUT R19, R7, 0x10, R116.reuse, 0xfe, !PT ;  /* 0x0000001007137812 */ /* 0x100fe400078efe74 */
[----:B------:R2:W-:Y:S01]  /*07f0*/  STL [R1+0x5bc], R0 ;  /* 0x0005bc0001007387 */ /* 0x0005e20000100800 */
[----:B------:R-:W-:Y:S01]  /*0800*/  IMAD.MOV R9, RZ, RZ, -R9 ;  /* 0x000000ffff097224 */ /* 0x000fe200078e0a09 */
[----:B------:R-:W-:Y:S01]  /*0810*/  IABS R54, R10 ;  /* 0x0000000a00367213 */ /* 0x000fe20000000000 */
[----:B------:R-:W-:Y:S01]  /*0820*/  IMAD.HI.U32 R11, R3, R47, RZ ;  /* 0x0000002f030b7227 */ /* 0x000fe200078e00ff */
[----:B------:R3:W-:Y:S01]  /*0830*/  STL [R1+0x5c0], R5 ;  /* 0x0005c00501007387 */ /* 0x0007e20000100800 */
[C---:B------:R-:W-:Y:S02]  /*0840*/  LOP3.LUT R20, R7.reuse, 0xc, R116, 0xfe, !PT ;  /* 0x0000000c07147812 */ /* 0x040fe400078efe74 */
[----:B------:R-:W-:Y:S01]  /*0850*/  IMAD.IADD R4, R12, 0x1, R6 ;  /* 0x000000010c047824 */ /* 0x000fe200078e0206 */
[--C-:B------:R-:W-:Y:S01]  /*0860*/  LOP3.LUT R17, R7, 0x18, R116.reuse, 0xfe, !PT ;  /* 0x0000001807117812 */ /* 0x100fe200078efe74 */
[C---:B------:R-:W-:Y:S01]  /*0870*/  IMAD R55, R2.reuse, R9, R55 ;  /* 0x0000000902377224 */ /* 0x040fe200078e0237 */
[----:B------:R-:W-:Y:S01]  /*0880*/  IABS R51, R19 ;  /* 0x0000001300337213 */ /* 0x000fe20000000000 */
[----:B------:R-:W-:Y:S01]  /*0890*/  IMAD.HI.U32 R9, R3, R50, RZ ;  /* 0x0000003203097227 */ /* 0x000fe200078e00ff */
[C-C-:B--2---:R-:W-:Y:S01]  /*08a0*/  LOP3.LUT R0, R7.reuse, 0x28, R116.reuse, 0xfe, !PT ;  /* 0x0000002807007812 */ /* 0x144fe200078efe74 */
[----:B------:R2:W-:Y:S01]  /*08b0*/  STL [R1+0x5c4], R4 ;  /* 0x0005c40401007387 */ /* 0x0005e20000100800 */
[----:B---3--:R-:W-:Y:S01]  /*08c0*/  LOP3.LUT R5, R7, 0x30, R116, 0xfe, !PT ;  /* 0x0000003007057812 */ /* 0x008fe200078efe74 */
[----:B------:R-:W-:Y:S01]  /*08d0*/  IMAD.MOV R11, RZ, RZ, -R11 ;  /* 0x000000ffff0b7224 */ /* 0x000fe200078e0a0b */
[----:B------:R-:W-:Y:S01]  /*08e0*/  IABS R52, R20 ;  /* 0x0000001400347213 */ /* 0x000fe20000000000 */
[----:B------:R-:W-:Y:S01]  /*08f0*/  IMAD.HI.U32 R10, R3, R54, RZ ;  /* 0x00000036030a7227 */ /* 0x000fe200078e00ff */
[----:B------:R-:W-:Y:S01]  /*0900*/  IABS R40, R5 ;  /* 0x0000000500287213 */ /* 0x000fe20000000000 */
[----:B------:R-:W-:Y:S01]  /*0910*/  STL [R1+0x32c], R20 ;  /* 0x00032c1401007387 */ /* 0x000fe20000100800 */
[----:B------:R-:W-:Y:S01]  /*0920*/  IABS R48, R17 ;  /* 0x0000001100307213 */ /* 0x000fe20000000000 */
[----:B------:R-:W-:Y:S01]  /*0930*/  IMAD.MOV R13, RZ, RZ, -R8 ;  /* 0x000000ffff0d7224 */ /* 0x000fe200078e0a08 */
[----:B------:R-:W-:Y:S01]  /*0940*/  IABS R43, R0 ;  /* 0x00000000002b7213 */ /* 0x000fe20000000000 */
[----:B------:R-:W-:Y:S01]  /*0950*/  IMAD.MOV R9, RZ, RZ, -R9 ;  /* 0x000000ffff097224 */ /* 0x000fe200078e0a09 */
[C-C-:B------:R-:W-:Y:S01]  /*0960*/  LOP3.LUT R14, R7.reuse, 0x20, R116.reuse, 0xfe, !PT ;  /* 0x00000020070e7812 */ /* 0x140fe200078efe74 */
[C---:B------:R-:W-:Y:S01]  /*0970*/  IMAD R47, R2.reuse, R11, R47 ;  /* 0x0000000b022f7224 */ /* 0x040fe200078e022f */
[--C-:B------:R-:W-:Y:S01]  /*0980*/  LOP3.LUT R12, R7, 0x24, R116.reuse, 0xfe, !PT ;  /* 0x00000024070c7812 */ /* 0x100fe200078efe74 */
[----:B------:R-:W-:Y:S01]  /*0990*/  IMAD.HI.U32 R8, R3, R51, RZ ;  /* 0x0000003303087227 */ /* 0x000fe200078e00ff */
[C-C-:B--2---:R-:W-:Y:S01]  /*09a0*/  LOP3.LUT R4, R7.reuse, 0x2c, R116.reuse, 0xfe, !PT ;  /* 0x0000002c07047812 */ /* 0x144fe200078efe74 */
[----:B------:R-:W-:Y:S01]  /*09b0*/  STL [R1+0x328], R19 ;  /* 0x0003281301007387 */ /* 0x000fe20000100800 */
[----:B------:R-:W-:Y:S01]  /*09c0*/  LOP3.LUT R125, R7, 0x44, R116, 0xfe, !PT ;  /* 0x00000044077d7812 */ /* 0x000fe200078efe74 */
[----:B------:R-:W-:Y:S01]  /*09d0*/  IMAD.HI.U32 R11, R3, R40, RZ ;  /* 0x00000028030b7227 */ /* 0x000fe200078e00ff */
[----:B------:R-:W-:Y:S01]  /*09e0*/  IABS R46, R14 ;  /* 0x0000000e002e7213 */ /* 0x000fe20000000000 */
[----:B------:R-:W-:Y:S01]  /*09f0*/  STL [R1+0x324], R18 ;  /* 0x0003241201007387 */ /* 0x000fe20000100800 */
[----:B------:R-:W-:Y:S01]  /*0a00*/  IABS R44, R12 ;  /* 0x0000000c002c7213 */ /* 0x000fe20000000000 */
[----:B------:R-:W-:Y:S01]  /*0a10*/  IMAD.MOV R15, RZ, RZ, -R10 ;  /* 0x000000ffff0f7224 */ /* 0x000fe200078e0a0a */
[----:B------:R-:W-:Y:S01]  /*0a20*/  IABS R42, R4 ;  /* 0x00000004002a7213 */ /* 0x000fe20000000000 */
[C---:B------:R-:W-:Y:S01]  /*0a30*/  IMAD R50, R2.reuse, R9, R50 ;  /* 0x0000000902327224 */ /* 0x040fe200078e0232 */
[--C-:B------:R-:W-:Y:S01]  /*0a40*/  LOP3.LUT R114, R7, 0x3c, R116.reuse, 0xfe, !PT ;  /* 0x0000003c07727812 */ /* 0x100fe200078efe74 */
[----:B------:R-:W-:Y:S01]  /*0a50*/  IMAD.HI.U32 R6, R3, R52, RZ ;  /* 0x0000003403067227 */ /* 0x000fe200078e00ff */
[----:B------:R-:W-:Y:S01]  /*0a60*/  IABS R34, R125 ;  /* 0x0000007d00227213 */ /* 0x000fe20000000000 */
[----:B------:R-:W-:Y:S01]  /*0a70*/  STL [R1+0x320], R17 ;  /* 0x0003201101007387 */ /* 0x000fe20000100800 */
[--C-:B------:R-:W-:Y:S01]  /*0a80*/  LOP3.LUT R74, R7, 0x38, R116.reuse, 0xfe, !PT ;  /* 0x00000038074a7812 */ /* 0x100fe200078efe74 */
[----:B------:R-:W-:Y:S01]  /*0a90*/  IMAD.HI.U32 R10, R3, R48, RZ ;  /* 0x00000030030a7227 */ /* 0x000fe200078e00ff */
[----:B------:R-:W-:Y:S01]  /*0aa0*/  LOP3.LUT R115, R7, 0x40, R116, 0xfe, !PT ;  /* 0x0000004007737812 */ /* 0x000fe200078efe74 */
[----:B------:R-:W-:Y:S01]  /*0ab0*/  STL [R1+0x31c], R16 ;  /* 0x00031c1001007387 */ /* 0x000fe20000100800 */
[----:B------:R-:W-:Y:S01]  /*0ac0*/  IABS R36, R114 ;  /* 0x0000007200247213 */ /* 0x000fe20000000000 */
[----:B------:R-:W-:Y:S01]  /*0ad0*/  IMAD.MOV R8, RZ, RZ, -R8 ;  /* 0x000000ffff087224 */ /* 0x000fe200078e0a08 */
[----:B------:R-:W-:Y:S01]  /*0ae0*/  IABS R38, R74 ;  /* 0x0000004a00267213 */ /* 0x000fe20000000000 */
[----:B------:R-:W-:Y:S01]  /*0af0*/  IMAD.HI.U32 R9, R3, R43, RZ ;  /* 0x0000002b03097227 */ /* 0x000fe200078e00ff */
[----:B------:R-:W-:Y:S01]  /*0b00*/  IABS R35, R115 ;  /* 0x0000007300237213 */ /* 0x000fe20000000000 */
[----:B------:R-:W-:Y:S01]  /*0b10*/  STL [R1+0x318], R14 ;  /* 0x0003180e01007387 */ /* 0x000fe20000100800 */
[C-C-:B------:R-:W-:Y:S01]  /*0b20*/  LOP3.LUT R120, R7.reuse, 0x58, R116.reuse, 0xfe, !PT ;  /* 0x0000005807787812 */ /* 0x140fe200078efe74 */
[----:B------:R-:W-:Y:S01]  /*0b30*/  IMAD.MOV R11, RZ, RZ, -R11 ;  /* 0x000000ffff0b7224 */ /* 0x000fe200078e0a0b */
[C---:B------:R-:W-:Y:S01]  /*0b40*/  LOP3.LUT R123, R7.reuse, 0x4c, R116, 0xfe, !PT ;  /* 0x0000004c077b7812 */ /* 0x040fe200078efe74 */
[C---:B------:R-:W-:Y:S01]  /*0b50*/  IMAD R56, R2.reuse, R13, R56 ;  /* 0x0000000d02387224 */ /* 0x040fe200078e0238 */
[C---:B------:R-:W-:Y:S01]  /*0b60*/  LOP3.LUT R122, R7.reuse, 0x50, R116, 0xfe, !PT ;  /* 0x00000050077a7812 */ /* 0x040fe200078efe74 */
[C---:B------:R-:W-:Y:S01]  /*0b70*/  IMAD R54, R2.reuse, R15, R54 ;  /* 0x0000000f02367224 */ /* 0x040fe200078e0236 */
[----:B------:R-:W-:Y:S01]  /*0b80*/  IABS R27, R120 ;  /* 0x00000078001b7213 */ /* 0x000fe20000000000 */
[----:B------:R-:W-:Y:S01]  /*0b90*/  IMAD.MOV R13, RZ, RZ, -R6 ;  /* 0x000000ffff0d7224 */ /* 0x000fe200078e0a06 */
[----:B------:R-:W-:Y:S01]  /*0ba0*/  LOP3.LUT R121, R7, 0x54, R116, 0xfe, !PT ;  /* 0x0000005407797812 */ /* 0x000fe200078efe74 */
[----:B------:R-:W-:Y:S01]  /*0bb0*/  IMAD.MOV R15, RZ, RZ, -R10 ;  /* 0x000000ffff0f7224 */ /* 0x000fe200078e0a0a */
[----:B------:R-:W-:Y:S01]  /*0bc0*/  IABS R31, R123 ;  /* 0x0000007b001f7213 */ /* 0x000fe20000000000 */
[C---:B------:R-:W-:Y:S01]  /*0bd0*/  IMAD R51, R2.reuse, R8, R51 ;  /* 0x0000000802337224 */ /* 0x040fe200078e0233 */
[----:B------:R-:W-:Y:S01]  /*0be0*/  STL [R1+0x314], R12 ;  /* 0x0003140c01007387 */ /* 0x000fe20000100800 */
[----:B------:R-:W-:Y:S01]  /*0bf0*/  IMAD.MOV R9, RZ, RZ, -R9 ;  /* 0x000000ffff097224 */ /* 0x000fe200078e0a09 */
[----:B------:R-:W-:Y:S01]  /*0c00*/  IABS R30, R122 ;  /* 0x0000007a001e7213 */ /* 0x000fe20000000000 */
[----:B------:R-:W-:Y:S01]  /*0c10*/  IMAD R40, R2, R11, R40 ;  /* 0x0000000b02287224 */ /* 0x000fe200078e0228 */
[----:B------:R2:W-:Y:S01]  /*0c20*/  STL [R1+0x310], R0 ;  /* 0x0003100001007387 */ /* 0x0005e20000100800 */
[----:B------:R-:W-:Y:S01]  /*0c30*/  IMAD.HI.U32 R6, R3, R46, RZ ;  /* 0x0000002e03067227 */ /* 0x000fe200078e00ff */
[----:B------:R-:W-:-:S02]  /*0c40*/  IABS R28, R121 ;  /* 0x00000079001c7213 */ /* 0x000fc40000000000 */
[--C-:B------:R-:W-:Y:S01]  /*0c50*/  LOP3.LUT R111, R7, 0x6c, R116.reuse, 0xfe, !PT ;  /* 0x0000006c076f7812 */ /* 0x100fe200078efe74 */
[----:B------:R-:W-:Y:S01]  /*0c60*/  IMAD.HI.U32 R8, R3, R44, RZ ;  /* 0x0000002c03087227 */ /* 0x000fe200078e00ff */
[C-C-:B------:R-:W-:Y:S01]  /*0c70*/  LOP3.LUT R118, R7.reuse, 0x60, R116.reuse, 0xfe, !PT ;  /* 0x0000006007767812 */ /* 0x140fe200078efe74 */
[----:B------:R3:W-:Y:S01]  /*0c80*/  STL [R1+0x35c], R4 ;  /* 0x00035c0401007387 */ /* 0x0007e20000100800 */
[--C-:B------:R-:W-:Y:S01]  /*0c90*/  LOP3.LUT R117, R7, 0x64, R116.reuse, 0xfe, !PT ;  /* 0x0000006407757812 */ /* 0x100fe200078efe74 */
[----:B------:R-:W-:Y:S01]  /*0ca0*/  IMAD.HI.U32 R10, R3, R42, RZ ;  /* 0x0000002a030a7227 */ /* 0x000fe200078e00ff */
[----:B--2---:R-:W-:Y:S01]  /*0cb0*/  LOP3.LUT R0, R7, 0x34, R116, 0xfe, !PT ;  /* 0x0000003407007812 */ /* 0x004fe200078efe74 */
[----:B------:R2:W-:Y:S01]  /*0cc0*/  STL [R1+0x358], R5 ;  /* 0x0003580501007387 */ /* 0x0005e20000100800 */
[----:B------:R-:W-:Y:S01]  /*0cd0*/  IABS R20, R111 ;  /* 0x0000006f00147213 */ /* 0x000fe20000000000 */
[----:B------:R-:W-:Y:S01]  /*0ce0*/  IMAD.HI.U32 R11, R3, R34, RZ ;  /* 0x00000022030b7227 */ /* 0x000fe200078e00ff */
[----:B------:R-:W-:Y:S01]  /*0cf0*/  IABS R39, R0 ;  /* 0x0000000000277213 */ /* 0x000fe20000000000 */
[----:B------:R4:W-:Y:S01]  /*0d00*/  STL [R1+0x354], R0 ;  /* 0x0003540001007387 */ /* 0x0009e20000100800 */
[----:B------:R-:W-:Y:S01]  /*0d10*/  IABS R24, R118 ;  /* 0x0000007600187213 */ /* 0x000fe20000000000 */
[C---:B------:R-:W-:Y:S01]  /*0d20*/  IMAD R52, R2.reuse, R13, R52 ;  /* 0x0000000d02347224 */ /* 0x040fe200078e0234 */
[C---:B------:R-:W-:Y:S01]  /*0d30*/  LOP3.LUT R112, R7.reuse, 0x68, R116, 0xfe, !PT ;  /* 0x0000006807707812 */ /* 0x040fe200078efe74 */
[C---:B------:R-:W-:Y:S01]  /*0d40*/  IMAD R48, R2.reuse, R15, R48 ;  /* 0x0000000f02307224 */ /* 0x040fe200078e0230 */
[----:B------:R-:W-:Y:S01]  /*0d50*/  IABS R23, R117 ;  /* 0x0000007500177213 */ /* 0x000fe20000000000 */
[C---:B------:R-:W-:Y:S01]  /*0d60*/  IMAD R43, R2.reuse, R9, R43 ;  /* 0x00000009022b7224 */ /* 0x040fe200078e022b */
[C---:B------:R-:W-:Y:S01]  /*0d70*/  LOP3.LUT R124, R7.reuse, 0x48, R116, 0xfe, !PT ;  /* 0x00000048077c7812 */ /* 0x040fe200078efe74 */
[----:B------:R-:W-:Y:S01]  /*0d80*/  IMAD.MOV R13, RZ, RZ, -R6 ;  /* 0x000000ffff0d7224 */ /* 0x000fe200078e0a06 */
[----:B------:R-:W-:Y:S01]  /*0d90*/  IABS R22, R112 ;  /* 0x0000007000167213 */ /* 0x000fe20000000000 */
[----:B------:R-:W-:Y:S01]  /*0da0*/  IMAD.MOV R15, RZ, RZ, -R8 ;  /* 0x000000ffff0f7224 */ /* 0x000fe200078e0a08 */
[----:B------:R-:W-:Y:S01]  /*0db0*/  LOP3.LUT R108, R7, 0x74, R116, 0xfe, !PT ;  /* 0x00000074076c7812 */ /* 0x000fe200078efe74 */
[----:B------:R-:W-:Y:S01]  /*0dc0*/  IMAD.MOV R17, RZ, RZ, -R10 ;  /* 0x000000ffff117224 */ /* 0x000fe200078e0a0a */
[----:B------:R-:W-:Y:S01]  /*0dd0*/  IABS R32, R124 ;  /* 0x0000007c00207213 */ /* 0x000fe20000000000 */
[----:B------:R-:W-:Y:S01]  /*0de0*/  IMAD.HI.U32 R9, R3, R36, RZ ;  /* 0x0000002403097227 */ /* 0x000fe200078e00ff */
[C-C-:B------:R-:W-:Y:S01]  /*0df0*/  LOP3.LUT R106, R7.reuse, 0x7c, R116.reuse, 0xfe, !PT ;  /* 0x0000007c076a7812 */ /* 0x140fe200078efe74 */
[----:B------:R1:W-:Y:S01]  /*0e00*/  STL [R1+0x350], R74 ;  /* 0x0003504a01007387 */ /* 0x0003e20000100800 */
[C-C-:B------:R-:W-:Y:S01]  /*0e10*/  LOP3.LUT R119, R7.reuse, 0x5c, R116.reuse, 0xfe, !PT ;  /* 0x0000005c07777812 */ /* 0x140fe200078efe74 */
[----:B------:R-:W-:Y:S01]  /*0e20*/  IMAD.MOV R11, RZ, RZ, -R11 ;  /* 0x000000ffff0b7224 */ /* 0x000fe200078e0a0b */
[--C-:B------:R-:W-:Y:S01]  /*0e30*/  LOP3.LUT R107, R7, 0x78, R116.reuse, 0xfe, !PT ;  /* 0x00000078076b7812 */ /* 0x100fe200078efe74 */
[C---:B------:R-:W-:Y:S01]  /*0e40*/  IMAD.HI.U32 R8, R3.reuse, R38, RZ ;  /* 0x0000002603087227 */ /* 0x040fe200078e00ff */
[----:B------:R-:W-:Y:S01]  /*0e50*/  IABS R16, R108 ;  /* 0x0000006c00107213 */ /* 0x000fe20000000000 */
[----:B------:R1:W-:Y:S01]  /*0e60*/  STL [R1+0x34c], R114 ;  /* 0x00034c7201007387 */ /* 0x0003e20000100800 */
[----:B------:R-:W-:Y:S01]  /*0e70*/  IABS R14, R106 ;  /* 0x0000006a000e7213 */ /* 0x000fe20000000000 */
[----:B------:R-:W-:Y:S01]  /*0e80*/  IMAD.HI.U32 R10, R3, R35, RZ ;  /* 0x00000023030a7227 */ /* 0x000fe200078e00ff */
[----:B------:R-:W-:Y:S01]  /*0e90*/  IABS R26, R119 ;  /* 0x00000077001a7213 */ /* 0x000fe20000000000 */
[----:B------:R1:W-:Y:S01]  /*0ea0*/  STL [R1+0x348], R115 ;  /* 0x0003487301007387 */ /* 0x0003e20000100800 */
[----:B------:R-:W-:Y:S01]  /*0eb0*/  LOP3.LUT R110, R7, 0x70, R116, 0xfe, !PT ;  /* 0x00000070076e7812 */ /* 0x000fe200078efe74 */
[----:B------:R-:W-:Y:S01]  /*0ec0*/  IMAD R46, R2, R13, R46 ;  /* 0x0000000d022e7224 */ /* 0x000fe200078e022e */
[----:B------:R-:W-:Y:S01]  /*0ed0*/  LOP3.LUT R98, R62, 0x94, RZ, 0xfc, !PT ;  /* 0x000000943e627812 */ /* 0x000fe200078efcff */
[----:B------:R-:W-:Y:S01]  /*0ee0*/  IMAD.MOV R9, RZ, RZ, -R9 ;  /* 0x000000ffff097224 */ /* 0x000fe200078e0a09 */
[----:B------:R-:W-:Y:S01]  /*0ef0*/  IABS R19, R110 ;  /* 0x0000006e00137213 */ /* 0x000fe20000000000 */
[----:B------:R-:W-:Y:S01]  /*0f00*/  IMAD R34, R2, R11, R34 ;  /* 0x0000000b02227224 */ /* 0x000fe200078e0222 */
[C---:B------:R-:W-:Y:S01]  /*0f10*/  LOP3.LUT R100, R62.reuse, 0x8c, RZ, 0xfc, !PT ;  /* 0x0000008c3e647812 */ /* 0x040fe200078efcff */
[----:B------:R-:W-:Y:S01]  /*0f20*/  IMAD.MOV R13, RZ, RZ, -R8 ;  /* 0x000000ffff0d7224 */ /* 0x000fe200078e0a08 */
[----:B------:R-:W-:Y:S01]  /*0f30*/  IABS R25, R99 ;  /* 0x0000006300197213 */ /* 0x000fe20000000000 */
[----:B------:R-:W-:Y:S01]  /*0f40*/  IMAD.MOV R10, RZ, RZ, -R10 ;  /* 0x000000ffff0a7224 */ /* 0x000fe200078e0a0a */
[----:B------:R-:W-:Y:S01]  /*0f50*/  IABS R29, R98 ;  /* 0x00000062001d7213 */ /* 0x000fe20000000000 */
[C---:B------:R-:W-:Y:S01]  /*0f60*/  IMAD.HI.U32 R11, R3.reuse, R27, RZ ;  /* 0x0000001b030b7227 */ /* 0x040fe200078e00ff */
[C---:B------:R-:W-:Y:S01]  /*0f70*/  LOP3.LUT R103, R62.reuse, 0x84, RZ, 0xfc, !PT ;  /* 0x000000843e677812 */ /* 0x040fe200078efcff */
[----:B------:R-:W-:Y:S01]  /*0f80*/  STL [R1+0x344], R125 ;  /* 0x0003447d01007387 */ /* 0x000fe20000100800 */
[----:B------:R-:W-:Y:S01]  /*0f90*/  IABS R18, R100 ;  /* 0x0000006400127213 */ /* 0x000fe20000000000 */
[C---:B------:R-:W-:Y:S01]  /*0fa0*/  IMAD.HI.U32 R8, R3.reuse, R31, RZ ;  /* 0x0000001f03087227 */ /* 0x040fe200078e00ff */
[----:B------:R-:W-:Y:S01]  /*0fb0*/  IABS R12, R103 ;  /* 0x00000067000c7213 */ /* 0x000fe20000000000 */
[----:B------:R-:W-:Y:S01]  /*0fc0*/  STL [R1+0x340], R124 ;  /* 0x0003407c01007387 */ /* 0x000fe20000100800 */
[----:B------:R-:W-:Y:S01]  /*0fd0*/  LOP3.LUT R95, R62, 0x9c, RZ, 0xfc, !PT ;  /* 0x0000009c3e5f7812 */ /* 0x000fe200078efcff */
[----:B------:R-:W-:Y:S01]  /*0fe0*/  IMAD R36, R2, R9, R36 ;  /* 0x0000000902247224 */ /* 0x000fe200078e0224 */
[----:B------:R-:W-:Y:S01]  /*0ff0*/  LOP3.LUT R91, R62, 0xa8, RZ, 0xfc, !PT ;  /* 0x000000a83e5b7812 */ /* 0x000fe200078efcff */
[----:B------:R-:W-:Y:S01]  /*1000*/  IMAD R35, R2, R10, R35 ;  /* 0x0000000a02237224 */ /* 0x000fe200078e0223 */
[C---:B------:R-:W-:Y:S01]  /*1010*/  LOP3.LUT R94, R62.reuse, 0xa0, RZ, 0xfc, !PT ;  /* 0x000000a03e5e7812 */ /* 0x040fe200078efcff */
[C---:B------:R-:W-:Y:S01]  /*1020*/  IMAD.HI.U32 R9, R3.reuse, R30, RZ ;  /* 0x0000001e03097227 */ /* 0x040fe200078e00ff */
[C---:B------:R-:W-:Y:S01]  /*1030*/  LOP3.LUT R96, R62.reuse, 0x98, RZ, 0xfc, !PT ;  /* 0x000000983e607812 */ /* 0x040fe200078efcff */
[----:B------:R-:W-:Y:S01]  /*1040*/  STL [R1+0x33c], R123 ;  /* 0x00033c7b01007387 */ /* 0x000fe20000100800 */
[C---:B------:R-:W-:Y:S01]  /*1050*/  LOP3.LUT R92, R62.reuse, 0xa4, RZ, 0xfc, !PT ;  /* 0x000000a43e5c7812 */ /* 0x040fe200078efcff */
[----:B------:R-:W-:Y:S01]  /*1060*/  IMAD.MOV R11, RZ, RZ, -R11 ;  /* 0x000000ffff0b7224 */ /* 0x000fe200078e0a0b */
[----:B------:R-:W-:Y:S01]  /*1070*/  IABS R49, R91 ;  /* 0x0000005b00317213 */ /* 0x000fe20000000000 */
[C---:B------:R-:W-:Y:S01]  /*1080*/  IMAD.HI.U32 R10, R3.reuse, R28, RZ ;  /* 0x0000001c030a7227 */ /* 0x040fe200078e00ff */
[----:B------:R-:W-:Y:S01]  /*1090*/  IABS R37, R94 ;  /* 0x0000005e00257213 */ /* 0x000fe20000000000 */
[----:B------:R-:W-:Y:S01]  /*10a0*/  STL [R1+0x30c], R122 ;  /* 0x00030c7a01007387 */ /* 0x000fe20000100800 */
[----:B------:R-:W-:Y:S01]  /*10b0*/  IABS R45, R92 ;  /* 0x0000005c002d7213 */ /* 0x000fe20000000000 */
[----:B------:R-:W-:Y:S01]  /*10c0*/  IMAD.MOV R8, RZ, RZ, -R8 ;  /* 0x000000ffff087224 */ /* 0x000fe200078e0a08 */
[----:B------:R-:W-:Y:S01]  /*10d0*/  LOP3.LUT R88, R62, 0xb4, RZ, 0xfc, !PT ;  /* 0x000000b43e587812 */ /* 0x000fe200078efcff */
[----:B------:R-:W-:Y:S01]  /*10e0*/  IMAD R44, R2, R15, R44 ;  /* 0x0000000f022c7224 */ /* 0x000fe200078e022c */
[C---:B------:R-:W-:Y:S01]  /*10f0*/  LOP3.LUT R72, R62.reuse, 0xb0, RZ, 0xfc, !PT ;  /* 0x000000b03e487812 */ /* 0x040fe200078efcff */
[----:B------:R-:W-:Y:S01]  /*1100*/  IMAD.MOV R9, RZ, RZ, -R9 ;  /* 0x000000ffff097224 */ /* 0x000fe200078e0a09 */
[----:B------:R-:W-:Y:S01]  /*1110*/  LOP3.LUT R87, R62, 0xbc, RZ, 0xfc, !PT ;  /* 0x000000bc3e577812 */ /* 0x000fe200078efcff */
[----:B------:R-:W-:Y:S01]  /*1120*/  IMAD R27, R2, R11, R27 ;  /* 0x0000000b021b7224 */ /* 0x000fe200078e021b */
[C---:B------:R-:W-:Y:S01]  /*1130*/  LOP3.LUT R90, R62.reuse, 0xac, RZ, 0xfc, !PT ;  /* 0x000000ac3e5a7812 */ /* 0x040fe200078efcff */
[C---:B------:R-:W-:Y:S01]  /*1140*/  IMAD.HI.U32 R6, R3.reuse, R39, RZ ;  /* 0x0000002703067227 */ /* 0x040fe200078e00ff */
[----:B------:R-:W-:Y:S01]  /*1150*/  LOP3.LUT R70, R62, 0xb8, RZ, 0xfc, !PT ;  /* 0x000000b83e467812 */ /* 0x000fe200078efcff */
[----:B------:R-:W-:Y:S01]  /*1160*/  STL [R1+0x308], R121 ;  /* 0x0003087901007387 */ /* 0x000fe20000100800 */
[----:B------:R-:W-:Y:S01]  /*1170*/  IABS R60, R87 ;  /* 0x00000057003c7213 */ /* 0x000fe20000000000 */
[----:B------:R-:W-:Y:S01]  /*1180*/  IMAD.MOV R15, RZ, RZ, -R10 ;  /* 0x000000ffff0f7224 */ /* 0x000fe200078e0a0a */
[----:B------:R-:W-:Y:S01]  /*1190*/  IABS R58, R70 ;  /* 0x00000046003a7213 */ /* 0x000fe20000000000 */
[----:B------:R-:W-:Y:S01]  /*11a0*/  IMAD R31, R2, R8, R31 ;  /* 0x00000008021f7224 */ /* 0x000fe200078e021f */
[----:B------:R-:W-:Y:S01]  /*11b0*/  STL [R1+0x304], R120 ;  /* 0x0003047801007387 */ /* 0x000fe20000100800 */
[----:B------:R-:W-:Y:S01]  /*11c0*/  IMAD.HI.U32 R11, R3, R20, RZ ;  /* 0x00000014030b7227 */ /* 0x000fe200078e00ff */
[----:B------:R-:W-:-:S02]  /*11d0*/  LOP3.LUT R71, R62, 0xc0, RZ, 0xfc, !PT ;  /* 0x000000c03e477812 */ /* 0x000fc400078efcff */
[----:B------:R-:W-:Y:S01]  /*11e0*/  STL [R1+0x300], R119 ;  /* 0x0003007701007387 */ /* 0x000fe20000100800 */
[C---:B------:R-:W-:Y:S01]  /*11f0*/  IMAD.HI.U32 R8, R3.reuse, R24, RZ ;  /* 0x0000001803087227 */ /* 0x040fe200078e00ff */
[----:B------:R-:W-:Y:S02]  /*1200*/  LOP3.LUT R86, R62, 0xc4, RZ, 0xfc, !PT ;  /* 0x000000c43e567812 */ /* 0x000fe400078efcff */
[----:B------:R-:W-:Y:S01]  /*1210*/  STL [R1+0x2fc], R118 ;  /* 0x0002fc7601007387 */ /* 0x000fe20000100800 */
[----:B------:R-:W-:Y:S01]  /*1220*/  IMAD R30, R2, R9, R30 ;  /* 0x00000009021e7224 */ /* 0x000fe200078e021e */
[----:B------:R-:W-:Y:S01]  /*1230*/  LOP3.LUT R84, R62, 0xc8, RZ, 0xfc, !PT ;  /* 0x000000c83e547812 */ /* 0x000fe200078efcff */
[----:B------:R-:W-:Y:S01]  /*1240*/  IMAD.MOV R6, RZ, RZ, -R6 ;  /* 0x000000ffff067224 */ /* 0x000fe200078e0a06 */
[----:B------:R-:W-:Y:S01]  /*1250*/  STL [R1+0x2f8], R117 ;  /* 0x0002f87501007387 */ /* 0x000fe20000100800 */
[----:B------:R-:W-:Y:S01]  /*1260*/  IMAD R28, R2, R15, R28 ;  /* 0x0000000f021c7224 */ /* 0x000fe200078e021c */
[C---:B------:R-:W-:Y:S01]  /*1270*/  LOP3.LUT R78, R62.reuse, 0xdc, RZ, 0xfc, !PT ;  /* 0x000000dc3e4e7812 */ /* 0x040fe200078efcff */
[----:B------:R-:W-:Y:S01]  /*1280*/  IMAD.HI.U32 R9, R3, R23, RZ ;  /* 0x0000001703097227 */ /* 0x000fe200078e00ff */
[----:B------:R-:W-:Y:S01]  /*1290*/  STL [R1+0x2f4], R112 ;  /* 0x0002f47001007387 */ /* 0x000fe20000100800 */
[----:B------:R-:W-:-:S02]  /*12a0*/  LOP3.LUT R80, R62, 0xd4, RZ, 0xfc, !PT ;  /* 0x000000d43e507812 */ /* 0x000fc400078efcff */
[----:B------:R-:W-:Y:S01]  /*12b0*/  IMAD.MOV R11, RZ, RZ, -R11 ;  /* 0x000000ffff0b7224 */ /* 0x000fe200078e0a0b */
[----:B------:R-:W-:Y:S01]  /*12c0*/  STL [R1+0x2f0], R111 ;  /* 0x0002f06f01007387 */ /* 0x000fe20000100800 */
[----:B------:R-:W-:Y:S01]  /*12d0*/  IMAD.MOV R15, RZ, RZ, -R8 ;  /* 0x000000ffff0f7224 */ /* 0x000fe200078e0a08 */
[----:B------:R-:W-:Y:S01]  /*12e0*/  LOP3.LUT R79, R62, 0xd8, RZ, 0xfc, !PT ;  /* 0x000000d83e4f7812 */ /* 0x000fe200078efcff */
[C---:B------:R-:W-:Y:S01]  /*12f0*/  IMAD.HI.U32 R10, R3.reuse, R22, RZ ;  /* 0x00000016030a7227 */ /* 0x040fe200078e00ff */
[----:B------:R-:W-:Y:S01]  /*1300*/  STL [R1+0x2ec], R110 ;  /* 0x0002ec6e01007387 */ /* 0x000fe20000100800 */
[----:B------:R-:W-:Y:S02]  /*1310*/  IABS R81, R78 ;  /* 0x0000004e00517213 */ /* 0x000fe40000000000 */
[C---:B------:R-:W-:Y:S01]  /*1320*/  IMAD R39, R2.reuse, R6, R39 ;  /* 0x0000000602277224 */ /* 0x040fe200078e0227 */
[----:B------:R-:W-:Y:S01]  /*1330*/  STL [R1+0x2e8], R108 ;  /* 0x0002e86c01007387 */ /* 0x000fe20000100800 */
[----:B------:R-:W-:Y:S01]  /*1340*/  IMAD.MOV R9, RZ, RZ, -R9 ;  /* 0x000000ffff097224 */ /* 0x000fe200078e0a09 */
[----:B------:R-:W-:Y:S01]  /*1350*/  IABS R73, R80 ;  /* 0x0000005000497213 */ /* 0x000fe20000000000 */
[----:B------:R-:W-:Y:S01]  /*1360*/  IMAD R20, R2, R11, R20 ;  /* 0x0000000b02147224 */ /* 0x000fe200078e0214 */
[----:B------:R-:W-:Y:S01]  /*1370*/  IABS R11, R104 ;  /* 0x00000068000b7213 */ /* 0x000fe20000000000 */
[----:B------:R-:W-:Y:S01]  /*1380*/  IMAD.HI.U32 R6, R3, R32, RZ ;  /* 0x0000002003067227 */ /* 0x000fe200078e00ff */
[----:B------:R-:W-:Y:S01]  /*1390*/  STL [R1+0x2e4], R107 ;  /* 0x0002e46b01007387 */ /* 0x000fe20000100800 */
[----:B------:R-:W-:-:S02]  /*13a0*/  IABS R77, R79 ;  /* 0x0000004f004d7213 */ /* 0x000fc40000000000 */
[C---:B------:R-:W-:Y:S01]  /*13b0*/  IMAD R24, R2.reuse, R15, R24 ;  /* 0x0000000f02187224 */ /* 0x040fe200078e0218 */
[----:B------:R-:W-:Y:S01]  /*13c0*/  IABS R15, R107 ;  /* 0x0000006b000f7213 */ /* 0x000fe20000000000 */
[----:B------:R-:W-:Y:S01]  /*13d0*/  IMAD R42, R2, R17, R42 ;  /* 0x00000011022a7224 */ /* 0x000fe200078e022a */
[----:B------:R-:W-:Y:S01]  /*13e0*/  STL [R1+0x2e0], R106 ;  /* 0x0002e06a01007387 */ /* 0x000fe20000100800 */
[----:B------:R-:W-:Y:S01]  /*13f0*/  IMAD.MOV R17, RZ, RZ, -R10 ;  /* 0x000000ffff117224 */ /* 0x000fe200078e0a0a */
[----:B------:R-:W-:Y:S01]  /*1400*/  LOP3.LUT R63, R62, 0xfc, RZ, 0xfc, !PT ;  /* 0x000000fc3e3f7812 */ /* 0x000fe200078efcff */
[C---:B------:R-:W-:Y:S01]  /*1410*/  IMAD R38, R2.reuse, R13, R38 ;  /* 0x0000000d02267224 */ /* 0x040fe200078e0226 */
        /* <DEDUP_REMOVED lines=8> */
[C---:B------:R-:W-:Y:S01]  /*14a0*/  IMAD.HI.U32 R9, R3.reuse, R14, RZ ;  /* 0x0000000e03097227 */ /* 0x040fe200078e00ff */
[C---:B------:R-:W-:Y:S02]  /*14b0*/  LOP3.LUT R76, R62.reuse, 0xe0, RZ, 0xfc, !PT ;  /* 0x000000e03e4c7812 */ /* 0x040fe400078efcff */
[----:B------:R-:W-:Y:S01]  /*14c0*/  STL [R1+0x3d4], R100 ;  /* 0x0003d46401007387 */ /* 0x000fe20000100800 */
[C---:B------:R-:W-:Y:S01]  /*14d0*/  IMAD.HI.U32 R6, R3.reuse, R26, RZ ;  /* 0x0000001a03067227 */ /* 0x040fe200078e00ff */
[----:B------:R-:W-:Y:S02]  /*14e0*/  LOP3.LUT R75, R62, 0xe4, RZ, 0xfc, !PT ;  /* 0x000000e43e4b7812 */ /* 0x000fe400078efcff */
[----:B------:R-:W-:Y:S01]  /*14f0*/  STL [R1+0x3d0], R99 ;  /* 0x0003d06301007387 */ /* 0x000fe20000100800 */
[----:B------:R-:W-:-:S04]  /*1500*/  IMAD.HI.U32 R10, R3, R11, RZ ;  /* 0x0000000b030a7227 */ /* 0x000fc800078e00ff */
[C---:B------:R-:W-:Y:S01]  /*1510*/  IMAD R22, R2.reuse, R17, R22 ;  /* 0x0000001102167224 */ /* 0x040fe200078e0216 */
[----:B------:R-:W-:Y:S01]  /*1520*/  IABS R17, R102 ;  /* 0x0000006600117213 */ /* 0x000fe20000000000 */
[C---:B------:R-:W-:Y:S01]  /*1530*/  IMAD.HI.U32 R8, R3.reuse, R15, RZ ;  /* 0x0000000f03087227 */ /* 0x040fe200078e00ff */
[----:B------:R-:W-:Y:S01]  /*1540*/  STL [R1+0x3cc], R98 ;  /* 0x0003cc6201007387 */ /* 0x000fe20000100800 */
[----:B------:R-:W-:Y:S02]  /*1550*/  IABS R113, R63 ;  /* 0x0000003f00717213 */ /* 0x000fe40000000000 */
[----:B------:R-:W-:Y:S01]  /*1560*/  IMAD.MOV R7, RZ, RZ, -R7 ;  /* 0x000000ffff077224 */ /* 0x000fe200078e0a07 */
[----:B------:R-:W-:Y:S01]  /*1570*/  STL [R1+0x3c8], R96 ;  /* 0x0003c86001007387 */ /* 0x000fe20000100800 */
[----:B------:R-:W-:Y:S01]  /*1580*/  IMAD R32, R2, R13, R32 ;  /* 0x0000000d02207224 */ /* 0x000fe200078e0220 */
[C---:B------:R-:W-:Y:S01]  /*1590*/  LOP3.LUT R68, R62.reuse, 0xe8, RZ, 0xfc, !PT ;  /* 0x000000e83e447812 */ /* 0x040fe200078efcff */
[----:B------:R-:W-:Y:S01]  /*15a0*/  IMAD.MOV R9, RZ, RZ, -R9 ;  /* 0x000000ffff097224 */ /* 0x000fe200078e0a09 */
[----:B------:R-:W-:Y:S01]  /*15b0*/  STL [R1+0x3c4], R95 ;  /* 0x0003c45f01007387 */ /* 0x000fe20000100800 */
[----:B------:R-:W-:Y:S01]  /*15c0*/  IMAD.MOV R13, RZ, RZ, -R6 ;  /* 0x000000ffff0d7224 */ /* 0x000fe200078e0a06 */
[C---:B------:R-:W-:Y:S01]  /*15d0*/  LOP3.LUT R67, R62.reuse, 0xec, RZ, 0xfc, !PT ;  /* 0x000000ec3e437812 */ /* 0x040fe200078efcff */
[----:B------:R-:W-:Y:S01]  /*15e0*/  IMAD.MOV R10, RZ, RZ, -R10 ;  /* 0x000000ffff0a7224 */ /* 0x000fe200078e0a0a */
[----:B------:R-:W-:Y:S01]  /*15f0*/  STL [R1+0x3c0], R94 ;  /* 0x0003c05e01007387 */ /* 0x000fe20000100800 */
[----:B------:R-:W-:Y:S01]  /*1600*/  IMAD.HI.U32 R6, R3, R19, RZ ;  /* 0x0000001303067227 */ /* 0x000fe200078e00ff */
[----:B------:R-:W-:-:S02]  /*1610*/  LOP3.LUT R66, R62, 0xf0, RZ, 0xfc, !PT ;  /* 0x000000f03e427812 */ /* 0x000fc400078efcff */
[----:B------:R-:W-:Y:S01]  /*1620*/  STL [R1+0x3bc], R92 ;  /* 0x0003bc5c01007387 */ /* 0x000fe20000100800 */
[----:B------:R-:W-:Y:S01]  /*1630*/  IMAD.MOV R8, RZ, RZ, -R8 ;  /* 0x000000ffff087224 */ /* 0x000fe200078e0a08 */
[----:B------:R-:W-:Y:S01]  /*1640*/  LOP3.LUT R64, R62, 0xf4, RZ, 0xfc, !PT ;  /* 0x000000f43e407812 */ /* 0x000fe200078efcff */
[C---:B------:R-:W-:Y:S01]  /*1650*/  IMAD R16, R2.reuse, R7, R16 ;  /* 0x0000000702107224 */ /* 0x040fe200078e0210 */
[----:B------:R-:W-:Y:S01]  /*1660*/  STL [R1+0x3b8], R91 ;  /* 0x0003b85b01007387 */ /* 0x000fe20000100800 */
[C---:B------:R-:W-:Y:S01]  /*1670*/  IMAD R14, R2.reuse, R9, R14 ;  /* 0x00000009020e7224 */ /* 0x040fe200078e020e */
[C---:B------:R-:W-:Y:S01]  /*1680*/  ISETP.GT.U32.AND P0, PT, R2.reuse, R56, PT ;  /* 0x000000380200720c */ /* 0x040fe20003f04070 */
[C---:B------:R-:W-:Y:S01]  /*1690*/  IMAD.HI.U32 R7, R3.reuse, R17, RZ ;  /* 0x0000001103077227 */ /* 0x040fe200078e00ff */
[----:B------:R-:W-:Y:S01]  /*16a0*/  STL [R1+0x3b4], R90 ;  /* 0x0003b45a01007387 */ /* 0x000fe20000100800 */
[C---:B------:R-:W-:Y:S02]  /*16b0*/  ISETP.GT.U32.AND P5, PT, R2.reuse, R55, PT ;  /* 0x000000370200720c */ /* 0x040fe40003fa4070 */
[C---:B------:R-:W-:Y:S01]  /*16c0*/  IMAD R11, R2.reuse, R10, R11 ;  /* 0x0000000a020b7224 */ /* 0x040fe200078e020b */
[----:B------:R1:W-:Y:S01]  /*16d0*/  STL [R1+0x3b0], R72 ;  /* 0x0003b04801007387 */ /* 0x0003e20000100800 */
[----:B------:R-:W-:Y:S01]  /*16e0*/  IMAD.HI.U32 R9, R3, R25, RZ ;  /* 0x0000001903097227 */ /* 0x000fe200078e00ff */
[----:B------:R-:W-:-:S02]  /*16f0*/  ISETP.GT.U32.AND P2, PT, R2, R51, PT ;  /* 0x000000330200720c */ /* 0x000fc40003f44070 */
[----:B------:R-:W-:Y:S01]  /*1700*/  STL [R1+0x3ac], R88 ;  /* 0x0003ac5801007387 */ /* 0x000fe20000100800 */
[----:B------:R-:W-:Y:S01]  /*1710*/  IMAD.MOV R6, RZ, RZ, -R6 ;  /* 0x000000ffff067224 */ /* 0x000fe200078e0a06 */
[----:B------:R-:W-:Y:S01]  /*1720*/  IABS R69, R82 ;  /* 0x0000005200457213 */ /* 0x000fe20000000000 */
[----:B------:R-:W-:Y:S01]  /*1730*/  IMAD R15, R2, R8, R15 ;  /* 0x00000008020f7224 */ /* 0x000fe200078e020f */
[----:B------:R1:W-:Y:S01]  /*1740*/  STL [R1+0x3a8], R70 ;  /* 0x0003a84601007387 */ /* 0x0003e20000100800 */
[C---:B------:R-:W-:Y:S01]  /*1750*/  IMAD.HI.U32 R10, R3.reuse, R29, RZ ;  /* 0x0000001d030a7227 */ /* 0x040fe200078e00ff */
[----:B------:R-:W-:Y:S02]  /*1760*/  IABS R85, R76 ;  /* 0x0000004c00557213 */ /* 0x000fe40000000000 */
[----:B------:R-:W-:Y:S01]  /*1770*/  STL [R1+0x3a4], R87 ;  /* 0x0003a45701007387 */ /* 0x000fe20000100800 */
[----:B------:R-:W-:Y:S01]  /*1780*/  IMAD.HI.U32 R8, R3, R18, RZ ;  /* 0x0000001203087227 */ /* 0x000fe200078e00ff */
[----:B------:R-:W-:-:S02]  /*1790*/  IABS R65, R83 ;  /* 0x0000005300417213 */ /* 0x000fc40000000000 */
[----:B------:R1:W-:Y:S01]  /*17a0*/  STL [R1+0x3a0], R71 ;  /* 0x0003a04701007387 */ /* 0x0003e20000100800 */
[----:B------:R-:W-:Y:S01]  /*17b0*/  IMAD.MOV R7, RZ, RZ, -R7 ;  /* 0x000000ffff077224 */ /* 0x000fe200078e0a07 */
[----:B------:R-:W-:Y:S01]  /*17c0*/  IABS R89, R75 ;  /* 0x0000004b00597213 */ /* 0x000fe20000000000 */
[----:B------:R-:W-:Y:S01]  /*17d0*/  IMAD.MOV R9, RZ, RZ, -R9 ;  /* 0x000000ffff097224 */ /* 0x000fe200078e0a09 */
[----:B------:R-:W-:Y:S01]  /*17e0*/  STL [R1+0x39c], R86 ;  /* 0x00039c5601007387 */ /* 0x000fe20000100800 */
[----:B------:R-:W-:Y:S02]  /*17f0*/  IMAD R19, R2, R6, R19 ;  /* 0x0000000602137224 */ /* 0x000fe400078e0213 */
[----:B------:R-:W-:Y:S01]  /*1800*/  IMAD.MOV R33, RZ, RZ, -R10 ;  /* 0x000000ffff217224 */ /* 0x000fe200078e0a0a */
[----:B------:R-:W-:Y:S01]  /*1810*/  STL [R1+0x398], R84 ;  /* 0x0003985401007387 */ /* 0x000fe20000100800 */
[----:B------:R-:W-:-:S03]  /*1820*/  IMAD.HI.U32 R6, R3, R12, RZ ;  /* 0x0000000c03067227 */ /* 0x000fc600078e00ff */
[----:B------:R1:W-:Y:S01]  /*1830*/  STL [R1+0x394], R83 ;  /* 0x0003945301007387 */ /* 0x0003e20000100800 */
[----:B------:R-:W-:Y:S02]  /*1840*/  IMAD.MOV R21, RZ, RZ, -R8 ;  /* 0x000000ffff157224 */ /* 0x000fe400078e0a08 */
[C---:B------:R-:W-:Y:S01]  /*1850*/  IMAD R8, R2.reuse, R7, R17 ;  /* 0x0000000702087224 */ /* 0x040fe200078e0211 */
[----:B------:R-:W-:Y:S01]  /*1860*/  STL [R1+0x390], R82 ;  /* 0x0003905201007387 */ /* 0x000fe20000100800 */
[C---:B------:R-:W-:Y:S01]  /*1870*/  IMAD R7, R2.reuse, R9, R25 ;  /* 0x0000000902077224 */ /* 0x040fe200078e0219 */
[----:B------:R-:W-:Y:S01]  /*1880*/  IABS R25, R96 ;  /* 0x0000006000197213 */ /* 0x000fe20000000000 */
[C---:B------:R-:W-:Y:S01]  /*1890*/  IMAD R26, R2.reuse, R13, R26 ;  /* 0x0000000d021a7224 */ /* 0x040fe200078e021a */
[----:B------:R1:W-:Y:S01]  /*18a0*/  STL [R1+0x38c], R80 ;  /* 0x00038c5001007387 */ /* 0x0003e20000100800 */
[C---:B------:R-:W-:Y:S01]  /*18b0*/  IMAD R9, R2.reuse, R33, R29 ;  /* 0x0000002102097224 */ /* 0x040fe200078e021d */
[----:B------:R-:W-:Y:S01]  /*18c0*/  IABS R29, R95 ;  /* 0x0000005f001d7213 */ /* 0x000fe20000000000 */
[----:B------:R-:W-:Y:S01]  /*18d0*/  IMAD.MOV R13, RZ, RZ, -R6 ;  /* 0x000000ffff0d7224 */ /* 0x000fe200078e0a06 */
[----:B------:R1:W-:Y:S01]  /*18e0*/  STL [R1+0x388], R79 ;  /* 0x0003884f01007387 */ /* 0x0003e20000100800 */
[----:B------:R-:W-:-:S02]  /*18f0*/  IMAD R6, R2, R21, R18 ;  /* 0x0000001502067224 */ /* 0x000fc400078e0212 */
[----:B------:R-:W-:Y:S01]  /*1900*/  IMAD R10, R2, R13, R12 ;  /* 0x0000000d020a7224 */ /* 0x000fe200078e020c */
[----:B------:R-:W-:Y:S01]  /*1910*/  STL [R1+0x384], R78 ;  /* 0x0003844e01007387 */ /* 0x000fe20000100800 */
[----:B------:R-:W-:-:S03]  /*1920*/  IMAD.HI.U32 R13, R3, R29, RZ ;  /* 0x0000001d030d7227 */ /* 0x000fc600078e00ff */
[----:B------:R-:W-:Y:S01]  /*1930*/  STL [R1+0x380], R76 ;  /* 0x0003804c01007387 */ /* 0x000fe20000100800 */
[----:B------:R-:W-:-:S03]  /*1940*/  IMAD.HI.U32 R21, R3, R49, RZ ;  /* 0x0000003103157227 */ /* 0x000fc600078e00ff */
[----:B------:R-:W-:Y:S01]  /*1950*/  STL [R1+0x37c], R75 ;  /* 0x00037c4b01007387 */ /* 0x000fe20000100800 */
[----:B------:R-:W-:-:S04]  /*1960*/  IMAD.HI.U32 R17, R3, R37, RZ ;  /* 0x0000002503117227 */ /* 0x000fc800078e00ff */
[----:B------:R-:W-:-:S04]  /*1970*/  IMAD.HI.U32 R12, R3, R25, RZ ;  /* 0x00000019030c7227 */ /* 0x000fc800078e00ff */
[----:B------:R-:W-:Y:S02]  /*1980*/  IMAD.MOV R33, RZ, RZ, -R13 ;  /* 0x000000ffff217224 */ /* 0x000fe400078e0a0d */
[----:B------:R-:W-:-:S04]  /*1990*/  IMAD.HI.U32 R18, R3, R45, RZ ;  /* 0x0000002d03127227 */ /* 0x000fc800078e00ff */
[----:B------:R-:W-:Y:S02]  /*19a0*/  IMAD.MOV R53, RZ, RZ, -R21 ;  /* 0x000000ffff357224 */ /* 0x000fe400078e0a15 */
[----:B------:R-:W-:Y:S02]  /*19b0*/  IMAD.MOV R41, RZ, RZ, -R17 ;  /* 0x000000ffff297224 */ /* 0x000fe400078e0a11 */
[----:B------:R-:W-:Y:S02]  /*19c0*/  IMAD.MOV R12, RZ, RZ, -R12 ;  /* 0x000000ffff0c7224 */ /* 0x000fe400078e0a0c */
[C---:B------:R-:W-:Y:S02]  /*19d0*/  IMAD R17, R2.reuse, R33, R29 ;  /* 0x0000002102117224 */ /* 0x040fe400078e021d */
[----:B------:R-:W-:Y:S02]  /*19e0*/  IMAD.MOV R18, RZ, RZ, -R18 ;  /* 0x000000ffff127224 */ /* 0x000fe400078e0a12 */
[C---:B------:R-:W-:Y:S01]  /*19f0*/  IMAD R29, R2.reuse, R53, R49 ;  /* 0x00000035021d7224 */ /* 0x040fe200078e0231 */
[----:B------:R-:W-:Y:S01]  /*1a00*/  IABS R53, R88 ;  /* 0x0000005800357213 */ /* 0x000fe20000000000 */
[C---:B------:R-:W-:Y:S01]  /*1a10*/  IMAD R13, R2.reuse, R12, R25 ;  /* 0x0000000c020d7224 */ /* 0x040fe200078e0219 */
[----:B------:R-:W-:Y:S01]  /*1a20*/  IABS R49, R72 ;  /* 0x0000004800317213 */ /* 0x000fe20000000000 */
[----:B------:R-:W-:Y:S01]  /*1a30*/  IMAD R25, R2, R18, R45 ;  /* 0x0000001202197224 */ /* 0x000fe200078e022d */
[----:B------:R-:W-:Y:S01]  /*1a40*/  IABS R45, R90 ;  /* 0x0000005a002d7213 */ /* 0x000fe20000000000 */
[----:B------:R-:W-:-:S04]  /*1a50*/  IMAD.HI.U32 R33, R3, R53, RZ ;  /* 0x0000003503217227 */ /* 0x000fc800078e00ff */
[----:B------:R-:W-:Y:S02]  /*1a60*/  IMAD R21, R2, R41, R37 ;  /* 0x0000002902157224 */ /* 0x000fe400078e0225 */
[----:B------:R-:W-:-:S04]  /*1a70*/  IMAD.HI.U32 R18, R3, R49, RZ ;  /* 0x0000003103127227 */ /* 0x000fc800078e00ff */
[----:B------:R-:W-:-:S04]  /*1a80*/  IMAD.HI.U32 R41, R3, R60, RZ ;  /* 0x0000003c03297227 */ /* 0x000fc800078e00ff */
[----:B------:R-:W-:-:S04]  /*1a90*/  IMAD.HI.U32 R12, R3, R45, RZ ;  /* 0x0000002d030c7227 */ /* 0x000fc800078e00ff */
[----:B------:R-:W-:Y:S02]  /*1aa0*/  IMAD.MOV R57, RZ, RZ, -R33 ;  /* 0x000000ffff397224 */ /* 0x000fe400078e0a21 */
[----:B------:R-:W-:-:S04]  /*1ab0*/  IMAD.HI.U32 R37, R3, R58, RZ ;  /* 0x0000003a03257227 */ /* 0x000fc800078e00ff */
[----:B------:R-:W-:Y:S02]  /*1ac0*/  IMAD.MOV R18, RZ, RZ, -R18 ;  /* 0x000000ffff127224 */ /* 0x000fe400078e0a12 */
[----:B------:R-:W-:Y:S02]  /*1ad0*/  IMAD.MOV R61, RZ, RZ, -R41 ;  /* 0x000000ffff3d7224 */ /* 0x000fe400078e0a29 */
[----:B------:R-:W-:Y:S02]  /*1ae0*/  IMAD.MOV R12, RZ, RZ, -R12 ;  /* 0x000000ffff0c7224 */ /* 0x000fe400078e0a0c */
[C---:B------:R-:W-:Y:S01]  /*1af0*/  IMAD R41, R2.reuse, R57, R53 ;  /* 0x0000003902297224 */ /* 0x040fe200078e0235 */
[----:B------:R-:W-:Y:S01]  /*1b00*/  IABS R53, R71 ;  /* 0x0000004700357213 */ /* 0x000fe20000000000 */
[----:B------:R-:W-:Y:S01]  /*1b10*/  IMAD.MOV R59, RZ, RZ, -R37 ;  /* 0x000000ffff3b7224 */ /* 0x000fe200078e0a25 */
[----:B------:R-:W-:Y:S01]  /*1b20*/  IABS R57, R86 ;  /* 0x0000005600397213 */ /* 0x000fe20000000000 */
[----:B------:R-:W-:-:S02]  /*1b30*/  IMAD R37, R2, R18, R49 ;  /* 0x0000001202257224 */ /* 0x000fc400078e0231 */
[C---:B------:R-:W-:Y:S01]  /*1b40*/  IMAD R49, R2.reuse, R61, R60 ;  /* 0x0000003d02317224 */ /* 0x040fe200078e023c */
[----:B------:R-:W-:Y:S01]  /*1b50*/  IABS R61, R84 ;  /* 0x00000054003d7213 */ /* 0x000fe20000000000 */
[C---:B------:R-:W-:Y:S02]  /*1b60*/  IMAD R33, R2.reuse, R12, R45 ;  /* 0x0000000c02217224 */ /* 0x040fe400078e022d */
[----:B------:R-:W-:Y:S02]  /*1b70*/  IMAD R45, R2, R59, R58 ;  /* 0x0000003b022d7224 */ /* 0x000fe400078e023a */
[----:B------:R-:W-:-:S04]  /*1b80*/  IMAD.HI.U32 R58, R3, R53, RZ ;  /* 0x00000035033a7227 */ /* 0x000fc800078e00ff */
[----:B------:R-:W-:-:S04]  /*1b90*/  IMAD.HI.U32 R59, R3, R57, RZ ;  /* 0x00000039033b7227 */ /* 0x000fc800078e00ff */
[----:B------:R-:W-:-:S04]  /*1ba0*/  IMAD.HI.U32 R60, R3, R61, RZ ;  /* 0x0000003d033c7227 */ /* 0x000fc800078e00ff */
[----:B------:R-:W-:Y:S02]  /*1bb0*/  IMAD.MOV R58, RZ, RZ, -R58 ;  /* 0x000000ffff3a7224 */ /* 0x000fe400078e0a3a */
[----:B------:R-:W-:Y:S02]  /*1bc0*/  IMAD.MOV R59, RZ, RZ, -R59 ;  /* 0x000000ffff3b7224 */ /* 0x000fe400078e0a3b */
[----:B------:R-:W-:Y:S02]  /*1bd0*/  IMAD.MOV R60, RZ, RZ, -R60 ;  /* 0x000000ffff3c7224 */ /* 0x000fe400078e0a3c */
[----:B------:R-:W-:Y:S02]  /*1be0*/  IMAD R53, R2, R58, R53 ;  /* 0x0000003a02357224 */ /* 0x000fe400078e0235 */
[----:B------:R-:W-:-:S04]  /*1bf0*/  IMAD.HI.U32 R58, R3, R81, RZ ;  /* 0x00000051033a7227 */ /* 0x000fc800078e00ff */
[C---:B------:R-:W-:Y:S02]  /*1c00*/  IMAD R57, R2.reuse, R59, R57 ;  /* 0x0000003b02397224 */ /* 0x040fe400078e0239 */
[----:B------:R-:W-:Y:S02]  /*1c10*/  IMAD R61, R2, R60, R61 ;  /* 0x0000003c023d7224 */ /* 0x000fe400078e023d */
        /* <DEDUP_REMOVED lines=8> */
[----:B------:R-:W-:Y:S01]  /*1ca0*/  IMAD R77, R2, R59, R77 ;  /* 0x0000003b024d7224 */ /* 0x000fe200078e024d */
[----:B------:R-:W2:Y:S01]  /*1cb0*/  LDL R60, [R1+0x330] ;  /* 0x00033000013c7983 */ /* 0x000ea20000100800 */
[----:B------:R-:W-:Y:S02]  /*1cc0*/  IMAD.MOV R58, RZ, RZ, -R58 ;  /* 0x000000ffff3a7224 */ /* 0x000fe400078e0a3a */
[--C-:B------:R-:W-:Y:S01]  /*1cd0*/  @!P0 IMAD.IADD R56, R56, 0x1, -R2.reuse ;  /* 0x0000000138388824 */ /* 0x100fe200078e0a02 */
[----:B------:R-:W2:Y:S01]  /*1ce0*/  LDL R59, [R1+0x334] ;  /* 0x00033400013b7983 */ /* 0x000ea20000100800 */
[--C-:B------:R-:W-:Y:S02]  /*1cf0*/  @!P5 IMAD.IADD R55, R55, 0x1, -R2.reuse ;  /* 0x000000013737d824 */ /* 0x100fe400078e0a02 */
[----:B------:R-:W-:Y:S01]  /*1d00*/  @!P2 IMAD.IADD R51, R51, 0x1, -R2 ;  /* 0x000000013333a824 */ /* 0x000fe200078e0a02 */
[----:B------:R-:W-:Y:S01]  /*1d10*/  STL [R1+0x378], R68 ;  /* 0x0003784401007387 */ /* 0x000fe20000100800 */
[----:B------:R-:W-:-:S02]  /*1d20*/  IMAD R113, R2, R58, R113 ;  /* 0x0000003a02717224 */ /* 0x000fc400078e0271 */
[C---:B------:R-:W-:Y:S01]  /*1d30*/  IMAD.HI.U32 R18, R3.reuse, R69, RZ ;  /* 0x0000004503127227 */ /* 0x040fe200078e00ff */
[----:B------:R-:W-:Y:S02]  /*1d40*/  STL [R1+0x364], R63 ;  /* 0x0003643f01007387 */ /* 0x000fe40000100800 */
[C---:B------:R-:W-:Y:S01]  /*1d50*/  ISETP.GT.U32.AND P6, PT, R2.reuse, R113, PT ;  /* 0x000000710200720c */ /* 0x040fe20003fc4070 */
[----:B------:R-:W-:Y:S01]  /*1d60*/  IMAD.MOV R18, RZ, RZ, -R18 ;  /* 0x000000ffff127224 */ /* 0x000fe200078e0a12 */
[----:B------:R-:W-:Y:S01]  /*1d70*/  STL [R1+0x374], R67 ;  /* 0x0003744301007387 */ /* 0x000fe20000100800 */
[C---:B------:R-:W-:Y:S01]  /*1d80*/  ISETP.GT.U32.AND P0, PT, R2.reuse, R50, PT ;  /* 0x000000320200720c */ /* 0x040fe20003f04070 */
[----:B------:R-:W-:Y:S02]  /*1d90*/  IMAD.HI.U32 R12, R3, R65, RZ ;  /* 0x00000041030c7227 */ /* 0x000fe400078e00ff */
[----:B------:R-:W-:Y:S01]  /*1da0*/  STL [R1+0x370], R66 ;  /* 0x0003704201007387 */ /* 0x000fe20000100800 */
[C---:B------:R-:W-:Y:S01]  /*1db0*/  ISETP.GT.U32.AND P1, PT, R2.reuse, R56, PT ;  /* 0x000000380200720c */ /* 0x040fe20003f24070 */
[----:B------:R-:W-:-:S02]  /*1dc0*/  IMAD R69, R2, R18, R69 ;  /* 0x0000001202457224 */ /* 0x000fc400078e0245 */
[----:B------:R-:W-:Y:S01]  /*1dd0*/  STL [R1+0x36c], R64 ;  /* 0x00036c4001007387 */ /* 0x000fe20000100800 */
[C---:B------:R-:W-:Y:S01]  /*1de0*/  ISETP.GT.U32.AND P2, PT, R2.reuse, R42, PT ;  /* 0x0000002a0200720c */ /* 0x040fe20003f44070 */
[----:B------:R-:W-:Y:S02]  /*1df0*/  IMAD.HI.U32 R18, R3, R85, RZ ;  /* 0x0000005503127227 */ /* 0x000fe400078e00ff */
[----:B------:R-:W3:Y:S02]  /*1e00*/  LDL R58, [R1+0x244] ;  /* 0x00024400013a7983 */ /* 0x000ee40000100800 */
[--C-:B------:R-:W-:Y:S01]  /*1e10*/  @!P6 IMAD.IADD R113, R113, 0x1, -R2.reuse ;  /* 0x000000017171e824 */ /* 0x100fe200078e0a02 */
[----:B------:R-:W-:Y:S01]  /*1e20*/  ISETP.GT.U32.AND P6, PT, R2, R48, PT ;  /* 0x000000300200720c */ /* 0x000fe20003fc4070 */
[--C-:B------:R-:W-:Y:S01]  /*1e30*/  @!P0 IMAD.IADD R50, R50, 0x1, -R2.reuse ;  /* 0x0000000132328824 */ /* 0x100fe200078e0a02 */
[----:B------:R-:W-:Y:S01]  /*1e40*/  ISETP.GT.U32.AND P0, PT, R2, R40, PT ;  /* 0x000000280200720c */ /* 0x000fe20003f04070 */
[----:B------:R-:W-:Y:S01]  /*1e50*/  @!P1 IMAD.IADD R56, R56, 0x1, -R2 ;  /* 0x0000000138389824 */ /* 0x000fe200078e0a02 */
[----:B------:R-:W-:Y:S01]  /*1e60*/  ISETP.GT.U32.AND P1, PT, R2, R47, PT ;  /* 0x0000002f0200720c */ /* 0x000fe20003f24070 */
[----:B------:R-:W-:Y:S01]  /*1e70*/  IMAD.MOV R18, RZ, RZ, -R18 ;  /* 0x000000ffff127224 */ /* 0x000fe200078e0a12 */
[----:B------:R-:W-:Y:S01]  /*1e80*/  IABS R97, R67 ;  /* 0x0000004300617213 */ /* 0x000fe20000000000 */
[----:B------:R-:W-:-:S06]  /*1e90*/  IMAD.MOV R12, RZ, RZ, -R12 ;  /* 0x000000ffff0c7224 */ /* 0x000fcc00078e0a0c */
[--C-:B------:R-:W-:Y:S02]  /*1ea0*/  @!P6 IMAD.IADD R48, R48, 0x1, -R2.reuse ;  /* 0x000000013030e824 */ /* 0x100fe400078e0a02 */
[--C-:B------:R-:W-:Y:S02]  /*1eb0*/  @!P0 IMAD.IADD R40, R40, 0x1, -R2.reuse ;  /* 0x0000000128288824 */ /* 0x100fe400078e0a02 */
[--C-:B------:R-:W-:Y:S01]  /*1ec0*/  @!P1 IMAD.IADD R47, R47, 0x1, -R2.reuse ;  /* 0x000000012f2f9824 */ /* 0x100fe200078e0a02 */
[----:B------:R-:W-:Y:S01]  /*1ed0*/  ISETP.GT.U32.AND P0, PT, R2, R48, PT ;  /* 0x000000300200720c */ /* 0x000fe20003f04070 */
[----:B------:R-:W-:Y:S01]  /*1ee0*/  @!P2 IMAD.IADD R42, R42, 0x1, -R2 ;  /* 0x000000012a2aa824 */ /* 0x000fe200078e0a02 */
[C---:B------:R-:W-:Y:S01]  /*1ef0*/  ISETP.GT.U32.AND P1, PT, R2.reuse, R55, PT ;  /* 0x000000370200720c */ /* 0x040fe20003f24070 */
[C---:B------:R-:W-:Y:S02]  /*1f00*/  IMAD R85, R2.reuse, R18, R85 ;  /* 0x0000001202557224 */ /* 0x040fe400078e0255 */
[----:B------:R-:W-:-:S08]  /*1f10*/  IMAD R65, R2, R12, R65 ;  /* 0x0000000c02417224 */ /* 0x000fd000078e0241 */
[--C-:B------:R-:W-:Y:S01]  /*1f20*/  @!P0 IMAD.IADD R48, R48, 0x1, -R2.reuse ;  /* 0x0000000130308824 */ /* 0x100fe200078e0a02 */
[C---:B------:R-:W-:Y:S01]  /*1f30*/  ISETP.GT.U32.AND P0, PT, R2.reuse, R39, PT ;  /* 0x000000270200720c */ /* 0x040fe20003f04070 */
[----:B------:R-:W-:Y:S01]  /*1f40*/  @!P1 IMAD.IADD R55, R55, 0x1, -R2 ;  /* 0x0000000137379824 */ /* 0x000fe200078e0a02 */
[C---:B------:R-:W-:Y:S02]  /*1f50*/  ISETP.GT.U32.AND P1, PT, R2.reuse, R47, PT ;  /* 0x0000002f0200720c */ /* 0x040fe40003f24070 */
[----:B------:R-:W-:Y:S01]  /*1f60*/  ISETP.GT.U32.AND P2, PT, R2, R50, PT ;  /* 0x000000320200720c */ /* 0x000fe20003f44070 */
[----:B------:R-:W-:Y:S01]  /*1f70*/  IMAD.HI.U32 R18, R3, R97, RZ ;  /* 0x0000006103127227 */ /* 0x000fe200078e00ff */
[----:B------:R-:W-:-:S03]  /*1f80*/  IABS R105, R64 ;  /* 0x0000004000697213 */ /* 0x000fc60000000000 */
[----:B------:R-:W-:-:S04]  /*1f90*/  IMAD.HI.U32 R12, R3, R89, RZ ;  /* 0x00000059030c7227 */ /* 0x000fc800078e00ff */
[--C-:B------:R-:W-:Y:S01]  /*1fa0*/  @!P0 IMAD.IADD R39, R39, 0x1, -R2.reuse ;  /* 0x0000000127278824 */ /* 0x100fe200078e0a02 */
[C---:B------:R-:W-:Y:S01]  /*1fb0*/  ISETP.GT.U32.AND P0, PT, R2.reuse, R30, PT ;  /* 0x0000001e0200720c */ /* 0x040fe20003f04070 */
[----:B------:R-:W-:Y:S01]  /*1fc0*/  @!P1 IMAD.IADD R47, R47, 0x1, -R2 ;  /* 0x000000012f2f9824 */ /* 0x000fe200078e0a02 */
[----:B------:R-:W-:-:S11]  /*1fd0*/  ISETP.GT.U32.AND P1, PT, R2, R38, PT ;  /* 0x000000260200720c */ /* 0x000fd60003f24070 */
[--C-:B------:R-:W-:Y:S02]  /*1fe0*/  @!P0 IMAD.IADD R30, R30, 0x1, -R2.reuse ;  /* 0x000000011e1e8824 */ /* 0x100fe400078e0a02 */
[----:B------:R-:W-:Y:S01]  /*1ff0*/  @!P1 IMAD.IADD R38, R38, 0x1, -R2 ;  /* 0x0000000126269824 */ /* 0x000fe200078e0a02 */
[----:B------:R-:W-:-:S13]  /*2000*/  ISETP.GT.U32.AND P1, PT, R2, R28, PT ;  /* 0x0000001c0200720c */ /* 0x000fda0003f24070 */
[----:B------:R-:W-:Y:S01]  /*2010*/  @!P1 IMAD.IADD R28, R28, 0x1, -R2 ;  /* 0x000000011c1c9824 */ /* 0x000fe200078e0a02 */
[----:B--2---:R-:W-:Y:S02]  /*2020*/  ISETP.GE.AND P0, PT, R59, RZ, PT ;  /* 0x000000ff3b00720c */ /* 0x004fe40003f06270 */
[----:B---3--:R-:W-:-:S05]  /*2030*/  LOP3.LUT R62, R58, 0xf8, RZ, 0xfc, !PT ;  /* 0x000000f83a3e7812 */ /* 0x008fca00078efcff */
[----:B------:R2:W-:Y:S04]  /*2040*/  STL [R1+0x368], R62 ;  /* 0x0003683e01007387 */ /* 0x0005e80000100800 */
[----:B------:R-:W3:Y:S01]  /*2050*/  LDL R59, [R1+0x31c] ;  /* 0x00031c00013b7983 */ /* 0x000ee20000100800 */
[----:B------:R-:W-:-:S03]  /*2060*/  ISETP.GE.AND P1, PT, R60, RZ, PT ;  /* 0x000000ff3c00720c */ /* 0x000fc60003f26270 */
[----:B------:R-:W2:Y:S01]  /*2070*/  LDL R60, [R1+0x318] ;  /* 0x00031800013c7983 */ /* 0x000ea20000100800 */
[----:B------:R-:W-:Y:S01]  /*2080*/  @!P2 IMAD.IADD R50, R50, 0x1, -R2 ;  /* 0x000000013232a824 */ /* 0x000fe200078e0a02 */
[C---:B------:R-:W-:Y:S01]  /*2090*/  ISETP.GT.U32.AND P2, PT, R2.reuse, R40, PT ;  /* 0x000000280200720c */ /* 0x040fe20003f44070 */
[----:B------:R-:W-:Y:S01]  /*20a0*/  IMAD.MOV R18, RZ, RZ, -R18 ;  /* 0x000000ffff127224 */ /* 0x000fe200078e0a12 */
[----:B------:R-:W-:Y:S01]  /*20b0*/  IABS R93, R68 ;  /* 0x00000044005d7213 */ /* 0x000fe20000000000 */
[----:B------:R-:W-:Y:S02]  /*20c0*/  IMAD.MOV R12, RZ, RZ, -R12 ;  /* 0x000000ffff0c7224 */ /* 0x000fe400078e0a0c */
[----:B------:R-:W-:Y:S02]  /*20d0*/  IMAD R97, R2, R18, R97 ;  /* 0x0000001202617224 */ /* 0x000fe400078e0261 */
[----:B------:R-:W-:-:S06]  /*20e0*/  IMAD.HI.U32 R18, R3, R105, RZ ;  /* 0x0000006903127227 */ /* 0x000fcc00078e00ff */
[----:B------:R-:W-:Y:S01]  /*20f0*/  @!P2 IMAD.IADD R40, R40, 0x1, -R2 ;  /* 0x000000012828a824 */ /* 0x000fe200078e0a02 */
[C---:B------:R-:W-:Y:S01]  /*2100*/  ISETP.GT.U32.AND P2, PT, R2.reuse, R31, PT ;  /* 0x0000001f0200720c */ /* 0x040fe20003f44070 */
[----:B------:R-:W-:Y:S02]  /*2110*/  IMAD R89, R2, R12, R89 ;  /* 0x0000000c02597224 */ /* 0x000fe400078e0259 */
[----:B------:R-:W-:Y:S01]  /*2120*/  IMAD.HI.U32 R12, R3, R93, RZ ;  /* 0x0000005d030c7227 */ /* 0x000fe200078e00ff */
[----:B------:R-:W-:-:S03]  /*2130*/  IABS R101, R66 ;  /* 0x0000004200657213 */ /* 0x000fc60000000000 */
[----:B------:R-:W-:Y:S02]  /*2140*/  IMAD.MOV R18, RZ, RZ, -R18 ;  /* 0x000000ffff127224 */ /* 0x000fe400078e0a12 */
[----:B------:R-:W-:Y:S02]  /*2150*/  IMAD.MOV R12, RZ, RZ, -R12 ;  /* 0x000000ffff0c7224 */ /* 0x000fe400078e0a0c */
[----:B------:R-:W-:Y:S02]  /*2160*/  IMAD R105, R2, R18, R105 ;  /* 0x0000001202697224 */ /* 0x000fe400078e0269 */
[----:B------:R-:W-:Y:S01]  /*2170*/  @!P2 IMAD.IADD R31, R31, 0x1, -R2 ;  /* 0x000000011f1fa824 */ /* 0x000fe200078e0a02 */
[----:B------:R-:W-:Y:S01]  /*2180*/  ISETP.GE.AND P2, PT, R58, RZ, PT ;  /* 0x000000ff3a00720c */ /* 0x000fe20003f46270 */
[----:B------:R-:W-:Y:S01]  /*2190*/  IMAD R93, R2, R12, R93 ;  /* 0x0000000c025d7224 */ /* 0x000fe200078e025d */
[----:B------:R-:W4:Y:S01]  /*21a0*/  LDL R18, [R1+0x324] ;  /* 0x0003240001127983 */ /* 0x000f220000100800 */
[----:B------:R-:W-:-:S03]  /*21b0*/  IMAD.HI.U32 R12, R3, R101, RZ ;  /* 0x00000065030c7227 */ /* 0x000fc600078e00ff */
[----:B------:R-:W4:Y:S01]  /*21c0*/  LDL R58, [R1+0x320] ;  /* 0x00032000013a7983 */ /* 0x000f220000100800 */
[----:B------:R-:W-:-:S04]  /*21d0*/  IMAD.MOV R12, RZ, RZ, -R12 ;  /* 0x000000ffff0c7224 */ /* 0x000fc800078e0a0c */
[----:B------:R-:W-:Y:S01]  /*21e0*/  IMAD R101, R2, R12, R101 ;  /* 0x0000000c02657224 */ /* 0x000fe200078e0265 */
[----:B------:R-:W-:-:S05]  /*21f0*/  IABS R12, R62 ;  /* 0x0000003e000c7213 */ /* 0x000fca0000000000 */
[----:B------:R-:W-:-:S04]  /*2200*/  IMAD.HI.U32 R3, R3, R12, RZ ;  /* 0x0000000c03037227 */ /* 0x000fc800078e00ff */
[----:B------:R-:W-:Y:S01]  /*2210*/  IMAD.MOV R3, RZ, RZ, -R3 ;  /* 0x000000ffff037224 */ /* 0x000fe200078e0a03 */
[----:B------:R-:W-:-:S03]  /*2220*/  ISETP.GT.U32.AND P4, PT, R2, R54, PT ;  /* 0x000000360200720c */ /* 0x000fc60003f84070 */
[C---:B------:R-:W-:Y:S02]  /*2230*/  IMAD R109, R2.reuse, R3, R12 ;  /* 0x00000003026d7224 */ /* 0x040fe400078e020c */
[----:B------:R-:W4:Y:S01]  /*2240*/  LDL R3, [R1+0x32c] ;  /* 0x00032c0001037983 */ /* 0x000f220000100800 */
[C---:B------:R-:W-:Y:S01]  /*2250*/  ISETP.GT.U32.AND P5, PT, R2.reuse, R46, PT ;  /* 0x0000002e0200720c */ /* 0x040fe20003fa4070 */
[----:B------:R-:W-:Y:S01]  /*2260*/  @!P0 IMAD.MOV R55, RZ, RZ, -R55 ;  /* 0x000000ffff378224 */ /* 0x000fe200078e0a37 */
[----:B------:R-:W-:Y:S01]  /*2270*/  ISETP.GT.U32.AND P0, PT, R2, R30, PT ;  /* 0x0000001e0200720c */ /* 0x000fe20003f04070 */
[----:B------:R-:W4:Y:S04]  /*2280*/  LDL R12, [R1+0x328] ;  /* 0x00032800010c7983 */ /* 0x000f280000100800 */
[----:B------:R-:W-:-:S06]  /*2290*/  @!P4 IMAD.IADD R54, R54, 0x1, -R2 ;  /* 0x000000013636c824 */ /* 0x000fcc00078e0a02 */
[--C-:B------:R-:W-:Y:S01]  /*22a0*/  @!P5 IMAD.IADD R46, R46, 0x1, -R2.reuse ;  /* 0x000000012e2ed824 */ /* 0x100fe200078e0a02 */
[----:B------:R-:W-:Y:S01]  /*22b0*/  ISETP.GT.U32.AND P5, PT, R2, R54, PT ;  /* 0x000000360200720c */ /* 0x000fe20003fa4070 */
[----:B------:R-:W-:Y:S01]  /*22c0*/  @!P0 IMAD.IADD R30, R30, 0x1, -R2 ;  /* 0x000000011e1e8824 */ /* 0x000fe200078e0a02 */
[----:B------:R-:W-:-:S11]  /*22d0*/  ISETP.GT.U32.AND P0, PT, R2, R20, PT ;  /* 0x000000140200720c */ /* 0x000fd60003f04070 */
[----:B------:R-:W-:-:S04]  /*22e0*/  @!P5 IMAD.IADD R54, R54, 0x1, -R2 ;  /* 0x000000013636d824 */ /* 0x000fc800078e0a02 */
[----:B------:R-:W-:Y:S01]  /*22f0*/  @!P1 IMAD.MOV R54, RZ, RZ, -R54 ;  /* 0x000000ffff369224 */ /* 0x000fe200078e0a36 */
[----:B------:R-:W-:Y:S01]  /*2300*/  ISETP.GT.U32.AND P1, PT, R2, R28, PT ;  /* 0x0000001c0200720c */ /* 0x000fe20003f24070 */
[----:B------:R-:W-:-:S12]  /*2310*/  @!P0 IMAD.IADD R20, R20, 0x1, -R2 ;  /* 0x0000000114148824 */ /* 0x000fd800078e0a02 */
[----:B------:R-:W-:Y:S01]  /*2320*/  @!P1 IMAD.IADD R28, R28, 0x1, -R2 ;  /* 0x000000011c1c9824 */ /* 0x000fe200078e0a02 */
[----:B------:R-:W-:-:S13]  /*2330*/  ISETP.GT.U32.AND P1, PT, R2, R19, PT ;  /* 0x000000130200720c */ /* 0x000fda0003f24070 */
[----:B------:R-:W-:Y:S01]  /*2340*/  @!P1 IMAD.IADD R19, R19, 0x1, -R2 ;  /* 0x0000000113139824 */ /* 0x000fe200078e0a02 */
[----:B------:R-:W-:-:S13]  /*2350*/  ISETP.GT.U32.AND P3, PT, R2, R52, PT ;  /* 0x000000340200720c */ /* 0x000fda0003f64070 */
[----:B------:R-:W-:Y:S01]  /*2360*/  @!P3 IMAD.IADD R52, R52, 0x1, -R2 ;  /* 0x000000013434b824 */ /* 0x000fe200078e0a02 */
[C---:B------:R-:W-:Y:S02]  /*2370*/  ISETP.GT.U32.AND P3, PT, R2.reuse, R43, PT ;  /* 0x0000002b0200720c */ /* 0x040fe40003f64070 */
[----:B------:R-:W-:-:S11]  /*2380*/  ISETP.GT.U32.AND P5, PT, R2, R46, PT ;  /* 0x0000002e0200720c */ /* 0x000fd60003fa4070 */
[----:B------:R-:W-:Y:S01]  /*2390*/  @!P3 IMAD.IADD R43, R43, 0x1, -R2 ;  /* 0x000000012b2bb824 */ /* 0x000fe200078e0a02 */
[----:B------:R-:W-:Y:S02]  /*23a0*/  ISETP.GT.U32.AND P3, PT, R2, R51, PT ;  /* 0x000000330200720c */ /* 0x000fe40003f64070 */
[----:B---3--:R-:W-:Y:S02]  /*23b0*/  ISETP.GE.AND P0, PT, R59, RZ, PT ;  /* 0x000000ff3b00720c */ /* 0x008fe40003f06270 */
[----:B------:R-:W3:Y:S01]  /*23c0*/  LDL R59, [R1+0x314] ;  /* 0x00031400013b7983 */ /* 0x000ee20000100800 */
[----:B--2---:R-:W-:-:S03]  /*23d0*/  ISETP.GE.AND P1, PT, R60, RZ, PT ;  /* 0x000000ff3c00720c */ /* 0x004fc60003f26270 */
[----:B------:R-:W2:Y:S05]  /*23e0*/  LDL R60, [R1+0x310] ;  /* 0x00031000013c7983 */ /* 0x000eaa0000100800 */
[--C-:B------:R-:W-:Y:S01]  /*23f0*/  @!P3 IMAD.IADD R51, R51, 0x1, -R2.reuse ;  /* 0x000000013333b824 */ /* 0x100fe200078e0a02 */
[C---:B------:R-:W-:Y:S02]  /*2400*/  ISETP.GT.U32.AND P3, PT, R2.reuse, R42, PT ;  /* 0x0000002a0200720c */ /* 0x040fe40003f64070 */
[----:B------:R-:W-:Y:S01]  /*2410*/  ISETP.GT.U32.AND P4, PT, R2, R44, PT ;  /* 0x0000002c0200720c */ /* 0x000fe20003f84070 */
[----:B------:R-:W-:Y:S01]  /*2420*/  @!P5 IMAD.IADD R46, R46, 0x1, -R2 ;  /* 0x000000012e2ed824 */ /* 0x000fe200078e0a02 */
[----:B------:R-:W-:-:S02]  /*2430*/  ISETP.GT.U32.AND P5, PT, R2, R36, PT ;  /* 0x000000240200720c */ /* 0x000fc40003fa4070 */
[----:B------:R-:W-:-:S07]  /*2440*/  ISETP.GT.U32.AND P6, PT, R2, R113, PT ;  /* 0x000000710200720c */ /* 0x000fce0003fc4070 */
[--C-:B------:R-:W-:Y:S01]  /*2450*/  @!P3 IMAD.IADD R42, R42, 0x1, -R2.reuse ;  /* 0x000000012a2ab824 */ /* 0x100fe200078e0a02 */
[----:B------:R-:W-:Y:S01]  /*2460*/  ISETP.GT.U32.AND P3, PT, R2, R32, PT ;  /* 0x000000200200720c */ /* 0x000fe20003f64070 */
[--C-:B------:R-:W-:Y:S02]  /*2470*/  @!P4 IMAD.IADD R44, R44, 0x1, -R2.reuse ;  /* 0x000000012c2cc824 */ /* 0x100fe400078e0a02 */
[--C-:B------:R-:W-:Y:S02]  /*2480*/  @!P5 IMAD.IADD R36, R36, 0x1, -R2.reuse ;  /* 0x000000012424d824 */ /* 0x100fe400078e0a02 */
[----:B------:R-:W-:Y:S01]  /*2490*/  @!P6 IMAD.IADD R113, R113, 0x1, -R2 ;  /* 0x000000017171e824 */ /* 0x000fe200078e0a02 */
[----:B------:R-:W-:-:S07]  /*24a0*/  ISETP.GT.U32.AND P6, PT, R2, R44, PT ;  /* 0x0000002c0200720c */ /* 0x000fce0003fc4070 */
[----:B------:R-:W-:Y:S01]  /*24b0*/  @!P3 IMAD.IADD R32, R32, 0x1, -R2 ;  /* 0x000000012020b824 */ /* 0x000fe200078e0a02 */
[C---:B------:R-:W-:Y:S02]  /*24c0*/  ISETP.GT.U32.AND P3, PT, R2.reuse, R36, PT ;  /* 0x000000240200720c */ /* 0x040fe40003f64070 */
[----:B------:R-:W-:-:S03]  /*24d0*/  ISETP.GT.U32.AND P4, PT, R2, R52, PT ;  /* 0x000000340200720c */ /* 0x000fc60003f84070 */
[----:B------:R-:W-:Y:S01]  /*24e0*/  @!P6 IMAD.IADD R44, R44, 0x1, -R2 ;  /* 0x000000012c2ce824 */ /* 0x000fe200078e0a02 */
[C---:B------:R-:W-:Y:S01]  /*24f0*/  ISETP.GT.U32.AND P6, PT, R2.reuse, R35, PT ;  /* 0x000000230200720c */ /* 0x040fe20003fc4070 */
[----:B------:R-:W-:Y:S01]  /*2500*/  @!P2 IMAD.MOV R56, RZ, RZ, -R56 ;  /* 0x000000ffff38a224 */ /* 0x000fe200078e0a38 */
[----:B------:R-:W-:-:S05]  /*2510*/  ISETP.GT.U32.AND P2, PT, R2, R31, PT ;  /* 0x0000001f0200720c */ /* 0x000fca0003f44070 */
[--C-:B------:R-:W-:Y:S01]  /*2520*/  @!P3 IMAD.IADD R36, R36, 0x1, -R2.reuse ;  /* 0x000000012424b824 */ /* 0x100fe200078e0a02 */
[----:B------:R-:W-:Y:S01]  /*2530*/  ISETP.GT.U32.AND P3, PT, R2, R32, PT ;  /* 0x000000200200720c */ /* 0x000fe20003f64070 */
[----:B------:R-:W-:Y:S01]  /*2540*/  @!P4 IMAD.IADD R52, R52, 0x1, -R2 ;  /* 0x000000013434c824 */ /* 0x000fe200078e0a02 */
[----:B------:R-:W-:-:S03]  /*2550*/  ISETP.GT.U32.AND P4, PT, R2, R43, PT ;  /* 0x0000002b0200720c */ /* 0x000fc60003f84070 */
[--C-:B------:R-:W-:Y:S01]  /*2560*/  @!P6 IMAD.IADD R35, R35, 0x1, -R2.reuse ;  /* 0x000000012323e824 */ /* 0x100fe200078e0a02 */
[C---:B------:R-:W-:Y:S01]  /*2570*/  ISETP.GT.U32.AND P6, PT, R2.reuse, R39, PT ;  /* 0x000000270200720c */ /* 0x040fe20003fc4070 */
[----:B------:R-:W-:Y:S01]  /*2580*/  @!P2 IMAD.IADD R31, R31, 0x1, -R2 ;  /* 0x000000011f1fa824 */ /* 0x000fe200078e0a02 */
[----:B------:R-:W-:-:S05]  /*2590*/  ISETP.GT.U32.AND P2, PT, R2, R22, PT ;  /* 0x000000160200720c */ /* 0x000fca0003f44070 */
[--C-:B------:R-:W-:Y:S01]  /*25a0*/  @!P3 IMAD.IADD R32, R32, 0x1, -R2.reuse ;  /* 0x000000012020b824 */ /* 0x100fe200078e0a02 */
[C---:B------:R-:W-:Y:S01]  /*25b0*/  ISETP.GT.U32.AND P3, PT, R2.reuse, R23, PT ;  /* 0x000000170200720c */ /* 0x040fe20003f64070 */
[----:B------:R-:W-:Y:S01]  /*25c0*/  @!P4 IMAD.IADD R43, R43, 0x1, -R2 ;  /* 0x000000012b2bc824 */ /* 0x000fe200078e0a02 */
[----:B------:R-:W-:-:S03]  /*25d0*/  ISETP.GT.U32.AND P4, PT, R2, R34, PT ;  /* 0x000000220200720c */ /* 0x000fc60003f84070 */
[--C-:B------:R-:W-:Y:S01]  /*25e0*/  @!P6 IMAD.IADD R39, R39, 0x1, -R2.reuse ;  /* 0x000000012727e824 */ /* 0x100fe200078e0a02 */
[----:B------:R-:W-:Y:S01]  /*25f0*/  ISETP.GT.U32.AND P6, PT, R2, R35, PT ;  /* 0x000000230200720c */ /* 0x000fe20003fc4070 */
[----:B------:R-:W-:Y:S01]  /*2600*/  @!P2 IMAD.IADD R22, R22, 0x1, -R2 ;  /* 0x000000011616a824 */ /* 0x000fe200078e0a02 */
[----:B----4-:R-:W-:-:S05]  /*2610*/  ISETP.GE.AND P2, PT, R58, RZ, PT ;  /* 0x000000ff3a00720c */ /* 0x010fca0003f46270 */
[--C-:B------:R-:W-:Y:S01]  /*2620*/  @!P3 IMAD.IADD R23, R23, 0x1, -R2.reuse ;  /* 0x000000011717b824 */ /* 0x100fe200078e0a02 */
[----:B------:R-:W-:Y:S01]  /*2630*/  ISETP.GE.AND P3, PT, R18, RZ, PT ;  /* 0x000000ff1200720c */ /* 0x000fe20003f66270 */
[----:B------:R-:W-:Y:S01]  /*2640*/  @!P4 IMAD.IADD R34, R34, 0x1, -R2 ;  /* 0x000000012222c824 */ /* 0x000fe200078e0a02 */
[----:B------:R-:W-:-:S03]  /*2650*/  ISETP.GT.U32.AND P4, PT, R2, R38, PT ;  /* 0x000000260200720c */ /* 0x000fc60003f84070 */
[----:B------:R-:W-:Y:S01]  /*2660*/  @!P6 IMAD.IADD R35, R35, 0x1, -R2 ;  /* 0x000000012323e824 */ /* 0x000fe200078e0a02 */
[C---:B------:R-:W-:Y:S01]  /*2670*/  ISETP.GT.U32.AND P6, PT, R2.reuse, R26, PT ;  /* 0x0000001a0200720c */ /* 0x040fe20003fc4070 */
[----:B------:R-:W-:Y:S01]  /*2680*/  @!P2 IMAD.MOV R48, RZ, RZ, -R48 ;  /* 0x000000ffff30a224 */ /* 0x000fe200078e0a30 */
[C---:B------:R-:W-:Y:S01]  /*2690*/  ISETP.GT.U32.AND P2, PT, R2.reuse, R22, PT ;  /* 0x000000160200720c */ /* 0x040fe20003f44070 */
[----:B------:R-:W-:Y:S01]  /*26a0*/  @!P0 IMAD.MOV R47, RZ, RZ, -R47 ;  /* 0x000000ffff2f8224 */ /* 0x000fe200078e0a2f */
[----:B------:R-:W-:-:S03]  /*26b0*/  ISETP.GT.U32.AND P0, PT, R2, R20, PT ;  /* 0x000000140200720c */ /* 0x000fc60003f04070 */
[----:B------:R-:W-:Y:S01]  /*26c0*/  @!P3 IMAD.MOV R50, RZ, RZ, -R50 ;  /* 0x000000ffff32b224 */ /* 0x000fe200078e0a32 */
[C---:B------:R-:W-:Y:S01]  /*26d0*/  ISETP.GT.U32.AND P3, PT, R2.reuse, R23, PT ;  /* 0x000000170200720c */ /* 0x040fe20003f64070 */
[----:B------:R-:W-:Y:S01]  /*26e0*/  @!P1 IMAD.MOV R46, RZ, RZ, -R46 ;  /* 0x000000ffff2e9224 */ /* 0x000fe200078e0a2e */
[----:B------:R-:W-:Y:S01]  /*26f0*/  ISETP.GT.U32.AND P1, PT, R2, R19, PT ;  /* 0x000000130200720c */ /* 0x000fe20003f24070 */
[--C-:B------:R-:W-:Y:S01]  /*2700*/  @!P4 IMAD.IADD R38, R38, 0x1, -R2.reuse ;  /* 0x000000012626c824 */ /* 0x100fe200078e0a02 */
[----:B------:R-:W-:Y:S01]  /*2710*/  ISETP.GT.U32.AND P4, PT, R2, R34, PT ;  /* 0x000000220200720c */ /* 0x000fe20003f84070 */
[--C-:B------:R-:W-:Y:S01]  /*2720*/  @!P6 IMAD.IADD R26, R26, 0x1, -R2.reuse ;  /* 0x000000011a1ae824 */ /* 0x100fe200078e0a02 */
[----:B------:R-:W-:Y:S01]  /*2730*/  ISETP.GE.AND P6, PT, R3, RZ, PT ;  /* 0x000000ff0300720c */ /* 0x000fe20003fc6270 */
[--C-:B------:R-:W-:Y:S01]  /*2740*/  @!P2 IMAD.IADD R22, R22, 0x1, -R2.reuse ;  /* 0x000000011616a824 */ /* 0x100fe200078e0a02 */
[----:B------:R-:W-:Y:S01]  /*2750*/  ISETP.GT.U32.AND P2, PT, R2, R10, PT ;  /* 0x0000000a0200720c */ /* 0x000fe20003f44070 */
[----:B------:R-:W-:Y:S01]  /*2760*/  @!P0 IMAD.IADD R20, R20, 0x1, -R2 ;  /* 0x0000000114148824 */ /* 0x000fe200078e0a02 */
[----:B------:R-:W-:-:S03]  /*2770*/  ISETP.GT.U32.AND P0, PT, R2, R8, PT ;  /* 0x000000080200720c */ /* 0x000fc60003f04070 */
[--C-:B------:R-:W-:Y:S01]  /*2780*/  @!P3 IMAD.IADD R23, R23, 0x1, -R2.reuse ;  /* 0x000000011717b824 */ /* 0x100fe200078e0a02 */
[C---:B------:R-:W-:Y:S01]  /*2790*/  ISETP.GT.U32.AND P3, PT, R2.reuse, R11, PT ;  /* 0x0000000b0200720c */ /* 0x040fe20003f64070 */
[--C-:B------:R-:W-:Y:S01]  /*27a0*/  @!P1 IMAD.IADD R19, R19, 0x1, -R2.reuse ;  /* 0x0000000113139824 */ /* 0x100fe200078e0a02 */
[----:B------:R-:W-:Y:S01]  /*27b0*/  ISETP.GT.U32.AND P1, PT, R2, R6, PT ;  /* 0x000000060200720c */ /* 0x000fe20003f24070 */
[----:B------:R-:W-:Y:S01]  /*27c0*/  @!P4 IMAD.IADD R34, R34, 0x1, -R2 ;  /* 0x000000012222c824 */ /* 0x000fe200078e0a02 */
[C---:B------:R-:W-:Y:S01]  /*27d0*/  ISETP.GT.U32.AND P4, PT, R2.reuse, R24, PT ;  /* 0x000000180200720c */ /* 0x040fe20003f84070 */
[----:B------:R-:W-:Y:S01]  /*27e0*/  @!P6 IMAD.MOV R52, RZ, RZ, -R52 ;  /* 0x000000ffff34e224 */ /* 0x000fe200078e0a34 */
[----:B------:R-:W-:Y:S01]  /*27f0*/  ISETP.GT.U32.AND P6, PT, R2, R26, PT ;  /* 0x0000001a0200720c */ /* 0x000fe20003fc4070 */
[--C-:B------:R-:W-:Y:S01]  /*2800*/  @!P2 IMAD.IADD R10, R10, 0x1, -R2.reuse ;  /* 0x000000010a0aa824 */ /* 0x100fe200078e0a02 */
[----:B------:R-:W-:Y:S01]  /*2810*/  ISETP.GE.AND P2, PT, R5, RZ, PT ;  /* 0x000000ff0500720c */ /* 0x000fe20003f46270 */
[----:B------:R-:W-:Y:S01]  /*2820*/  @!P0 IMAD.IADD R8, R8, 0x1, -R2 ;  /* 0x0000000108088824 */ /* 0x000fe200078e0a02 */
[----:B------:R-:W-:-:S03]  /*2830*/  ISETP.GE.AND P0, PT, R0, RZ, PT ;  /* 0x000000ff0000720c */ /* 0x000fc60003f06270 */
[--C-:B------:R-:W-:Y:S01]  /*2840*/  @!P3 IMAD.IADD R11, R11, 0x1, -R2.reuse ;  /* 0x000000010b0bb824 */ /* 0x100fe200078e0a02 */
[----:B------:R-:W-:Y:S01]  /*2850*/  ISETP.GE.AND P3, PT, R4, RZ, PT ;  /* 0x000000ff0400720c */ /* 0x000fe20003f66270 */
[----:B------:R-:W-:Y:S01]  /*2860*/  @!P1 IMAD.IADD R6, R6, 0x1, -R2 ;  /* 0x0000000106069824 */ /* 0x000fe200078e0a02 */
[----:B------:R-:W4:Y:S01]  /*2870*/  LDL.LU R4, [R1+0x5c4] ;  /* 0x0005c40001047983 */ /* 0x000f220000300800 */
[----:B------:R-:W-:-:S03]  /*2880*/  ISETP.GE.AND P1, PT, R74, RZ, PT ;  /* 0x000000ff4a00720c */ /* 0x000fc60003f26270 */
[----:B------:R-:W4:Y:S04]  /*2890*/  LDL.LU R5, [R1+0x5c0] ;  /* 0x0005c00001057983 */ /* 0x000f280000300800 */
[----:B------:R-:W4:Y:S01]  /*28a0*/  LDL.LU R0, [R1+0x5bc] ;  /* 0x0005bc0001007983 */ /* 0x000f220000300800 */
[----:B------:R-:W-:-:S03]  /*28b0*/  @!P4 IMAD.IADD R24, R24, 0x1, -R2 ;  /* 0x000000011818c824 */ /* 0x000fc600078e0a02 */
[----:B-1----:R-:W4:Y:S01]  /*28c0*/  LDL.LU R74, [R1+0x5b8] ;  /* 0x0005b800014a7983 */ /* 0x002f220000300800 */
[----:B------:R-:W-:Y:S01]  /*28d0*/  ISETP.GE.AND P4, PT, R12, RZ, PT ;  /* 0x000000ff0c00720c */ /* 0x000fe20003f86270 */
[----:B------:R-:W-:Y:S01]  /*28e0*/  @!P6 IMAD.IADD R26, R26, 0x1, -R2 ;  /* 0x000000011a1ae824 */ /* 0x000fe200078e0a02 */
[----:B------:R-:W-:-:S11]  /*28f0*/  ISETP.GT.U32.AND P6, PT, R2, R15, PT ;  /* 0x0000000f0200720c */ /* 0x000fd60003fc4070 */
[----:B------:R-:W-:Y:S01]  /*2900*/  @!P4 IMAD.MOV R51, RZ, RZ, -R51 ;  /* 0x000000ffff33c224 */ /* 0x000fe200078e0a33 */
[C---:B------:R-:W-:Y:S01]  /*2910*/  ISETP.GT.U32.AND P4, PT, R2.reuse, R24, PT ;  /* 0x000000180200720c */ /* 0x040fe20003f84070 */
[----:B------:R-:W-:Y:S01]  /*2920*/  @!P6 IMAD.IADD R15, R15, 0x1, -R2 ;  /* 0x000000010f0fe824 */ /* 0x000fe200078e0a02 */
[----:B------:R-:W-:-:S11]  /*2930*/  ISETP.GT.U32.AND P5, PT, R2, R27, PT ;  /* 0x0000001b0200720c */ /* 0x000fd60003fa4070 */
[--C-:B------:R-:W-:Y:S01]  /*2940*/  @!P4 IMAD.IADD R24, R24, 0x1, -R2.reuse ;  /* 0x000000011818c824 */ /* 0x100fe200078e0a02 */
[----:B------:R-:W-:Y:S01]  /*2950*/  ISETP.GT.U32.AND P4, PT, R2, R14, PT ;  /* 0x0000000e0200720c */ /* 0x000fe20003f84070 */
[----:B------:R-:W-:-:S05]  /*2960*/  @!P5 IMAD.IADD R27, R27, 0x1, -R2 ;  /* 0x000000011b1bd824 */ /* 0x000fca00078e0a02 */
[----:B------:R-:W-:-:S07]  /*2970*/  ISETP.GT.U32.AND P5, PT, R2, R27, PT ;  /* 0x0000001b0200720c */ /* 0x000fce0003fa4070 */
[----:B------:R-:W-:-:S06]  /*2980*/  @!P4 IMAD.IADD R14, R14, 0x1, -R2 ;  /* 0x000000010e0ec824 */ /* 0x000fcc00078e0a02 */
[----:B------:R-:W-:Y:S01]  /*2990*/  @!P5 IMAD.IADD R27, R27, 0x1, -R2 ;  /* 0x000000011b1bd824 */ /* 0x000fe200078e0a02 */
[----:B------:R-:W-:-:S13]  /*29a0*/  ISETP.GT.U32.AND P5, PT, R2, R16, PT ;  /* 0x000000100200720c */ /* 0x000fda0003fa4070 */
[----:B------:R-:W-:-:S05]  /*29b0*/  @!P5 IMAD.IADD R16, R16, 0x1, -R2 ;  /* 0x000000011010d824 */ /* 0x000fca00078e0a02 */
[C---:B------:R-:W-:Y:S01]  /*29c0*/  ISETP.GT.U32.AND P5, PT, R2.reuse, R16, PT ;  /* 0x000000100200720c */ /* 0x040fe20003fa4070 */
[----:B------:R-:W-:Y:S01]  /*29d0*/  @!P0 IMAD.MOV R39, RZ, RZ, -R39 ;  /* 0x000000ffff278224 */ /* 0x000fe200078e0a27 */
[C---:B------:R-:W-:Y:S01]  /*29e0*/  ISETP.GT.U32.AND P0, PT, R2.reuse, R8, PT ;  /* 0x000000080200720c */ /* 0x040fe20003f04070 */
[----:B------:R-:W-:Y:S01]  /*29f0*/  @!P3 IMAD.MOV R42, RZ, RZ, -R42 ;  /* 0x000000ffff2ab224 */ /* 0x000fe200078e0a2a */
[----:B------:R-:W-:-:S09]  /*2a00*/  ISETP.GT.U32.AND P3, PT, R2, R11, PT ;  /* 0x0000000b0200720c */ /* 0x000fd20003f64070 */
[----:B------:R-:W-:Y:S01]  /*2a10*/  @!P5 IMAD.IADD R16, R16, 0x1, -R2 ;  /* 0x000000011010d824 */ /* 0x000fe200078e0a02 */
[C---:B------:R-:W-:Y:S01]  /*2a20*/  ISETP.GT.U32.AND P5, PT, R2.reuse, R7, PT ;  /* 0x000000070200720c */ /* 0x040fe20003fa4070 */
[----:B------:R-:W-:Y:S01]  /*2a30*/  @!P2 IMAD.MOV R40, RZ, RZ, -R40 ;  /* 0x000000ffff28a224 */ /* 0x000fe200078e0a28 */
[----:B------:R-:W-:Y:S02]  /*2a40*/  ISETP.GT.U32.AND P2, PT, R2, R10, PT ;  /* 0x0000000a0200720c */ /* 0x000fe40003f44070 */
[----:B---3--:R-:W-:-:S13]  /*2a50*/  ISETP.GE.AND P6, PT, R59, RZ, PT ;  /* 0x000000ff3b00720c */ /* 0x008fda0003fc6270 */
[----:B------:R-:W-:Y:S01]  /*2a60*/  @!P6 IMAD.MOV R44, RZ, RZ, -R44 ;  /* 0x000000ffff2ce224 */ /* 0x000fe200078e0a2c */
[----:B------:R-:W-:Y:S02]  /*2a70*/  ISETP.GT.U32.AND P6, PT, R2, R15, PT ;  /* 0x0000000f0200720c */ /* 0x000fe40003fc4070 */
[----:B--2---:R-:W-:-:S11]  /*2a80*/  ISETP.GE.AND P4, PT, R60, RZ, PT ;  /* 0x000000ff3c00720c */ /* 0x004fd60003f86270 */
[----:B------:R-:W-:Y:S01]  /*2a90*/  @!P6 IMAD.IADD R15, R15, 0x1, -R2 ;  /* 0x000000010f0fe824 */ /* 0x000fe200078e0a02 */
[C---:B------:R-:W-:Y:S01]  /*2aa0*/  ISETP.GT.U32.AND P6, PT, R2.reuse, R9, PT ;  /* 0x000000090200720c */ /* 0x040fe20003fc4070 */
[----:B------:R-:W-:Y:S01]  /*2ab0*/  @!P4 IMAD.MOV R43, RZ, RZ, -R43 ;  /* 0x000000ffff2bc224 */ /* 0x000fe200078e0a2b */
[----:B------:R-:W-:-:S11]  /*2ac0*/  ISETP.GT.U32.AND P4, PT, R2, R14, PT ;  /* 0x0000000e0200720c */ /* 0x000fd60003f84070 */
[--C-:B------:R-:W-:Y:S01]  /*2ad0*/  @!P6 IMAD.IADD R9, R9, 0x1, -R2.reuse ;  /* 0x000000010909e824 */ /* 0x100fe200078e0a02 */
[----:B------:R-:W-:Y:S02]  /*2ae0*/  ISETP.GE.AND P6, PT, R114, RZ, PT ;  /* 0x000000ff7200720c */ /* 0x000fe40003fc6270 */
[----:B------:R-:W2:Y:S01]  /*2af0*/  LDL.LU R114, [R1+0x5b4] ;  /* 0x0005b40001727983 */ /* 0x000ea20000300800 */
[----:B------:R-:W-:Y:S01]  /*2b00*/  @!P4 IMAD.IADD R14, R14, 0x1, -R2 ;  /* 0x000000010e0ec824 */ /* 0x000fe200078e0a02 */
[----:B------:R-:W-:-:S13]  /*2b10*/  ISETP.GT.U32.AND P4, PT, R2, R13, PT ;  /* 0x0000000d0200720c */ /* 0x000fda0003f84070 */
[--C-:B------:R-:W-:Y:S01]  /*2b20*/  @!P4 IMAD.IADD R13, R13, 0x1, -R2.reuse ;  /* 0x000000010d0dc824 */ /* 0x100fe200078e0a02 */
[----:B------:R-:W-:Y:S02]  /*2b30*/  ISETP.GE.AND P4, PT, R115, RZ, PT ;  /* 0x000000ff7300720c */ /* 0x000fe40003f86270 */
[----:B------:R-:W3:Y:S01]  /*2b40*/  LDL.LU R115, [R1+0x5b0] ;  /* 0x0005b00001737983 */ /* 0x000ee20000300800 */
[--C-:B------:R-:W-:Y:S02]  /*2b50*/  @!P5 IMAD.IADD R7, R7, 0x1, -R2.reuse ;  /* 0x000000010707d824 */ /* 0x100fe400078e0a02 */
[--C-:B------:R-:W-:Y:S01]  /*2b60*/  @!P0 IMAD.IADD R8, R8, 0x1, -R2.reuse ;  /* 0x0000000108088824 */ /* 0x100fe200078e0a02 */
[C---:B------:R-:W-:Y:S02]  /*2b70*/  ISETP.GT.U32.AND P0, PT, R2.reuse, R25, PT ;  /* 0x000000190200720c */ /* 0x040fe40003f04070 */
[C---:B------:R-:W-:Y:S01]  /*2b80*/  ISETP.GT.U32.AND P5, PT, R2.reuse, R7, PT ;  /* 0x000000070200720c */ /* 0x040fe20003fa4070 */
[--C-:B------:R-:W-:Y:S01]  /*2b90*/  @!P3 IMAD.IADD R11, R11, 0x1, -R2.reuse ;  /* 0x000000010b0bb824 */ /* 0x100fe200078e0a02 */
[----:B------:R-:W-:Y:S01]  /*2ba0*/  ISETP.GT.U32.AND P3, PT, R2, R17, PT ;  /* 0x000000110200720c */ /* 0x000fe20003f64070 */
[----:B------:R-:W-:Y:S01]  /*2bb0*/  @!P2 IMAD.IADD R10, R10, 0x1, -R2 ;  /* 0x000000010a0aa824 */ /* 0x000fe200078e0a02 */
[----:B------:R-:W-:-:S07]  /*2bc0*/  ISETP.GT.U32.AND P2, PT, R2, R21, PT ;  /* 0x000000150200720c */ /* 0x000fce0003f44070 */
[--C-:B------:R-:W-:Y:S01]  /*2bd0*/  @!P0 IMAD.IADD R25, R25, 0x1, -R2.reuse ;  /* 0x0000000119198824 */ /* 0x100fe200078e0a02 */
[----:B------:R-:W-:Y:S01]  /*2be0*/  ISETP.GE.AND P0, PT, R123, RZ, PT ;  /* 0x000000ff7b00720c */ /* 0x000fe20003f06270 */
[--C-:B------:R-:W-:Y:S01]  /*2bf0*/  @!P5 IMAD.IADD R7, R7, 0x1, -R2.reuse ;  /* 0x000000010707d824 */ /* 0x100fe200078e0a02 */
[----:B------:R-:W-:Y:S01]  /*2c00*/  ISETP.GT.U32.AND P5, PT, R2, R33, PT ;  /* 0x000000210200720c */ /* 0x000fe20003fa4070 */
[--C-:B------:R-:W-:Y:S01]  /*2c10*/  @!P3 IMAD.IADD R17, R17, 0x1, -R2.reuse ;  /* 0x000000011111b824 */ /* 0x100fe200078e0a02 */
[----:B------:R-:W-:Y:S01]  /*2c20*/  ISETP.GE.AND P3, PT, R125, RZ, PT ;  /* 0x000000ff7d00720c */ /* 0x000fe20003f66270 */
[----:B------:R-:W-:Y:S01]  /*2c30*/  @!P2 IMAD.IADD R21, R21, 0x1, -R2 ;  /* 0x000000011515a824 */ /* 0x000fe200078e0a02 */
[----:B------:R-:W-:Y:S01]  /*2c40*/  ISETP.GE.AND P2, PT, R124, RZ, PT ;  /* 0x000000ff7c00720c */ /* 0x000fe20003f46270 */
[----:B------:R-:W-:Y:S01]  /*2c50*/  @!P6 IMAD.MOV R36, RZ, RZ, -R36 ;  /* 0x000000ffff24e224 */ /* 0x000fe200078e0a24 */
[----:B------:R-:W-:Y:S01]  /*2c60*/  ISETP.GT.U32.AND P6, PT, R2, R9, PT ;  /* 0x000000090200720c */ /* 0x000fe20003fc4070 */
[----:B------:R-:W-:-:S04]  /*2c70*/  @!P4 IMAD.MOV R35, RZ, RZ, -R35 ;  /* 0x000000ffff23c224 */ /* 0x000fc800078e0a23 */
[----:B------:R-:W-:Y:S01]  /*2c80*/  @!P0 IMAD.MOV R31, RZ, RZ, -R31 ;  /* 0x000000ffff1f8224 */ /* 0x000fe200078e0a1f */
[C---:B------:R-:W-:Y:S01]  /*2c90*/  ISETP.GT.U32.AND P0, PT, R2.reuse, R25, PT ;  /* 0x000000190200720c */ /* 0x040fe20003f04070 */
[----:B------:R-:W-:Y:S01]  /*2ca0*/  @!P5 IMAD.IADD R33, R33, 0x1, -R2 ;  /* 0x000000012121d824 */ /* 0x000fe200078e0a02 */
[----:B------:R-:W-:Y:S01]  /*2cb0*/  ISETP.GT.U32.AND P4, PT, R2, R13, PT ;  /* 0x0000000d0200720c */ /* 0x000fe20003f84070 */
[----:B------:R-:W-:-:S03]  /*2cc0*/  @!P3 IMAD.MOV R34, RZ, RZ, -R34 ;  /* 0x000000ffff22b224 */ /* 0x000fc600078e0a22 */
[C---:B------:R-:W-:Y:S01]  /*2cd0*/  ISETP.GT.U32.AND P3, PT, R2.reuse, R33, PT ;  /* 0x000000210200720c */ /* 0x040fe20003f64070 */
[----:B------:R-:W-:Y:S01]  /*2ce0*/  @!P2 IMAD.MOV R32, RZ, RZ, -R32 ;  /* 0x000000ffff20a224 */ /* 0x000fe200078e0a20 */
[----:B------:R-:W-:Y:S01]  /*2cf0*/  ISETP.GT.U32.AND P2, PT, R2, R21, PT ;  /* 0x000000150200720c */ /* 0x000fe20003f44070 */
[----:B------:R-:W-:-:S04]  /*2d00*/  @!P6 IMAD.IADD R9, R9, 0x1, -R2 ;  /* 0x000000010909e824 */ /* 0x000fc800078e0a02 */
[--C-:B------:R-:W-:Y:S01]  /*2d10*/  @!P0 IMAD.IADD R25, R25, 0x1, -R2.reuse ;  /* 0x0000000119198824 */ /* 0x100fe200078e0a02 */
[C---:B------:R-:W-:Y:S01]  /*2d20*/  ISETP.GT.U32.AND P0, PT, R2.reuse, R53, PT ;  /* 0x000000350200720c */ /* 0x040fe20003f04070 */
[--C-:B------:R-:W-:Y:S01]  /*2d30*/  @!P4 IMAD.IADD R13, R13, 0x1, -R2.reuse ;  /* 0x000000010d0dc824 */ /* 0x100fe200078e0a02 */
[C---:B------:R-:W-:Y:S02]  /*2d40*/  ISETP.GT.U32.AND P6, PT, R2.reuse, R37, PT ;  /* 0x000000250200720c */ /* 0x040fe40003fc4070 */
[C---:B------:R-:W-:Y:S01]  /*2d50*/  ISETP.GT.U32.AND P4, PT, R2.reuse, R41, PT ;  /* 0x000000290200720c */ /* 0x040fe20003f84070 */
[--C-:B------:R-:W-:Y:S01]  /*2d60*/  @!P3 IMAD.IADD R33, R33, 0x1, -R2.reuse ;  /* 0x000000012121b824 */ /* 0x100fe200078e0a02 */
[C---:B------:R-:W-:Y:S01]  /*2d70*/  ISETP.GT.U32.AND P3, PT, R2.reuse, R61, PT ;  /* 0x0000003d0200720c */ /* 0x040fe20003f64070 */
[----:B------:R-:W-:Y:S01]  /*2d80*/  @!P2 IMAD.IADD R21, R21, 0x1, -R2 ;  /* 0x000000011515a824 */ /* 0x000fe200078e0a02 */
[C---:B------:R-:W-:Y:S01]  /*2d90*/  ISETP.GT.U32.AND P2, PT, R2.reuse, R49, PT ;  /* 0x000000310200720c */ /* 0x040fe20003f44070 */
[----:B------:R-:W-:Y:S01]  /*2da0*/  @!P1 IMAD.MOV R38, RZ, RZ, -R38 ;  /* 0x000000ffff269224 */ /* 0x000fe200078e0a26 */
[----:B------:R-:W-:-:S02]  /*2db0*/  ISETP.GT.U32.AND P1, PT, R2, R6, PT ;  /* 0x000000060200720c */ /* 0x000fc40003f24070 */
[----:B------:R-:W-:Y:S01]  /*2dc0*/  ISETP.GT.U32.AND P5, PT, R2, R17, PT ;  /* 0x000000110200720c */ /* 0x000fe20003fa4070 */
[--C-:B------:R-:W-:Y:S01]  /*2dd0*/  @!P0 IMAD.IADD R53, R53, 0x1, -R2.reuse ;  /* 0x0000000135358824 */ /* 0x100fe200078e0a02 */
[----:B------:R-:W-:Y:S01]  /*2de0*/  ISETP.GE.AND P0, PT, R117, RZ, PT ;  /* 0x000000ff7500720c */ /* 0x000fe20003f06270 */
[--C-:B------:R-:W-:Y:S02]  /*2df0*/  @!P6 IMAD.IADD R37, R37, 0x1, -R2.reuse ;  /* 0x000000012525e824 */ /* 0x100fe400078e0a02 */
[--C-:B------:R-:W-:Y:S01]  /*2e00*/  @!P4 IMAD.IADD R41, R41, 0x1, -R2.reuse ;  /* 0x000000012929c824 */ /* 0x100fe200078e0a02 */
[----:B------:R-:W-:Y:S01]  /*2e10*/  ISETP.GE.AND P4, PT, R120, RZ, PT ;  /* 0x000000ff7800720c */ /* 0x000fe20003f86270 */
[--C-:B------:R-:W-:Y:S01]  /*2e20*/  @!P3 IMAD.IADD R61, R61, 0x1, -R2.reuse ;  /* 0x000000013d3db824 */ /* 0x100fe200078e0a02 */
[----:B------:R-:W-:Y:S01]  /*2e30*/  ISETP.GT.U32.AND P3, PT, R2, R37, PT ;  /* 0x000000250200720c */ /* 0x000fe20003f64070 */
[--C-:B------:R-:W-:Y:S01]  /*2e40*/  @!P2 IMAD.IADD R49, R49, 0x1, -R2.reuse ;  /* 0x000000013131a824 */ /* 0x100fe200078e0a02 */
[----:B------:R-:W-:Y:S01]  /*2e50*/  ISETP.GE.AND P6, PT, R121, RZ, PT ;  /* 0x000000ff7900720c */ /* 0x000fe20003fc6270 */
[--C-:B------:R-:W-:Y:S01]  /*2e60*/  @!P1 IMAD.IADD R6, R6, 0x1, -R2.reuse ;  /* 0x0000000106069824 */ /* 0x100fe200078e0a02 */
[----:B------:R-:W-:Y:S01]  /*2e70*/  ISETP.GE.AND P2, PT, R118, RZ, PT ;  /* 0x000000ff7600720c */ /* 0x000fe20003f46270 */
[----:B------:R-:W-:Y:S01]  /*2e80*/  @!P5 IMAD.IADD R17, R17, 0x1, -R2 ;  /* 0x000000011111d824 */ /* 0x000fe200078e0a02 */
[C---:B------:R-:W-:Y:S01]  /*2e90*/  ISETP.GT.U32.AND P1, PT, R2.reuse, R29, PT ;  /* 0x0000001d0200720c */ /* 0x040fe20003f24070 */
[----:B------:R-:W-:Y:S01]  /*2ea0*/  @!P0 IMAD.MOV R23, RZ, RZ, -R23 ;  /* 0x000000ffff178224 */ /* 0x000fe200078e0a17 */
[----:B------:R-:W-:-:S02]  /*2eb0*/  ISETP.GT.U32.AND P5, PT, R2, R45, PT ;  /* 0x0000002d0200720c */ /* 0x000fc40003fa4070 */
[C---:B------:R-:W-:Y:S01]  /*2ec0*/  ISETP.GT.U32.AND P0, PT, R2.reuse, R53, PT ;  /* 0x000000350200720c */ /* 0x040fe20003f04070 */
[----:B------:R-:W-:Y:S01]  /*2ed0*/  @!P4 IMAD.MOV R27, RZ, RZ, -R27 ;  /* 0x000000ffff1bc224 */ /* 0x000fe200078e0a1b */
[C---:B------:R-:W-:Y:S01]  /*2ee0*/  ISETP.GT.U32.AND P4, PT, R2.reuse, R41, PT ;  /* 0x000000290200720c */ /* 0x040fe20003f84070 */
[----:B------:R-:W-:Y:S01]  /*2ef0*/  @!P3 IMAD.IADD R37, R37, 0x1, -R2 ;  /* 0x000000012525b824 */ /* 0x000fe200078e0a02 */
[C---:B------:R-:W-:Y:S01]  /*2f00*/  ISETP.GT.U32.AND P3, PT, R2.reuse, R65, PT ;  /* 0x000000410200720c */ /* 0x040fe20003f64070 */
[----:B------:R-:W-:Y:S01]  /*2f10*/  @!P6 IMAD.MOV R28, RZ, RZ, -R28 ;  /* 0x000000ffff1ce224 */ /* 0x000fe200078e0a1c */
[C---:B------:R-:W-:Y:S01]  /*2f20*/  ISETP.GT.U32.AND P6, PT, R2.reuse, R49, PT ;  /* 0x000000310200720c */ /* 0x040fe20003fc4070 */
[----:B------:R-:W-:Y:S01]  /*2f30*/  @!P2 IMAD.MOV R24, RZ, RZ, -R24 ;  /* 0x000000ffff18a224 */ /* 0x000fe200078e0a18 */
[----:B------:R-:W-:Y:S01]  /*2f40*/  ISETP.GT.U32.AND P2, PT, R2, R61, PT ;  /* 0x0000003d0200720c */ /* 0x000fe20003f44070 */
[--C-:B------:R-:W-:Y:S01]  /*2f50*/  @!P1 IMAD.IADD R29, R29, 0x1, -R2.reuse ;  /* 0x000000011d1d9824 */ /* 0x100fe200078e0a02 */
[----:B------:R-:W-:Y:S01]  /*2f60*/  ISETP.GE.AND P1, PT, R122, RZ, PT ;  /* 0x000000ff7a00720c */ /* 0x000fe20003f26270 */
[--C-:B------:R-:W-:Y:S01]  /*2f70*/  @!P5 IMAD.IADD R45, R45, 0x1, -R2.reuse ;  /* 0x000000012d2dd824 */ /* 0x100fe200078e0a02 */
[----:B------:R-:W-:Y:S01]  /*2f80*/  ISETP.GE.AND P5, PT, R119, RZ, PT ;  /* 0x000000ff7700720c */ /* 0x000fe20003fa6270 */
[--C-:B------:R-:W-:Y:S01]  /*2f90*/  @!P0 IMAD.IADD R53, R53, 0x1, -R2.reuse ;  /* 0x0000000135358824 */ /* 0x100fe200078e0a02 */
[C---:B------:R-:W-:Y:S01]  /*2fa0*/  ISETP.GT.U32.AND P0, PT, R2.reuse, R81, PT ;  /* 0x000000510200720c */ /* 0x040fe20003f04070 */
[--C-:B------:R-:W-:Y:S01]  /*2fb0*/  @!P4 IMAD.IADD R41, R41, 0x1, -R2.reuse ;  /* 0x000000012929c824 */ /* 0x100fe200078e0a02 */
[C---:B------:R-:W-:Y:S01]  /*2fc0*/  ISETP.GT.U32.AND P4, PT, R2.reuse, R69, PT ;  /* 0x000000450200720c */ /* 0x040fe20003f84070 */
[--C-:B------:R-:W-:Y:S01]  /*2fd0*/  @!P3 IMAD.IADD R65, R65, 0x1, -R2.reuse ;  /* 0x000000014141b824 */ /* 0x100fe200078e0a02 */
[----:B------:R-:W-:Y:S01]  /*2fe0*/  ISETP.GE.AND P3, PT, R111, RZ, PT ;  /* 0x000000ff6f00720c */ /* 0x000fe20003f66270 */
[--C-:B------:R-:W-:Y:S01]  /*2ff0*/  @!P6 IMAD.IADD R49, R49, 0x1, -R2.reuse ;  /* 0x000000013131e824 */ /* 0x100fe200078e0a02 */
        /* <DEDUP_REMOVED lines=9> */
[----:B------:R-:W-:-:S02]  /*3090*/  @!P4 IMAD.IADD R69, R69, 0x1, -R2 ;  /* 0x000000014545c824 */ /* 0x000fc400078e0a02 */
[----:B------:R-:W-:-:S03]  /*30a0*/  @!P3 IMAD.MOV R20, RZ, RZ, -R20 ;  /* 0x000000ffff14b224 */ /* 0x000fc600078e0a14 */
[C---:B------:R-:W-:Y:S01]  /*30b0*/  ISETP.GT.U32.AND P3, PT, R2.reuse, R69, PT ;  /* 0x000000450200720c */ /* 0x040fe20003f64070 */
[--C-:B------:R-:W-:Y:S01]  /*30c0*/  @!P6 IMAD.IADD R77, R77, 0x1, -R2.reuse ;  /* 0x000000014d4de824 */ /* 0x100fe200078e0a02 */
[----:B------:R-:W-:Y:S01]  /*30d0*/  ISETP.GE.AND P6, PT, R107, RZ, PT ;  /* 0x000000ff6b00720c */ /* 0x000fe20003fc6270 */
[--C-:B------:R-:W-:Y:S01]  /*30e0*/  @!P2 IMAD.IADD R89, R89, 0x1, -R2.reuse ;  /* 0x000000015959a824 */ /* 0x100fe200078e0a02 */
[C---:B------:R-:W-:Y:S01]  /*30f0*/  ISETP.GT.U32.AND P2, PT, R2.reuse, R65, PT ;  /* 0x000000410200720c */ /* 0x040fe20003f44070 */
[--C-:B------:R-:W-:Y:S01]  /*3100*/  @!P1 IMAD.IADD R29, R29, 0x1, -R2.reuse ;  /* 0x000000011d1d9824 */ /* 0x100fe200078e0a02 */
[C---:B------:R-:W-:Y:S01]  /*3110*/  ISETP.GT.U32.AND P1, PT, R2.reuse, R57, PT ;  /* 0x000000390200720c */ /* 0x040fe20003f24070 */
[----:B------:R-:W-:Y:S01]  /*3120*/  @!P5 IMAD.IADD R45, R45, 0x1, -R2 ;  /* 0x000000012d2dd824 */ /* 0x000fe200078e0a02 */
[C---:B------:R-:W-:Y:S01]  /*3130*/  ISETP.GT.U32.AND P5, PT, R2.reuse, R73, PT ;  /* 0x000000490200720c */ /* 0x040fe20003fa4070 */
[----:B------:R-:W-:Y:S01]  /*3140*/  @!P0 IMAD.MOV R14, RZ, RZ, -R14 ;  /* 0x000000ffff0e8224 */ /* 0x000fe200078e0a0e */
[----:B------:R-:W-:-:S03]  /*3150*/  ISETP.GT.U32.AND P0, PT, R2, R81, PT ;  /* 0x000000510200720c */ /* 0x000fc60003f04070 */
[--C-:B------:R-:W-:Y:S01]  /*3160*/  @!P3 IMAD.IADD R69, R69, 0x1, -R2.reuse ;  /* 0x000000014545b824 */ /* 0x100fe200078e0a02 */
        /* <DEDUP_REMOVED lines=8> */
[----:B------:R-:W-:Y:S01]  /*31f0*/  ISETP.GE.AND P5, PT, R108, RZ, PT ;  /* 0x000000ff6c00720c */ /* 0x000fe20003fa6270 */
[----:B------:R-:W-:Y:S01]  /*3200*/  @!P0 IMAD.IADD R81, R81, 0x1, -R2 ;  /* 0x0000000151518824 */ /* 0x000fe200078e0a02 */
[----:B------:R-:W-:-:S02]  /*3210*/  ISETP.GT.U32.AND P0, PT, R2, R105, PT ;  /* 0x000000690200720c */ /* 0x000fc40003f04070 */
[----:B------:R-:W-:Y:S01]  /*3220*/  ISETP.GE.AND P4, PT, R110, RZ, PT ;  /* 0x000000ff6e00720c */ /* 0x000fe20003f86270 */
[--C-:B------:R-:W-:Y:S02]  /*3230*/  @!P3 IMAD.IADD R93, R93, 0x1, -R2.reuse ;  /* 0x000000015d5db824 */ /* 0x100fe400078e0a02 */
[----:B------:R-:W-:Y:S01]  /*3240*/  @!P6 IMAD.IADD R89, R89, 0x1, -R2 ;  /* 0x000000015959e824 */ /* 0x000fe200078e0a02 */
[C---:B------:R-:W-:Y:S01]  /*3250*/  ISETP.GT.U32.AND P6, PT, R2.reuse, R109, PT ;  /* 0x0000006d0200720c */ /* 0x040fe20003fc4070 */
[----:B------:R-:W-:Y:S01]  /*3260*/  @!P2 IMAD.MOV R10, RZ, RZ, -R10 ;  /* 0x000000ffff0aa224 */ /* 0x000fe200078e0a0a */
[C---:B------:R-:W-:Y:S01]  /*3270*/  ISETP.GT.U32.AND P2, PT, R2.reuse, R93, PT ;  /* 0x0000005d0200720c */ /* 0x040fe20003f44070 */
[----:B------:R-:W-:Y:S01]  /*3280*/  @!P1 IMAD.MOV R22, RZ, RZ, -R22 ;  /* 0x000000ffff169224 */ /* 0x000fe200078e0a16 */
[C---:B------:R-:W-:Y:S01]  /*3290*/  ISETP.GT.U32.AND P1, PT, R2.reuse, R57, PT ;  /* 0x000000390200720c */ /* 0x040fe20003f24070 */
[----:B------:R-:W-:Y:S01]  /*32a0*/  @!P5 IMAD.MOV R16, RZ, RZ, -R16 ;  /* 0x000000ffff10d224 */ /* 0x000fe200078e0a10 */
[----:B------:R-:W-:Y:S01]  /*32b0*/  ISETP.GT.U32.AND P5, PT, R2, R77, PT ;  /* 0x0000004d0200720c */ /* 0x000fe20003fa4070 */
[----:B------:R-:W-:Y:S01]  /*32c0*/  @!P0 IMAD.IADD R105, R105, 0x1, -R2 ;  /* 0x0000000169698824 */ /* 0x000fe200078e0a02 */
[----:B------:R-:W-:Y:S01]  /*32d0*/  ISETP.GE.AND P0, PT, R96, RZ, PT ;  /* 0x000000ff6000720c */ /* 0x000fe20003f06270 */
[----:B------:R-:W-:Y:S01]  /*32e0*/  @!P4 IMAD.MOV R19, RZ, RZ, -R19 ;  /* 0x000000ffff13c224 */ /* 0x000fe200078e0a13 */
[----:B------:R-:W-:-:S03]  /*32f0*/  ISETP.GT.U32.AND P4, PT, R2, R73, PT ;  /* 0x000000490200720c */ /* 0x000fc60003f84070 */
[--C-:B------:R-:W-:Y:S02]  /*3300*/  @!P6 IMAD.IADD R109, R109, 0x1, -R2.reuse ;  /* 0x000000016d6de824 */ /* 0x100fe400078e0a02 */
[--C-:B------:R-:W-:Y:S01]  /*3310*/  @!P2 IMAD.IADD R93, R93, 0x1, -R2.reuse ;  /* 0x000000015d5da824 */ /* 0x100fe200078e0a02 */
[----:B------:R-:W-:Y:S01]  /*3320*/  ISETP.GE.AND P2, PT, R94, RZ, PT ;  /* 0x000000ff5e00720c */ /* 0x000fe20003f46270 */
[--C-:B------:R-:W-:Y:S01]  /*3330*/  @!P1 IMAD.IADD R57, R57, 0x1, -R2.reuse ;  /* 0x0000000139399824 */ /* 0x100fe200078e0a02 */
[C---:B------:R-:W-:Y:S01]  /*3340*/  ISETP.GT.U32.AND P1, PT, R2.reuse, R85, PT ;  /* 0x000000550200720c */ /* 0x040fe20003f24070 */
[--C-:B------:R-:W-:Y:S01]  /*3350*/  @!P5 IMAD.IADD R77, R77, 0x1, -R2.reuse ;  /* 0x000000014d4dd824 */ /* 0x100fe200078e0a02 */
[C---:B------:R-:W-:Y:S01]  /*3360*/  ISETP.GT.U32.AND P5, PT, R2.reuse, R101, PT ;  /* 0x000000650200720c */ /* 0x040fe20003fa4070 */
[----:B------:R-:W-:Y:S01]  /*3370*/  @!P0 IMAD.MOV R13, RZ, RZ, -R13 ;  /* 0x000000ffff0d8224 */ /* 0x000fe200078e0a0d */
[----:B------:R-:W-:Y:S01]  /*3380*/  ISETP.GT.U32.AND P0, PT, R2, R109, PT ;  /* 0x0000006d0200720c */ /* 0x000fe20003f04070 */
[----:B------:R-:W-:Y:S01]  /*3390*/  @!P4 IMAD.IADD R73, R73, 0x1, -R2 ;  /* 0x000000014949c824 */ /* 0x000fe200078e0a02 */
[----:B------:R-:W-:-:S02]  /*33a0*/  ISETP.GE.AND P3, PT, R100, RZ, PT ;  /* 0x000000ff6400720c */ /* 0x000fc40003f66270 */
[----:B------:R-:W-:-:S03]  /*33b0*/  ISETP.GT.U32.AND P4, PT, R2, R97, PT ;  /* 0x000000610200720c */ /* 0x000fc60003f84070 */
[----:B------:R-:W-:Y:S01]  /*33c0*/  @!P2 IMAD.MOV R21, RZ, RZ, -R21 ;  /* 0x000000ffff15a224 */ /* 0x000fe200078e0a15 */
[----:B------:R-:W-:Y:S01]  /*33d0*/  ISETP.GE.AND P2, PT, R72, RZ, PT ;  /* 0x000000ff4800720c */ /* 0x000fe20003f46270 */
[--C-:B------:R-:W-:Y:S01]  /*33e0*/  @!P1 IMAD.IADD R85, R85, 0x1, -R2.reuse ;  /* 0x0000000155559824 */ /* 0x100fe200078e0a02 */
[----:B------:R-:W-:Y:S01]  /*33f0*/  ISETP.GE.AND P1, PT, R104, RZ, PT ;  /* 0x000000ff6800720c */ /* 0x000fe20003f26270 */
[--C-:B------:R-:W-:Y:S02]  /*3400*/  @!P5 IMAD.IADD R101, R101, 0x1, -R2.reuse ;  /* 0x000000016565d824 */ /* 0x100fe400078e0a02 */
[----:B------:R-:W-:Y:S01]  /*3410*/  @!P0 IMAD.IADD R109, R109, 0x1, -R2 ;  /* 0x000000016d6d8824 */ /* 0x000fe200078e0a02 */
[----:B------:R-:W-:Y:S01]  /*3420*/  ISETP.GE.AND P0, PT, R90, RZ, PT ;  /* 0x000000ff5a00720c */ /* 0x000fe20003f06270 */
[----:B------:R-:W-:Y:S01]  /*3430*/  @!P3 IMAD.MOV R6, RZ, RZ, -R6 ;  /* 0x000000ffff06b224 */ /* 0x000fe200078e0a06 */
[----:B------:R-:W-:Y:S01]  /*3440*/  ISETP.GT.U32.AND P3, PT, R2, R101, PT ;  /* 0x000000650200720c */ /* 0x000fe20003f64070 */
[----:B------:R-:W-:Y:S01]  /*3450*/  @!P4 IMAD.IADD R97, R97, 0x1, -R2 ;  /* 0x000000016161c824 */ /* 0x000fe200078e0a02 */
[----:B------:R-:W-:-:S03]  /*3460*/  ISETP.GE.AND P4, PT, R99, RZ, PT ;  /* 0x000000ff6300720c */ /* 0x000fc60003f86270 */
[----:B------:R-:W-:Y:S01]  /*3470*/  @!P2 IMAD.MOV R37, RZ, RZ, -R37 ;  /* 0x000000ffff25a224 */ /* 0x000fe200078e0a25 */
[----:B------:R-:W-:Y:S01]  /*3480*/  ISETP.GE.AND P2, PT, R71, RZ, PT ;  /* 0x000000ff4700720c */ /* 0x000fe20003f46270 */
[----:B------:R-:W-:Y:S01]  /*3490*/  @!P1 IMAD.MOV R11, RZ, RZ, -R11 ;  /* 0x000000ffff0b9224 */ /* 0x000fe200078e0a0b */
[----:B------:R-:W-:-:S03]  /*34a0*/  ISETP.GT.U32.AND P1, PT, R2, R85, PT ;  /* 0x000000550200720c */ /* 0x000fc60003f24070 */
[----:B------:R-:W-:Y:S01]  /*34b0*/  @!P0 IMAD.MOV R33, RZ, RZ, -R33 ;  /* 0x000000ffff218224 */ /* 0x000fe200078e0a21 */
[----:B------:R-:W-:Y:S01]  /*34c0*/  ISETP.GE.AND P0, PT, R87, RZ, PT ;  /* 0x000000ff5700720c */ /* 0x000fe20003f06270 */
[--C-:B------:R-:W-:Y:S01]  /*34d0*/  @!P3 IMAD.IADD R101, R101, 0x1, -R2.reuse ;  /* 0x000000016565b824 */ /* 0x100fe200078e0a02 */
[----:B------:R-:W-:Y:S01]  /*34e0*/  ISETP.GE.AND P3, PT, R92, RZ, PT ;  /* 0x000000ff5c00720c */ /* 0x000fe20003f66270 */
[----:B------:R-:W-:Y:S01]  /*34f0*/  @!P4 IMAD.MOV R7, RZ, RZ, -R7 ;  /* 0x000000ffff07c224 */ /* 0x000fe200078e0a07 */
[----:B------:R-:W-:Y:S02]  /*3500*/  ISETP.GT.U32.AND P4, PT, R2, R105, PT ;  /* 0x000000690200720c */ /* 0x000fe40003f84070 */
[----:B----4-:R-:W-:Y:S01]  /*3510*/  LOP3.LUT R74, R74, 0x7f, RZ, 0xc0, !PT ;  /* 0x0000007f4a4a7812 */ /* 0x010fe200078ec0ff */
[----:B------:R-:W-:Y:S01]  /*3520*/  @!P2 IMAD.MOV R53, RZ, RZ, -R53 ;  /* 0x000000ffff35a224 */ /* 0x000fe200078e0a35 */
[----:B------:R-:W-:Y:S01]  /*3530*/  ISETP.GE.AND P2, PT, R82, RZ, PT ;  /* 0x000000ff5200720c */ /* 0x000fe20003f46270 */
[----:B------:R-:W-:Y:S01]  /*3540*/  @!P1 IMAD.IADD R85, R85, 0x1, -R2 ;  /* 0x0000000155559824 */ /* 0x000fe200078e0a02 */
[----:B------:R-:W-:-:S03]  /*3550*/  ISETP.GE.AND P1, PT, R102, RZ, PT ;  /* 0x000000ff6600720c */ /* 0x000fc60003f26270 */
[----:B------:R-:W-:Y:S01]  /*3560*/  @!P0 IMAD.MOV R49, RZ, RZ, -R49 ;  /* 0x000000ffff318224 */ /* 0x000fe200078e0a31 */
[----:B------:R-:W-:Y:S01]  /*3570*/  ISETP.GE.AND P0, PT, R83, RZ, PT ;  /* 0x000000ff5300720c */ /* 0x000fe20003f06270 */
[----:B------:R-:W-:Y:S02]  /*3580*/  IMAD R18, R4, 0x80, R74 ;  /* 0x0000008004127824 */ /* 0x000fe400078e024a */
[----:B------:R-:W-:Y:S01]  /*3590*/  @!P3 IMAD.MOV R25, RZ, RZ, -R25 ;  /* 0x000000ffff19b224 */ /* 0x000fe200078e0a19 */
[----:B------:R-:W-:Y:S01]  /*35a0*/  ISETP.GE.AND P3, PT, R88, RZ, PT ;  /* 0x000000ff5800720c */ /* 0x000fe20003f66270 */
[----:B------:R-:W-:Y:S01]  /*35b0*/  @!P4 IMAD.IADD R105, R105, 0x1, -R2 ;  /* 0x000000016969c824 */ /* 0x000fe200078e0a02 */
[----:B------:R-:W-:Y:S02]  /*35c0*/  ISETP.GE.AND P4, PT, R91, RZ, PT ;  /* 0x000000ff5b00720c */ /* 0x000fe40003f86270 */
[----:B------:R-:W-:Y:S01]  /*35d0*/  IABS R4, R18 ;  /* 0x0000001200047213 */ /* 0x000fe20000000000 */
[----:B------:R-:W-:Y:S01]  /*35e0*/  @!P2 IMAD.MOV R69, RZ, RZ, -R69 ;  /* 0x000000ffff45a224 */ /* 0x000fe200078e0a45 */
[----:B------:R-:W-:Y:S01]  /*35f0*/  ISETP.GE.AND P2, PT, R76, RZ, PT ;  /* 0x000000ff4c00720c */ /* 0x000fe20003f46270 */
[----:B------:R-:W-:Y:S01]  /*3600*/  @!P1 IMAD.MOV R8, RZ, RZ, -R8 ;  /* 0x000000ffff089224 */ /* 0x000fe200078e0a08 */
[----:B------:R-:W-:Y:S01]  /*3610*/  ISETP.GE.AND P5, PT, R98, RZ, PT ;  /* 0x000000ff6200720c */ /* 0x000fe20003fa6270 */
[----:B------:R-:W-:Y:S01]  /*3620*/  IMAD.HI.U32 R5, R5, R4, RZ ;  /* 0x0000000405057227 */ /* 0x000fe200078e00ff */
[----:B------:R-:W-:Y:S01]  /*3630*/  ISETP.GT.U32.AND P1, PT, R2, R97, PT ;  /* 0x000000610200720c */ /* 0x000fe20003f24070 */
[----:B------:R-:W-:Y:S01]  /*3640*/  UIADD3 UR5, UPT, UPT, UR20, 0x7f, URZ ;  /* 0x0000007f14057890 */ /* 0x000fe2000fffe0ff */
[----:B------:R-:W-:Y:S01]  /*3650*/  ISETP.GE.AND P6, PT, R95, RZ, PT ;  /* 0x000000ff5f00720c */ /* 0x000fe20003fc6270 */
[----:B------:R-:W-:Y:S01]  /*3660*/  @!P0 IMAD.MOV R65, RZ, RZ, -R65 ;  /* 0x000000ffff418224 */ /* 0x000fe200078e0a41 */
[----:B------:R-:W-:Y:S01]  /*3670*/  ISETP.GE.AND P0, PT, R78, RZ, PT ;  /* 0x000000ff4e00720c */ /* 0x000fe20003f06270 */
[----:B------:R-:W-:Y:S01]  /*3680*/  IMAD.MOV R5, RZ, RZ, -R5 ;  /* 0x000000ffff057224 */ /* 0x000fe200078e0a05 */
[----:B------:R-:W-:Y:S01]  /*3690*/  UISETP.GT.AND UP0, UPT, UR5, 0x7f, UPT ;  /* 0x0000007f0500788c */ /* 0x000fe2000bf04270 */
[----:B------:R-:W-:Y:S01]  /*36a0*/  @!P3 IMAD.MOV R41, RZ, RZ, -R41 ;  /* 0x000000ffff29b224 */ /* 0x000fe200078e0a29 */
[----:B------:R-:W-:Y:S01]  /*36b0*/  ISETP.GE.AND P3, PT, R86, RZ, PT ;  /* 0x000000ff5600720c */ /* 0x000fe20003f66270 */
[----:B------:R-:W-:Y:S01]  /*36c0*/  @!P4 IMAD.MOV R29, RZ, RZ, -R29 ;  /* 0x000000ffff1dc224 */ /* 0x000fe200078e0a1d */
[----:B------:R-:W-:Y:S01]  /*36d0*/  ISETP.GE.AND P4, PT, R70, RZ, PT ;  /* 0x000000ff4600720c */ /* 0x000fe20003f86270 */
[----:B------:R-:W-:Y:S01]  /*36e0*/  UIADD3 UR6, UPT, UPT, UR9, -0x80, URZ ;  /* 0xffffff8009067890 */ /* 0x000fe2000fffe0ff */
[----:B------:R-:W-:Y:S01]  /*36f0*/  IMAD R4, R0, R5, R4 ;  /* 0x0000000500047224 */ /* 0x000fe200078e0204 */
[----:B------:R-:W-:Y:S01]  /*3700*/  USEL UR4, URZ, 0x4, !UP0 ;  /* 0x00000004ff047887 */ /* 0x000fe2000c000000 */
[----:B------:R-:W-:Y:S01]  /*3710*/  LOP3.LUT R3, R116, 0x4, RZ, 0xfc, !PT ;  /* 0x0000000474037812 */ /* 0x000fe200078efcff */
[----:B------:R-:W-:-:S02]  /*3720*/  @!P2 IMAD.MOV R85, RZ, RZ, -R85 ;  /* 0x000000ffff55a224 */ /* 0x000fc400078e0a55 */
[----:B------:R-:W-:Y:S01]  /*3730*/  @!P5 IMAD.MOV R9, RZ, RZ, -R9 ;  /* 0x000000ffff09d224 */ /* 0x000fe200078e0a09 */
[----:B------:R-:W-:Y:S01]  /*3740*/  ISETP.GT.U32.AND P2, PT, R0, R4, PT ;  /* 0x000000040000720c */ /* 0x000fe20003f44070 */
[----:B------:R-:W-:Y:S01]  /*3750*/  @!P1 IMAD.IADD R97, R97, 0x1, -R2 ;  /* 0x0000000161619824 */ /* 0x000fe200078e0a02 */
[C---:B------:R-:W-:Y:S01]  /*3760*/  ISETP.GE.AND P5, PT, R3.reuse, UR20, PT ;  /* 0x0000001403007c0c */ /* 0x040fe2000bfa6270 */
[----:B------:R-:W-:Y:S01]  /*3770*/  @!P6 IMAD.MOV R17, RZ, RZ, -R17 ;  /* 0x000000ffff11e224 */ /* 0x000fe200078e0a11 */
[----:B------:R-:W-:Y:S01]  /*3780*/  ISETP.GE.AND P1, PT, R3, UR6, PT ;  /* 0x0000000603007c0c */ /* 0x000fe2000bf26270 */
[----:B------:R-:W-:Y:S01]  /*3790*/  @!P0 IMAD.MOV R81, RZ, RZ, -R81 ;  /* 0x000000ffff518224 */ /* 0x000fe200078e0a51 */
[----:B------:R-:W-:Y:S01]  /*37a0*/  ISETP.GE.AND P6, PT, R64, RZ, PT ;  /* 0x000000ff4000720c */ /* 0x000fe20003fc6270 */
[----:B------:R-:W-:Y:S01]  /*37b0*/  IMAD.U32 R3, RZ, RZ, UR4 ;  /* 0x00000004ff037e24 */ /* 0x000fe2000f8e00ff */
[----:B------:R-:W-:Y:S01]  /*37c0*/  ISETP.GE.AND P0, PT, R116, UR20, PT ;  /* 0x0000001474007c0c */ /* 0x000fe2000bf06270 */
[----:B------:R-:W-:Y:S01]  /*37d0*/  @!P3 IMAD.MOV R57, RZ, RZ, -R57 ;  /* 0x000000ffff39b224 */ /* 0x000fe200078e0a39 */
[----:B------:R-:W-:Y:S01]  /*37e0*/  ISETP.GE.AND P3, PT, R80, RZ, PT ;  /* 0x000000ff5000720c */ /* 0x000fe20003f66270 */
[----:B------:R-:W-:Y:S01]  /*37f0*/  @!P4 IMAD.MOV R45, RZ, RZ, -R45 ;  /* 0x000000ffff2dc224 */ /* 0x000fe200078e0a2d */
[----:B------:R-:W-:-:S02]  /*3800*/  ISETP.GE.AND P4, PT, R84, RZ, PT ;  /* 0x000000ff5400720c */ /* 0x000fc40003f86270 */
[----:B------:R-:W-:Y:S02]  /*3810*/  SEL R2, R3, RZ, !P0 ;  /* 0x000000ff03027207 */ /* 0x000fe40004000000 */
[----:B------:R-:W-:Y:S01]  /*3820*/  ISETP.GE.AND P0, PT, R63, RZ, PT ;  /* 0x000000ff3f00720c */ /* 0x000fe20003f06270 */
[----:B------:R-:W-:Y:S02]  /*3830*/  IMAD.U32 R58, RZ, RZ, UR22 ;  /* 0x00000016ff3a7e24 */ /* 0x000fe4000f8e00ff */
[----:B------:R-:W-:Y:S02]  /*3840*/  IMAD R72, R116, UR22, RZ ;  /* 0x0000001674487c24 */ /* 0x000fe4000f8e02ff */
[----:B------:R-:W-:Y:S02]  /*3850*/  @!P2 IMAD.IADD R4, R4, 0x1, -R0 ;  /* 0x000000010404a824 */ /* 0x000fe400078e0a00 */
[----:B------:R-:W-:Y:S02]  /*3860*/  IMAD R70, R58, 0x4, R72 ;  /* 0x000000043a467824 */ /* 0x000fe400078e0248 */
[----:B------:R-:W-:Y:S01]  /*3870*/  @!P6 IMAD.MOV R105, RZ, RZ, -R105 ;  /* 0x000000ffff69e224 */ /* 0x000fe200078e0a69 */
[----:B------:R-:W-:-:S02]  /*3880*/  ISETP.NE.U32.AND P6, PT, R2, RZ, PT ;  /* 0x000000ff0200720c */ /* 0x000fc40003fc5070 */
[----:B------:R-:W-:Y:S01]  /*3890*/  SEL R2, R3, RZ, !P5 ;  /* 0x000000ff03027207 */ /* 0x000fe20006800000 */
[----:B------:R-:W-:Y:S01]  /*38a0*/  IMAD R71, R58, 0x4, R70 ;  /* 0x000000043a477824 */ /* 0x000fe200078e0246 */
[----:B------:R-:W-:Y:S01]  /*38b0*/  ISETP.GT.U32.AND P5, PT, R0, R4, PT ;  /* 0x000000040000720c */ /* 0x000fe20003fa4070 */
[----:B------:R-:W-:Y:S01]  /*38c0*/  @!P3 IMAD.MOV R73, RZ, RZ, -R73 ;  /* 0x000000ffff49b224 */ /* 0x000fe200078e0a49 */
[----:B------:R-:W-:Y:S01]  /*38d0*/  ISETP.GE.AND P3, PT, R75, RZ, PT ;  /* 0x000000ff4b00720c */ /* 0x000fe20003f66270 */
[----:B------:R-:W-:Y:S01]  /*38e0*/  @!P4 IMAD.MOV R61, RZ, RZ, -R61 ;  /* 0x000000ffff3dc224 */ /* 0x000fe200078e0a3d */
[----:B------:R-:W-:Y:S01]  /*38f0*/  ISETP.GE.AND P4, PT, R79, RZ, PT ;  /* 0x000000ff4f00720c */ /* 0x000fe20003f86270 */
[----:B------:R-:W-:Y:S01]  /*3900*/  @!P0 IMAD.MOV R113, RZ, RZ, -R113 ;  /* 0x000000ffff718224 */ /* 0x000fe200078e0a71 */
[----:B------:R-:W-:Y:S01]  /*3910*/  ISETP.GE.AND P0, PT, R18, RZ, PT ;  /* 0x000000ff1200720c */ /* 0x000fe20003f06270 */
[----:B------:R-:W-:-:S04]  /*3920*/  IMAD R91, R58, 0x4, R71 ;  /* 0x000000043a5b7824 */ /* 0x000fc800078e0247 */
[----:B------:R-:W-:Y:S02]  /*3930*/  IMAD R90, R58, 0x4, R91 ;  /* 0x000000043a5a7824 */ /* 0x000fe400078e025b */
[----:B------:R-:W-:Y:S02]  /*3940*/  @!P5 IMAD.IADD R4, R4, 0x1, -R0 ;  /* 0x000000010404d824 */ /* 0x000fe400078e0a00 */
[----:B------:R-:W-:Y:S02]  /*3950*/  IMAD R88, R58, 0x4, R90 ;  /* 0x000000043a587824 */ /* 0x000fe400078e025a */
[----:B------:R-:W-:Y:S01]  /*3960*/  @!P3 IMAD.MOV R89, RZ, RZ, -R89 ;  /* 0x000000ffff59b224 */ /* 0x000fe200078e0a59 */
[----:B------:R-:W-:Y:S01]  /*3970*/  ISETP.GE.AND P3, PT, R67, RZ, PT ;  /* 0x000000ff4300720c */ /* 0x000fe20003f66270 */
[----:B------:R-:W-:Y:S01]  /*3980*/  @!P4 IMAD.MOV R77, RZ, RZ, -R77 ;  /* 0x000000ffff4dc224 */ /* 0x000fe200078e0a4d */
[----:B------:R-:W-:Y:S01]  /*3990*/  ISETP.GE.AND P4, PT, R68, RZ, PT ;  /* 0x000000ff4400720c */ /* 0x000fe20003f86270 */
[----:B------:R-:W-:-:S02]  /*39a0*/  IMAD R83, R58, 0x4, R88 ;  /* 0x000000043a537824 */ /* 0x000fc400078e0258 */
[----:B------:R-:W-:Y:S01]  /*39b0*/  @!P0 IMAD.MOV R4, RZ, RZ, -R4 ;  /* 0x000000ffff048224 */ /* 0x000fe200078e0a04 */
[----:B--2---:R-:W-:Y:S01]  /*39c0*/  ISETP.NE.AND P0, PT, R114, RZ, PT ;  /* 0x000000ff7200720c */ /* 0x004fe20003f05270 */
[----:B------:R-:W-:-:S04]  /*39d0*/  IMAD R86, R58, 0x4, R83 ;  /* 0x000000043a567824 */ /* 0x000fc800078e0253 */
[----:B------:R-:W-:Y:S01]  /*39e0*/  IMAD R84, R58, 0x4, R86 ;  /* 0x000000043a547824 */ /* 0x000fe200078e0256 */
[----:B------:R1:W-:Y:S01]  /*39f0*/  STL [R1+0x338], R18 ;  /* 0x0003381201007387 */ /* 0x0003e20000100800 */
[----:B------:R-:W-:Y:S01]  /*3a00*/  @!P3 IMAD.MOV R97, RZ, RZ, -R97 ;  /* 0x000000ffff61b224 */ /* 0x000fe200078e0a61 */
[----:B------:R-:W-:Y:S01]  /*3a10*/  ISETP.GE.AND P3, PT, R62, RZ, PT ;  /* 0x000000ff3e00720c */ /* 0x000fe20003f66270 */
[----:B------:R-:W-:Y:S01]  /*3a20*/  IMAD R80, R58, 0x4, R84 ;  /* 0x000000043a507824 */ /* 0x000fe200078e0254 */
[----:B------:R-:W-:Y:S01]  /*3a30*/  STL [R1+0x2d0], R72 ;  /* 0x0002d04801007387 */ /* 0x000fe20000100800 */
[----:B------:R-:W-:Y:S01]  /*3a40*/  @!P4 IMAD.MOV R93, RZ, RZ, -R93 ;  /* 0x000000ffff5dc224 */ /* 0x000fe200078e0a5d */
[----:B------:R-:W-:Y:S02]  /*3a50*/  ISETP.GE.AND P4, PT, R66, RZ, PT ;  /* 0x000000ff4200720c */ /* 0x000fe40003f86270 */
[----:B------:R-:W-:Y:S01]  /*3a60*/  @!P0 LOP3.LUT R4, RZ, R114, RZ, 0x33, !PT ;  /* 0x00000072ff048212 */ /* 0x000fe200078e33ff */
[----:B------:R-:W-:Y:S01]  /*3a70*/  STL [R1+0x258], R70 ;  /* 0x0002584601007387 */ /* 0x000fe20000100800 */
[----:B------:R-:W-:-:S03]  /*3a80*/  IMAD R79, R58, 0x4, R80 ;  /* 0x000000043a4f7824 */ /* 0x000fc600078e0250 */
[----:B------:R-:W-:Y:S01]  /*3a90*/  STL [R1+0x254], R71 ;  /* 0x0002544701007387 */ /* 0x000fe20000100800 */
[----:B------:R-:W-:-:S03]  /*3aa0*/  IMAD R62, R4, UR21, RZ ;  /* 0x00000015043e7c24 */ /* 0x000fc6000f8e02ff */
[----:B------:R-:W-:Y:S01]  /*3ab0*/  STL [R1+0x25c], R91 ;  /* 0x00025c5b01007387 */ /* 0x000fe20000100800 */
[----:B------:R-:W-:Y:S01]  /*3ac0*/  LOP3.LUT R5, R116, 0x8, RZ, 0xfc, !PT ;  /* 0x0000000874057812 */ /* 0x000fe200078efcff */
[----:B------:R-:W-:Y:S02]  /*3ad0*/  IMAD R78, R58, 0x4, R79 ;  /* 0x000000043a4e7824 */ /* 0x000fe400078e024f */
[----:B------:R-:W-:Y:S04]  /*3ae0*/  STL [R1+0x250], R90 ;  /* 0x0002505a01007387 */ /* 0x000fe80000100800 */
[----:B------:R-:W-:Y:S01]  /*3af0*/  STL [R1+0x240], R88 ;  /* 0x0002405801007387 */ /* 0x000fe20000100800 */
[----:B-1----:R-:W-:-:S03]  /*3b00*/  IMAD.SHL.U32 R18, R62, 0x4, RZ ;  /* 0x000000043e127824 */ /* 0x002fc600078e00ff */
[----:B------:R-:W-:Y:S01]  /*3b10*/  STL [R1+0x23c], R83 ;  /* 0x00023c5301007387 */ /* 0x000fe20000100800 */
[----:B------:R-:W-:-:S03]  /*3b20*/  ISETP.GE.AND P2, PT, R5, UR20, PT ;  /* 0x0000001405007c0c */ /* 0x000fc6000bf46270 */
[----:B------:R-:W-:Y:S04]  /*3b30*/  STL [R1+0x238], R86 ;  /* 0x0002385601007387 */ /* 0x000fe80000100800 */
[----:B------:R-:W-:Y:S01]  /*3b40*/  STL [R1+0x234], R84 ;  /* 0x0002345401007387 */ /* 0x000fe20000100800 */
[----:B------:R-:W-:-:S03]  /*3b50*/  @!P3 IMAD.MOV R109, RZ, RZ, -R109 ;  /* 0x000000ffff6db224 */ /* 0x000fc600078e0a6d */
[----:B------:R-:W-:Y:S01]  /*3b60*/  STL [R1+0x230], R80 ;  /* 0x0002305001007387 */ /* 0x000fe20000100800 */
[----:B------:R-:W-:-:S03]  /*3b70*/  @!P4 IMAD.MOV R101, RZ, RZ, -R101 ;  /* 0x000000ffff65c224 */ /* 0x000fc600078e0a65 */
[----:B------:R-:W-:Y:S01]  /*3b80*/  STL [R1+0x22c], R79 ;  /* 0x00022c4f01007387 */ /* 0x000fe20000100800 */
[----:B------:R-:W-:-:S03]  /*3b90*/  ISETP.NE.U32.AND P3, PT, R2, RZ, PT ;  /* 0x000000ff0200720c */ /* 0x000fc60003f65070 */
[----:B------:R-:W-:Y:S01]  /*3ba0*/  STL [R1+0x228], R78 ;  /* 0x0002284e01007387 */ /* 0x000fe20000100800 */
[----:B------:R-:W-:Y:S01]  /*3bb0*/  IMAD R68, R58, 0x4, R78 ;  /* 0x000000043a447824 */ /* 0x000fe200078e024e */
[----:B------:R-:W-:Y:S02]  /*3bc0*/  SEL R12, R3, RZ, !P2 ;  /* 0x000000ff030c7207 */ /* 0x000fe40005000000 */
[----:B---3--:R-:W-:Y:S01]  /*3bd0*/  STL.64 [R1+0x418], R114 ;  /* 0x0004187201007387 */ /* 0x008fe20000100a00 */
[----:B------:R-:W-:Y:S02]  /*3be0*/  ISETP.NE.AND P5, PT, R115, RZ, PT ;  /* 0x000000ff7300720c */ /* 0x000fe40003fa5270 */
[----:B------:R-:W-:Y:S01]  /*3bf0*/  LOP3.LUT R2, RZ, R115, RZ, 0x33, !PT ;  /* 0x00000073ff027212 */ /* 0x000fe200078e33ff */
[----:B------:R-:W-:Y:S04]  /*3c00*/  STL [R1+0x248], R62 ;  /* 0x0002483e01007387 */ /* 0x000fe80000100800 */
[----:B------:R1:W-:Y:S01]  /*3c10*/  STL [R1+0x2d8], R18 ;  /* 0x0002d81201007387 */ /* 0x0003e20000100800 */
[----:B------:R-:W-:-:S02]  /*3c20*/  ISETP.NE.U32.AND P2, PT, R12, RZ, PT ;  /* 0x000000ff0c00720c */ /* 0x000fc40003f45070 */
[C---:B------:R-:W-:Y:S02]  /*3c30*/  SEL R56, R2.reuse, R56, !P5 ;  /* 0x0000003802387207 */ /* 0x040fe40006800000 */
[C---:B------:R-:W-:Y:S02]  /*3c40*/  SEL R55, R2.reuse, R55, !P5 ;  /* 0x0000003702377207 */ /* 0x040fe40006800000 */
[----:B------:R-:W-:Y:S02]  /*3c50*/  SEL R54, R2, R54, !P5 ;  /* 0x0000003602367207 */ /* 0x000fe40006800000 */
[----:B-1----:R-:W-:Y:S02]  /*3c60*/  IADD3 R18, P0, PT, R18, UR16, RZ ;  /* 0x0000001012127c10 */ /* 0x002fe4000ff1e0ff */
[C---:B------:R-:W-:Y:S02]  /*3c70*/  SEL R52, R2.reuse, R52, !P5 ;  /* 0x0000003402347207 */ /* 0x040fe40006800000 */
[----:B------:R-:W-:-:S02]  /*3c80*/  SEL R51, R2, R51, !P5 ;  /* 0x0000003302337207 */ /* 0x000fc40006800000 */
[C---:B------:R-:W-:Y:S02]  /*3c90*/  SEL R50, R2.reuse, R50, !P5 ;  /* 0x0000003202327207 */ /* 0x040fe40006800000 */
[C---:B------:R-:W-:Y:S02]  /*3ca0*/  SEL R48, R2.reuse, R48, !P5 ;  /* 0x0000003002307207 */ /* 0x040fe40006800000 */
[C---:B------:R-:W-:Y:S02]  /*3cb0*/  SEL R47, R2.reuse, R47, !P5 ;  /* 0x0000002f022f7207 */ /* 0x040fe40006800000 */
[C---:B------:R-:W-:Y:S02]  /*3cc0*/  SEL R46, R2.reuse, R46, !P5 ;  /* 0x0000002e022e7207 */ /* 0x040fe40006800000 */
        /* <DEDUP_REMOVED lines=54> */
[----:B------:R-:W-:Y:S02]  /*4030*/  SEL R113, R2, R113, !P5 ;  /* 0x0000007102717207 */ /* 0x000fe40006800000 */
[----:B------:R-:W-:Y:S01]  /*4040*/  ISETP.GE.AND P4, PT, R5, UR6, PT ;  /* 0x0000000605007c0c */ /* 0x000fe2000bf86270 */
[----:B------:R-:W-:Y:S01]  /*4050*/  IMAD R5, R58, 0x4, R68 ;  /* 0x000000043a057824 */ /* 0x000fe200078e0244 */
[----:B------:R-:W-:-:S02]  /*4060*/  LEA.HI.X.SX32 R12, R62, UR17, 0x2, P0 ;  /* 0x000000113e0c7c11 */ /* 0x000fc400080f16ff */
[----:B------:R-:W-:Y:S01]  /*4070*/  LEA R94, P5, R68, R18, 0x2 ;  /* 0x00000012445e7211 */ /* 0x000fe200078a10ff */
[----:B------:R-:W-:Y:S02]  /*4080*/  IMAD R74, R74, UR23, RZ ;  /* 0x000000174a4a7c24 */ /* 0x000fe4000f8e02ff */
[----:B------:R-:W-:Y:S01]  /*4090*/  IMAD R67, R58, 0x4, R5 ;  /* 0x000000043a437824 */ /* 0x000fe200078e0205 */
[----:B------:R-:W-:Y:S02]  /*40a0*/  LEA.HI.X.SX32 R95, R68, R12, 0x2, P5 ;  /* 0x0000000c445f7211 */ /* 0x000fe400028f16ff */
[----:B------:R-:W-:Y:S01]  /*40b0*/  STL [R1+0x2d4], R74 ;  /* 0x0002d44a01007387 */ /* 0x000fe20000100800 */
[C---:B------:R-:W-:Y:S01]  /*40c0*/  LEA R98, P0, R5.reuse, R18, 0x2 ;  /* 0x0000001205627211 */ /* 0x040fe200078010ff */
[C---:B------:R-:W-:Y:S02]  /*40d0*/  IMAD R60, R58.reuse, 0x4, R67 ;  /* 0x000000043a3c7824 */ /* 0x040fe400078e0243 */
[----:B------:R1:W-:Y:S01]  /*40e0*/  STL.64 [R1+0x98], R94 ;  /* 0x0000985e01007387 */ /* 0x0003e20000100a00 */
[----:B------:R-:W-:Y:S01]  /*40f0*/  LEA.HI.X.SX32 R99, R5, R12, 0x2, P0 ;  /* 0x0000000c05637211 */ /* 0x000fe200000f16ff */
[----:B------:R-:W-:Y:S01]  /*4100*/  IMAD R66, R58, 0x4, R60 ;  /* 0x000000043a427824 */ /* 0x000fe200078e023c */
[----:B-1----:R-:W-:-:S03]  /*4110*/  LEA R94, P5, R67, R18, 0x2 ;  /* 0x00000012435e7211 */ /* 0x002fc600078a10ff */
[----:B------:R1:W-:Y:S01]  /*4120*/  STL.64 [R1+0x90], R98 ;  /* 0x0000906201007387 */ /* 0x0003e20000100a00 */
[----:B------:R-:W-:Y:S01]  /*4130*/  LEA.HI.X.SX32 R95, R67, R12, 0x2, P5 ;  /* 0x0000000c435f7211 */ /* 0x000fe200028f16ff */
[----:B------:R-:W-:-:S04]  /*4140*/  IMAD R0, R58, 0x4, R66 ;  /* 0x000000043a007824 */ /* 0x000fc800078e0242 */
[----:B------:R2:W-:Y:S01]  /*4150*/  STL.64 [R1+0x88], R94 ;  /* 0x0000885e01007387 */ /* 0x0005e20000100a00 */
[----:B-1----:R-:W-:Y:S01]  /*4160*/  LEA R98, P0, R60, R18, 0x2 ;  /* 0x000000123c627211 */ /* 0x002fe200078010ff */
[----:B------:R-:W-:-:S03]  /*4170*/  IMAD R64, R58, 0x4, R0 ;  /* 0x000000043a407824 */ /* 0x000fc600078e0200 */
[----:B------:R-:W-:Y:S02]  /*4180*/  LEA.HI.X.SX32 R99, R60, R12, 0x2, P0 ;  /* 0x0000000c3c637211 */ /* 0x000fe400000f16ff */
[----:B--2---:R-:W-:-:S03]  /*4190*/  LEA R94, P5, R66, R18, 0x2 ;  /* 0x00000012425e7211 */ /* 0x004fc600078a10ff */
[----:B------:R1:W-:Y:S01]  /*41a0*/  STL.64 [R1+0x80], R98 ;  /* 0x0000806201007387 */ /* 0x0003e20000100a00 */
[----:B------:R-:W-:Y:S01]  /*41b0*/  LEA.HI.X.SX32 R95, R66, R12, 0x2, P5 ;  /* 0x0000000c425f7211 */ /* 0x000fe200028f16ff */
[----:B------:R-:W-:-:S04]  /*41c0*/  IMAD R59, R58, 0x4, R64 ;  /* 0x000000043a3b7824 */ /* 0x000fc800078e0240 */
[----:B------:R2:W-:Y:S01]  /*41d0*/  STL.64 [R1+0x78], R94 ;  /* 0x0000785e01007387 */ /* 0x0005e20000100a00 */
[----:B-1----:R-:W-:Y:S01]  /*41e0*/  LEA R98, P0, R0, R18, 0x2 ;  /* 0x0000001200627211 */ /* 0x002fe200078010ff */
[----:B------:R-:W-:-:S03]  /*41f0*/  IMAD R63, R58, 0x4, R59 ;  /* 0x000000043a3f7824 */ /* 0x000fc600078e023b */
[----:B------:R-:W-:Y:S02]  /*4200*/  LEA.HI.X.SX32 R99, R0, R12, 0x2, P0 ;  /* 0x0000000c00637211 */ /* 0x000fe400000f16ff */
[CC--:B--2---:R-:W-:Y:S02]  /*4210*/  LEA R94, P5, R64.reuse, R18.reuse, 0x2 ;  /* 0x00000012405e7211 */ /* 0x0c4fe400078a10ff */
[C---:B------:R-:W-:Y:S02]  /*4220*/  LEA R66, P0, R59.reuse, R18, 0x2 ;  /* 0x000000123b427211 */ /* 0x040fe400078010ff */
[-C--:B------:R-:W-:Y:S01]  /*4230*/  LEA.HI.X.SX32 R95, R64, R12.reuse, 0x2, P5 ;  /* 0x0000000c405f7211 */ /* 0x080fe200028f16ff */
[C---:B------:R-:W-:Y:S01]  /*4240*/  IMAD R4, R58.reuse, 0x4, R63 ;  /* 0x000000043a047824 */ /* 0x040fe200078e023f */
[----:B------:R-:W-:Y:S01]  /*4250*/  LEA.HI.X.SX32 R67, R59, R12, 0x2, P0 ;  /* 0x0000000c3b437211 */ /* 0x000fe200000f16ff */
[----:B------:R-:W-:Y:S04]  /*4260*/  STL.64 [R1+0x70], R98 ;  /* 0x0000706201007387 */ /* 0x000fe80000100a00 */
[----:B------:R1:W-:Y:S01]  /*4270*/  STL.64 [R1+0x68], R94 ;  /* 0x0000685e01007387 */ /* 0x0003e20000100a00 */
[----:B------:R-:W-:-:S03]  /*4280*/  IMAD R62, R58, 0x4, R4 ;  /* 0x000000043a3e7824 */ /* 0x000fc600078e0204 */
[----:B------:R2:W-:Y:S01]  /*4290*/  STL.64 [R1+0x60], R66 ;  /* 0x0000604201007387 */ /* 0x0005e20000100a00 */
[CC--:B-1----:R-:W-:Y:S02]  /*42a0*/  LEA R94, P5, R63.reuse, R18.reuse, 0x2 ;  /* 0x000000123f5e7211 */ /* 0x0c2fe400078a10ff */
[----:B--2---:R-:W-:Y:S02]  /*42b0*/  LEA R66, P0, R4, R18, 0x2 ;  /* 0x0000001204427211 */ /* 0x004fe400078010ff */
[-C--:B------:R-:W-:Y:S01]  /*42c0*/  LEA.HI.X.SX32 R95, R63, R12.reuse, 0x2, P5 ;  /* 0x0000000c3f5f7211 */ /* 0x080fe200028f16ff */
[----:B------:R-:W-:Y:S01]  /*42d0*/  IMAD R5, R58, 0x4, R62 ;  /* 0x000000043a057824 */ /* 0x000fe200078e023e */
[----:B------:R-:W-:-:S03]  /*42e0*/  LEA.HI.X.SX32 R67, R4, R12, 0x2, P0 ;  /* 0x0000000c04437211 */ /* 0x000fc600000f16ff */
[----:B------:R1:W-:Y:S01]  /*42f0*/  STL.64 [R1+0x58], R94 ;  /* 0x0000585e01007387 */ /* 0x0003e20000100a00 */
[----:B------:R-:W-:-:S03]  /*4300*/  IMAD R60, R58, 0x4, R5 ;  /* 0x000000043a3c7824 */ /* 0x000fc600078e0205 */
[----:B------:R2:W-:Y:S01]  /*4310*/  STL.64 [R1+0x50], R66 ;  /* 0x0000504201007387 */ /* 0x0005e20000100a00 */
[----:B------:R-:W-:Y:S01]  /*4320*/  IMAD R0, R58, 0x4, R60 ;  /* 0x000000043a007824 */ /* 0x000fe200078e023c */
[CC--:B-1----:R-:W-:Y:S02]  /*4330*/  LEA R94, P5, R62.reuse, R18.reuse, 0x2 ;  /* 0x000000123e5e7211 */ /* 0x0c2fe400078a10ff */
[C---:B--2---:R-:W-:Y:S02]  /*4340*/  LEA R66, P0, R5.reuse, R18, 0x2 ;  /* 0x0000001205427211 */ /* 0x044fe400078010ff */
[-C--:B------:R-:W-:Y:S02]  /*4350*/  LEA.HI.X.SX32 R95, R62, R12.reuse, 0x2, P5 ;  /* 0x0000000c3e5f7211 */ /* 0x080fe400028f16ff */
[----:B------:R-:W-:Y:S01]  /*4360*/  LEA.HI.X.SX32 R67, R5, R12, 0x2, P0 ;  /* 0x0000000c05437211 */ /* 0x000fe200000f16ff */
[C---:B------:R-:W-:Y:S02]  /*4370*/  IMAD R59, R58.reuse, 0x4, R0 ;  /* 0x000000043a3b7824 */ /* 0x040fe400078e0200 */
[----:B------:R1:W-:Y:S04]  /*4380*/  STL.64 [R1+0x48], R94 ;  /* 0x0000485e01007387 */ /* 0x0003e80000100a00 */
[----:B------:R2:W-:Y:S01]  /*4390*/  STL.64 [R1+0x40], R66 ;  /* 0x0000404201007387 */ /* 0x0005e20000100a00 */
[----:B------:R-:W-:Y:S01]  /*43a0*/  IMAD R4, R58, 0x4, R59 ;  /* 0x000000043a047824 */ /* 0x000fe200078e023b */
[----:B-1----:R-:W-:-:S02]  /*43b0*/  LEA R94, P5, R60, R18, 0x2 ;  /* 0x000000123c5e7211 */ /* 0x002fc400078a10ff */
[----:B--2---:R-:W-:Y:S02]  /*43c0*/  LEA R66, P0, R0, R18, 0x2 ;  /* 0x0000001200427211 */ /* 0x004fe400078010ff */
[----:B------:R-:W-:Y:S02]  /*43d0*/  LEA.HI.X.SX32 R95, R60, R12, 0x2, P5 ;  /* 0x0000000c3c5f7211 */ /* 0x000fe400028f16ff */
[C---:B------:R-:W-:Y:S02]  /*43e0*/  LEA R62, P5, R59.reuse, R18, 0x2 ;  /* 0x000000123b3e7211 */ /* 0x040fe400078a10ff */
[-C--:B------:R-:W-:Y:S01]  /*43f0*/  LEA.HI.X.SX32 R67, R0, R12.reuse, 0x2, P0 ;  /* 0x0000000c00437211 */ /* 0x080fe200000f16ff */
[----:B------:R-:W-:Y:S01]  /*4400*/  IMAD R5, R58, 0x4, R4 ;  /* 0x000000043a057824 */ /* 0x000fe200078e0204 */
[----:B------:R-:W-:-:S03]  /*4410*/  LEA.HI.X.SX32 R63, R59, R12, 0x2, P5 ;  /* 0x0000000c3b3f7211 */ /* 0x000fc600028f16ff */
[----:B------:R1:W-:Y:S01]  /*4420*/  STL.64 [R1+0x30], R66 ;  /* 0x0000304201007387 */ /* 0x0003e20000100a00 */
[----:B------:R-:W-:-:S03]  /*4430*/  IMAD R0, R58, 0x4, R5 ;  /* 0x000000043a007824 */ /* 0x000fc600078e0205 */
[----:B------:R-:W-:Y:S04]  /*4440*/  STL.64 [R1+0x38], R94 ;  /* 0x0000385e01007387 */ /* 0x000fe80000100a00 */
[----:B------:R2:W-:Y:S01]  /*4450*/  STL.64 [R1+0x28], R62 ;  /* 0x0000283e01007387 */ /* 0x0005e20000100a00 */
[----:B-1----:R-:W-:Y:S01]  /*4460*/  LEA R66, P0, R4, R18, 0x2 ;  /* 0x0000001204427211 */ /* 0x002fe200078010ff */
[----:B------:R-:W-:-:S03]  /*4470*/  IMAD.SHL.U32 R2, R74, 0x4, RZ ;  /* 0x000000044a027824 */ /* 0x000fc600078e00ff */
[----:B------:R-:W-:Y:S02]  /*4480*/  LEA.HI.X.SX32 R67, R4, R12, 0x2, P0 ;  /* 0x0000000c04437211 */ /* 0x000fe400000f16ff */
[CC--:B--2---:R-:W-:Y:S01]  /*4490*/  LEA R62, P5, R5.reuse, R18.reuse, 0x2 ;  /* 0x00000012053e7211 */ /* 0x0c4fe200078a10ff */
[----:B------:R-:W-:Y:S01]  /*44a0*/  IMAD R59, R58, 0x4, R0 ;  /* 0x000000043a3b7824 */ /* 0x000fe200078e0200 */
[C---:B------:R-:W-:Y:S02]  /*44b0*/  LEA R4, P0, R0.reuse, R18, 0x2 ;  /* 0x0000001200047211 */ /* 0x040fe400078010ff */
[-C--:B------:R-:W-:Y:S01]  /*44c0*/  LEA.HI.X.SX32 R63, R5, R12.reuse, 0x2, P5 ;  /* 0x0000000c053f7211 */ /* 0x080fe200028f16ff */
[----:B------:R-:W-:Y:S01]  /*44d0*/  STL.64 [R1+0x20], R66 ;  /* 0x0000204201007387 */ /* 0x000fe20000100a00 */
[----:B------:R-:W-:Y:S01]  /*44e0*/  LEA.HI.X.SX32 R5, R0, R12, 0x2, P0 ;  /* 0x0000000c00057211 */ /* 0x000fe200000f16ff */
[----:B------:R-:W-:Y:S02]  /*44f0*/  IMAD R58, R58, 0x4, R59 ;  /* 0x000000043a3a7824 */ /* 0x000fe400078e023b */
[----:B------:R-:W-:Y:S04]  /*4500*/  STL [R1+0x590], R2 ;  /* 0x0005900201007387 */ /* 0x000fe80000100800 */
[----:B------:R1:W-:Y:S01]  /*4510*/  STL.64 [R1+0x18], R62 ;  /* 0x0000183e01007387 */ /* 0x0003e20000100a00 */
[----:B------:R-:W-:-:S03]  /*4520*/  IADD3 R124, P5, PT, R2, UR18, RZ ;  /* 0x00000012027c7c10 */ /* 0x000fc6000ffbe0ff */
[----:B------:R2:W-:Y:S01]  /*4530*/  STL.64 [R1+0x570], R4 ;  /* 0x0005700401007387 */ /* 0x0005e20000100a00 */
[----:B-1----:R-:W-:-:S04]  /*4540*/  LEA R62, P0, R59, R18, 0x2 ;  /* 0x000000123b3e7211 */ /* 0x002fc800078010ff */
[----:B------:R-:W-:Y:S02]  /*4550*/  LEA.HI.X.SX32 R63, R59, R12, 0x2, P0 ;  /* 0x0000000c3b3f7211 */ /* 0x000fe400000f16ff */
[----:B--2---:R-:W-:Y:S01]  /*4560*/  LEA R4, P0, R58, R18, 0x2 ;  /* 0x000000123a047211 */ /* 0x004fe200078010ff */
[----:B------:R-:W-:-:S03]  /*4570*/  IMAD.SHL.U32 R2, R88, 0x4, RZ ;  /* 0x0000000458027824 */ /* 0x000fc600078e00ff */
[----:B------:R-:W-:Y:S01]  /*4580*/  LEA.HI.X.SX32 R5, R58, R12, 0x2, P0 ;  /* 0x0000000c3a057211 */ /* 0x000fe200000f16ff */
[----:B------:R-:W-:Y:S01]  /*4590*/  STL.64 [R1+0x120], R62 ;  /* 0x0001203e01007387 */ /* 0x000fe20000100a00 */
[----:B------:R-:W-:-:S03]  /*45a0*/  IMAD.SHL.U32 R87, R83, 0x4, RZ ;  /* 0x0000000453577824 */ /* 0x000fc600078e00ff */
[----:B------:R-:W-:Y:S01]  /*45b0*/  STL [R1+0x2cc], R2 ;  /* 0x0002cc0201007387 */ /* 0x000fe20000100800 */
[----:B------:R-:W-:-:S03]  /*45c0*/  IMAD.SHL.U32 R82, R86, 0x4, RZ ;  /* 0x0000000456527824 */ /* 0x000fc600078e00ff */
[----:B------:R1:W-:Y:S01]  /*45d0*/  STL.64 [R1+0x118], R4 ;  /* 0x0001180401007387 */ /* 0x0003e20000100a00 */
[----:B------:R-:W-:-:S03]  /*45e0*/  IMAD.SHL.U32 R64, R84, 0x4, RZ ;  /* 0x0000000454407824 */ /* 0x000fc600078e00ff */
[----:B------:R-:W-:Y:S01]  /*45f0*/  STL [R1+0x2c8], R87 ;  /* 0x0002c85701007387 */ /* 0x000fe20000100800 */
[----:B-1----:R-:W-:-:S03]  /*4600*/  LEA R4, P0, R72, R18, 0x2 ;  /* 0x0000001248047211 */ /* 0x002fc600078010ff */
[----:B------:R-:W-:Y:S01]  /*4610*/  STL [R1+0x2c4], R82 ;  /* 0x0002c45201007387 */ /* 0x000fe20000100800 */
[----:B------:R-:W-:-:S03]  /*4620*/  LEA.HI.X.SX32 R5, R72, R12, 0x2, P0 ;  /* 0x0000000c48057211 */ /* 0x000fc600000f16ff */
[----:B------:R-:W-:Y:S01]  /*4630*/  STL [R1+0x2c0], R64 ;  /* 0x0002c04001007387 */ /* 0x000fe20000100800 */
[----:B------:R-:W-:-:S03]  /*4640*/  IMAD.SHL.U32 R62, R80, 0x4, RZ ;  /* 0x00000004503e7824 */ /* 0x000fc600078e00ff */
[----:B------:R1:W-:Y:S01]  /*4650*/  STL.64 [R1+0x10], R4 ;  /* 0x0000100401007387 */ /* 0x0003e20000100a00 */
[----:B------:R-:W-:Y:S02]  /*4660*/  IMAD.SHL.U32 R60, R79, 0x4, RZ ;  /* 0x000000044f3c7824 */ /* 0x000fe400078e00ff */
[----:B------:R-:W-:Y:S01]  /*4670*/  IMAD.SHL.U32 R58, R78, 0x4, RZ ;  /* 0x000000044e3a7824 */ /* 0x000fe200078e00ff */
[----:B------:R-:W-:Y:S01]  /*4680*/  STL [R1+0x2bc], R62 ;  /* 0x0002bc3e01007387 */ /* 0x000fe20000100800 */
[----:B-1----:R-:W-:-:S03]  /*4690*/  LEA R4, P0, R70, R18, 0x2 ;  /* 0x0000001246047211 */ /* 0x002fc600078010ff */
[----:B------:R-:W-:Y:S01]  /*46a0*/  STL [R1+0x2b8], R60 ;  /* 0x0002b83c01007387 */ /* 0x000fe20000100800 */
[----:B------:R-:W-:-:S03]  /*46b0*/  LEA.HI.X.SX32 R5, R70, R12, 0x2, P0 ;  /* 0x0000000c46057211 */ /* 0x000fc600000f16ff */
[----:B------:R-:W-:Y:S04]  /*46c0*/  STL [R1+0x2b4], R58 ;  /* 0x0002b43a01007387 */ /* 0x000fe80000100800 */
[----:B------:R1:W-:Y:S01]  /*46d0*/  STL.64 [R1+0x8], R4 ;  /* 0x0000080401007387 */ /* 0x0003e20000100a00 */
[----:B------:R-:W-:Y:S02]  /*46e0*/  IMAD R66, R56, UR8, RZ ;  /* 0x0000000838427c24 */ /* 0x000fe4000f8e02ff */
[----:B------:R-:W-:Y:S02]  /*46f0*/  IMAD R68, R54, UR8, RZ ;  /* 0x0000000836447c24 */ /* 0x000fe4000f8e02ff */
[----:B------:R-:W-:Y:S01]  /*4700*/  IMAD R76, R55, UR8, RZ ;  /* 0x00000008374c7c24 */ /* 0x000fe2000f8e02ff */
[----:B-1----:R-:W-:Y:S01]  /*4710*/  LEA R4, P0, R71, R18, 0x2 ;  /* 0x0000001247047211 */ /* 0x002fe200078010ff */
[----:B------:R-:W-:-:S03]  /*4720*/  IMAD R75, R52, UR8, RZ ;  /* 0x00000008344b7c24 */ /* 0x000fc6000f8e02ff */
[----:B------:R-:W-:Y:S02]  /*4730*/  LEA.HI.X.SX32 R5, R71, R12, 0x2, P0 ;  /* 0x0000000c47057211 */ /* 0x000fe400000f16ff */
[----:B------:R-:W-:Y:S01]  /*4740*/  LEA R54, P0, R91, R18, 0x2 ;  /* 0x000000125b367211 */ /* 0x000fe200078010ff */
[----:B------:R-:W-:Y:S01]  /*4750*/  IMAD R70, R51, UR8, RZ ;  /* 0x0000000833467c24 */ /* 0x000fe2000f8e02ff */
[----:B------:R-:W-:Y:S01]  /*4760*/  LEA.HI.X.SX32 R0, R74, UR19, 0x2, P5 ;  /* 0x000000134a007c11 */ /* 0x000fe2000a8f16ff */
[----:B------:R-:W-:Y:S01]  /*4770*/  STL [R1+0x224], R66 ;  /* 0x0002244201007387 */ /* 0x000fe20000100800 */
[----:B------:R-:W-:Y:S01]  /*4780*/  IMAD R74, R50, UR8, RZ ;  /* 0x00000008324a7c24 */ /* 0x000fe2000f8e02ff */
[----:B------:R-:W-:Y:S01]  /*4790*/  LEA.HI.X.SX32 R55, R91, R12, 0x2, P0 ;  /* 0x0000000c5b377211 */ /* 0x000fe200000f16ff */
[----:B------:R-:W-:Y:S01]  /*47a0*/  IMAD R72, R48, UR8, RZ ;  /* 0x0000000830487c24 */ /* 0x000fe2000f8e02ff */
[----:B------:R-:W-:Y:S01]  /*47b0*/  STL [R1+0x220], R76 ;  /* 0x0002204c01007387 */ /* 0x000fe20000100800 */
[----:B------:R-:W-:Y:S01]  /*47c0*/  LEA R50, P0, R90, R18, 0x2 ;  /* 0x000000125a327211 */ /* 0x000fe200078010ff */
[----:B------:R-:W-:-:S02]  /*47d0*/  IMAD R71, R47, UR8, RZ ;  /* 0x000000082f477c24 */ /* 0x000fc4000f8e02ff */
[----:B------:R-:W-:Y:S01]  /*47e0*/  STL [R1+0x21c], R68 ;  /* 0x00021c4401007387 */ /* 0x000fe20000100800 */
[----:B------:R-:W-:Y:S01]  /*47f0*/  IMAD R67, R46, UR8, RZ ;  /* 0x000000082e437c24 */ /* 0x000fe2000f8e02ff */
[----:B------:R-:W-:Y:S02]  /*4800*/  LEA.HI.X.SX32 R51, R90, R12, 0x2, P0 ;  /* 0x0000000c5a337211 */ /* 0x000fe400000f16ff */
[----:B------:R-:W-:Y:S01]  /*4810*/  STL [R1+0x218], R75 ;  /* 0x0002184b01007387 */ /* 0x000fe20000100800 */
[----:B------:R-:W-:Y:S01]  /*4820*/  IMAD R63, R44, UR8, RZ ;  /* 0x000000082c3f7c24 */ /* 0x000fe2000f8e02ff */
[----:B------:R-:W-:Y:S02]  /*4830*/  IADD3 R46, P0, PT, R2, R18, RZ ;  /* 0x00000012022e7210 */ /* 0x000fe40007f1e0ff */
[----:B------:R-:W-:Y:S01]  /*4840*/  STL [R1+0x214], R70 ;  /* 0x0002144601007387 */ /* 0x000fe20000100800 */
[----:B------:R-:W-:-:S03]  /*4850*/  IMAD R59, R43, UR8, RZ ;  /* 0x000000082b3b7c24 */ /* 0x000fc6000f8e02ff */
[----:B------:R-:W-:Y:S01]  /*4860*/  STL [R1+0x210], R74 ;  /* 0x0002104a01007387 */ /* 0x000fe20000100800 */
[----:B------:R-:W-:-:S03]  /*4870*/  IMAD R2, R40, UR8, RZ ;  /* 0x0000000828027c24 */ /* 0x000fc6000f8e02ff */
[----:B------:R-:W-:Y:S01]  /*4880*/  STL [R1+0x20c], R72 ;  /* 0x00020c4801007387 */ /* 0x000fe20000100800 */
[----:B------:R-:W-:-:S03]  /*4890*/  LEA.HI.X.SX32 R47, R88, R12, 0x2, P0 ;  /* 0x0000000c582f7211 */ /* 0x000fc600000f16ff */
[----:B------:R1:W-:Y:S04]  /*48a0*/  STL.64 [R1+0xe0], R54 ;  /* 0x0000e03601007387 */ /* 0x0003e80000100a00 */
[----:B------:R-:W-:Y:S01]  /*48b0*/  STL [R1+0x208], R71 ;  /* 0x0002084701007387 */ /* 0x000fe20000100800 */
[----:B------:R-:W-:-:S03]  /*48c0*/  IADD3 R90, P0, PT, R87, R18, RZ ;  /* 0x00000012575a7210 */ /* 0x000fc60007f1e0ff */
[----:B------:R-:W-:Y:S01]  /*48d0*/  STL [R1+0x204], R67 ;  /* 0x0002044301007387 */ /* 0x000fe20000100800 */
[----:B-1----:R-:W-:-:S03]  /*48e0*/  IMAD R55, R42, UR8, RZ ;  /* 0x000000082a377c24 */ /* 0x002fc6000f8e02ff */
[----:B------:R-:W-:Y:S04]  /*48f0*/  STL [R1+0x200], R63 ;  /* 0x0002003f01007387 */ /* 0x000fe80000100800 */
[----:B------:R1:W-:Y:S04]  /*4900*/  STL.64 [R1+0xd8], R50 ;  /* 0x0000d83201007387 */ /* 0x0003e80000100a00 */
[----:B------:R-:W-:Y:S01]  /*4910*/  STL [R1+0x1fc], R59 ;  /* 0x0001fc3b01007387 */ /* 0x000fe20000100800 */
[----:B------:R-:W-:-:S03]  /*4920*/  LEA.HI.X.SX32 R91, R83, R12, 0x2, P0 ;  /* 0x0000000c535b7211 */ /* 0x000fc600000f16ff */
[----:B------:R-:W-:Y:S01]  /*4930*/  STL [R1+0x1f8], R55 ;  /* 0x0001f83701007387 */ /* 0x000fe20000100800 */
[----:B------:R-:W-:-:S03]  /*4940*/  IMAD R43, R36, UR8, RZ ;  /* 0x00000008242b7c24 */ /* 0x000fc6000f8e02ff */
[----:B------:R-:W-:Y:S01]  /*4950*/  STL [R1+0x1f4], R2 ;  /* 0x0001f40201007387 */ /* 0x000fe20000100800 */
[----:B-1----:R-:W-:Y:S01]  /*4960*/  IMAD R51, R39, UR8, RZ ;  /* 0x0000000827337c24 */ /* 0x002fe2000f8e02ff */
[----:B------:R-:W-:Y:S02]  /*4970*/  IADD3 R82, P0, PT, R82, R18, RZ ;  /* 0x0000001252527210 */ /* 0x000fe40007f1e0ff */
[----:B------:R1:W-:Y:S01]  /*4980*/  STL.64 [R1+0xd0], R46 ;  /* 0x0000d02e01007387 */ /* 0x0003e20000100a00 */
[----:B------:R-:W-:Y:S01]  /*4990*/  IMAD R39, R35, UR8, RZ ;  /* 0x0000000823277c24 */ /* 0x000fe2000f8e02ff */
[----:B------:R-:W-:Y:S01]  /*49a0*/  LEA.HI.X.SX32 R83, R86, R12, 0x2, P0 ;  /* 0x0000000c56537211 */ /* 0x000fe200000f16ff */
[----:B------:R-:W-:Y:S01]  /*49b0*/  IMAD R34, R34, UR8, RZ ;  /* 0x0000000822227c24 */ /* 0x000fe2000f8e02ff */
[----:B------:R-:W-:Y:S01]  /*49c0*/  STL [R1+0x1f0], R51 ;  /* 0x0001f03301007387 */ /* 0x000fe20000100800 */
[----:B-1----:R-:W-:-:S05]  /*49d0*/  IMAD R47, R38, UR8, RZ ;  /* 0x00000008262f7c24 */ /* 0x002fca000f8e02ff */
[----:B------:R-:W-:Y:S04]  /*49e0*/  STL [R1+0x1ec], R47 ;  /* 0x0001ec2f01007387 */ /* 0x000fe80000100800 */
[----:B------:R-:W-:Y:S04]  /*49f0*/  STL [R1+0x1e8], R43 ;  /* 0x0001e82b01007387 */ /* 0x000fe80000100800 */
[----:B------:R-:W-:Y:S04]  /*4a00*/  STL.64 [R1+0xc8], R90 ;  /* 0x0000c85a01007387 */ /* 0x000fe80000100a00 */
[----:B------:R-:W-:Y:S04]  /*4a10*/  STL [R1+0x1e4], R39 ;  /* 0x0001e42701007387 */ /* 0x000fe80000100800 */
[----:B------:R-:W-:Y:S04]  /*4a20*/  STL [R1+0x1e0], R34 ;  /* 0x0001e02201007387 */ /* 0x000fe80000100800 */
[----:B------:R1:W-:Y:S01]  /*4a30*/  STL.64 [R1+0xc0], R82 ;  /* 0x0000c05201007387 */ /* 0x0003e20000100a00 */
[----:B------:R-:W-:-:S02]  /*4a40*/  IMAD R35, R32, UR8, RZ ;  /* 0x0000000820237c24 */ /* 0x000fc4000f8e02ff */
[----:B------:R-:W-:Y:S02]  /*4a50*/  IMAD R38, R30, UR8, RZ ;  /* 0x000000081e267c24 */ /* 0x000fe4000f8e02ff */
[----:B------:R-:W-:Y:S01]  /*4a60*/  IMAD R36, R31, UR8, RZ ;  /* 0x000000081f247c24 */ /* 0x000fe2000f8e02ff */
[----:B-1----:R-:W-:Y:S01]  /*4a70*/  IADD3 R82, P0, PT, R64, R18, RZ ;  /* 0x0000001240527210 */ /* 0x002fe20007f1e0ff */
[----:B------:R-:W-:-:S03]  /*4a80*/  IMAD R40, R28, UR8, RZ ;  /* 0x000000081c287c24 */ /* 0x000fc6000f8e02ff */
[----:B------:R-:W-:Y:S02]  /*4a90*/  LEA.HI.X.SX32 R83, R84, R12, 0x2, P0 ;  /* 0x0000000c54537211 */ /* 0x000fe400000f16ff */
[----:B------:R-:W-:Y:S01]  /*4aa0*/  IADD3 R30, P0, PT, R62, R18, RZ ;  /* 0x000000123e1e7210 */ /* 0x000fe20007f1e0ff */
[----:B------:R-:W-:Y:S01]  /*4ab0*/  STL [R1+0x1dc], R35 ;  /* 0x0001dc2301007387 */ /* 0x000fe20000100800 */
[----:B------:R-:W-:Y:S02]  /*4ac0*/  IMAD R42, R27, UR8, RZ ;  /* 0x000000081b2a7c24 */ /* 0x000fe4000f8e02ff */
[----:B------:R-:W-:Y:S01]  /*4ad0*/  IMAD R44, R26, UR8, RZ ;  /* 0x000000081a2c7c24 */ /* 0x000fe2000f8e02ff */
[----:B------:R-:W-:Y:S01]  /*4ae0*/  LEA.HI.X.SX32 R31, R80, R12, 0x2, P0 ;  /* 0x0000000c501f7211 */ /* 0x000fe200000f16ff */
[----:B------:R-:W-:Y:S01]  /*4af0*/  STL [R1+0x1d8], R36 ;  /* 0x0001d82401007387 */ /* 0x000fe20000100800 */
[----:B------:R-:W-:Y:S01]  /*4b00*/  IADD3 R26, P0, PT, R60, R18, RZ ;  /* 0x000000123c1a7210 */ /* 0x000fe20007f1e0ff */
[----:B------:R-:W-:-:S02]  /*4b10*/  IMAD R46, R24, UR8, RZ ;  /* 0x00000008182e7c24 */ /* 0x000fc4000f8e02ff */
[----:B------:R-:W-:Y:S01]  /*4b20*/  STL [R1+0x1d4], R38 ;  /* 0x0001d42601007387 */ /* 0x000fe20000100800 */
[----:B------:R-:W-:Y:S01]  /*4b30*/  IMAD R48, R23, UR8, RZ ;  /* 0x0000000817307c24 */ /* 0x000fe2000f8e02ff */
[----:B------:R-:W-:Y:S02]  /*4b40*/  LEA.HI.X.SX32 R27, R79, R12, 0x2, P0 ;  /* 0x0000000c4f1b7211 */ /* 0x000fe400000f16ff */
[----:B------:R-:W-:Y:S01]  /*4b50*/  STL [R1+0x1d0], R40 ;  /* 0x0001d02801007387 */ /* 0x000fe20000100800 */
[----:B------:R-:W-:Y:S01]  /*4b60*/  IMAD R50, R22, UR8, RZ ;  /* 0x0000000816327c24 */ /* 0x000fe2000f8e02ff */
[----:B------:R-:W-:Y:S02]  /*4b70*/  IADD3 R18, P0, PT, R58, R18, RZ ;  /* 0x000000123a127210 */ /* 0x000fe40007f1e0ff */
[----:B------:R-:W-:Y:S01]  /*4b80*/  STL.64 [R1+0xb8], R82 ;  /* 0x0000b85201007387 */ /* 0x000fe20000100a00 */
[----:B------:R-:W-:-:S03]  /*4b90*/  IMAD R52, R20, UR8, RZ ;  /* 0x0000000814347c24 */ /* 0x000fc6000f8e02ff */
[----:B------:R-:W-:Y:S01]  /*4ba0*/  STL [R1+0x1cc], R42 ;  /* 0x0001cc2a01007387 */ /* 0x000fe20000100800 */
[----:B------:R-:W-:-:S03]  /*4bb0*/  IMAD R54, R19, UR8, RZ ;  /* 0x0000000813367c24 */ /* 0x000fc6000f8e02ff */
[----:B------:R-:W-:Y:S01]  /*4bc0*/  STL [R1+0x1c8], R44 ;  /* 0x0001c82c01007387 */ /* 0x000fe20000100800 */
[----:B------:R-:W-:-:S03]  /*4bd0*/  IMAD R56, R16, UR8, RZ ;  /* 0x0000000810387c24 */ /* 0x000fc6000f8e02ff */
[----:B------:R-:W-:Y:S01]  /*4be0*/  STL [R1+0x1c4], R46 ;  /* 0x0001c42e01007387 */ /* 0x000fe20000100800 */
[----:B------:R-:W-:-:S03]  /*4bf0*/  LEA.HI.X.SX32 R19, R78, R12, 0x2, P0 ;  /* 0x0000000c4e137211 */ /* 0x000fc600000f16ff */
[----:B------:R-:W-:Y:S04]  /*4c00*/  STL.64 [R1+0xb0], R30 ;  /* 0x0000b01e01007387 */ /* 0x000fe80000100a00 */
[----:B------:R-:W-:Y:S04]  /*4c10*/  STL [R1+0x1c0], R48 ;  /* 0x0001c03001007387 */ /* 0x000fe80000100800 */
[----:B------:R-:W-:Y:S04]  /*4c20*/  STL [R1+0x1bc], R50 ;  /* 0x0001bc3201007387 */ /* 0x000fe80000100800 */
[----:B------:R-:W-:Y:S04]  /*4c30*/  STL [R1+0x1b8], R52 ;  /* 0x0001b83401007387 */ /* 0x000fe80000100800 */
[----:B------:R-:W-:Y:S04]  /*4c40*/  STL.64 [R1+0xa8], R26 ;  /* 0x0000a81a01007387 */ /* 0x000fe80000100a00 */
[----:B------:R-:W-:Y:S04]  /*4c50*/  STL [R1+0x1b4], R54 ;  /* 0x0001b43601007387 */ /* 0x000fe80000100800 */
[----:B------:R-:W-:Y:S01]  /*4c60*/  STL [R1+0x1b0], R56 ;  /* 0x0001b03801007387 */ /* 0x000fe20000100800 */
[----:B------:R-:W-:-:S03]  /*4c70*/  IMAD R58, R15, UR8, RZ ;  /* 0x000000080f3a7c24 */ /* 0x000fc6000f8e02ff */
[----:B------:R1:W-:Y:S01]  /*4c80*/  STL.64 [R1+0xa0], R18 ;  /* 0x0000a01201007387 */ /* 0x0003e20000100a00 */
[----:B------:R-:W-:Y:S01]  /*4c90*/  IMAD R60, R14, UR8, RZ ;  /* 0x000000080e3c7c24 */ /* 0x000fe2000f8e02ff */
[-C--:B------:R-:W-:Y:S01]  /*4ca0*/  LEA R14, P0, R76, R124.reuse, 0x2 ;  /* 0x0000007c4c0e7211 */ /* 0x080fe200078010ff */
[----:B------:R-:W-:Y:S02]  /*4cb0*/  IMAD R62, R11, UR8, RZ ;  /* 0x000000080b3e7c24 */ /* 0x000fe4000f8e02ff */
[----:B------:R-:W-:Y:S01]  /*4cc0*/  IMAD R64, R10, UR8, RZ ;  /* 0x000000080a407c24 */ /* 0x000fe2000f8e02ff */
[C---:B-1----:R-:W-:Y:S01]  /*4cd0*/  LEA R18, P5, R66.reuse, R124, 0x2 ;  /* 0x0000007c42127211 */ /* 0x042fe200078a10ff */
[----:B------:R-:W-:Y:S03]  /*4ce0*/  STL [R1+0x1ac], R58 ;  /* 0x0001ac3a01007387 */ /* 0x000fe60000100800 */
[----:B------:R-:W-:-:S02]  /*4cf0*/  LEA.HI.X.SX32 R19, R66, R0, 0x2, P5 ;  /* 0x0000000042137211 */ /* 0x000fc400028f16ff */
[----:B------:R-:W-:Y:S01]  /*4d00*/  LEA R10, P5, R68, R124, 0x2 ;  /* 0x0000007c440a7211 */ /* 0x000fe200078a10ff */
[----:B------:R-:W-:Y:S01]  /*4d10*/  STL [R1+0x1a8], R60 ;  /* 0x0001a83c01007387 */ /* 0x000fe20000100800 */
[-C--:B------:R-:W-:Y:S01]  /*4d20*/  LEA.HI.X.SX32 R15, R76, R0.reuse, 0x2, P0 ;  /* 0x000000004c0f7211 */ /* 0x080fe200000f16ff */
[----:B------:R-:W-:Y:S01]  /*4d30*/  IMAD R66, R8, UR8, RZ ;  /* 0x0000000808427c24 */ /* 0x000fe2000f8e02ff */
[----:B------:R-:W-:Y:S01]  /*4d40*/  LEA.HI.X.SX32 R11, R68, R0, 0x2, P5 ;  /* 0x00000000440b7211 */ /* 0x000fe200028f16ff */
[----:B------:R-:W-:Y:S04]  /*4d50*/  STL [R1+0x1a4], R62 ;  /* 0x0001a43e01007387 */ /* 0x000fe80000100800 */
[----:B------:R-:W-:Y:S04]  /*4d60*/  STL [R1+0x1a0], R64 ;  /* 0x0001a04001007387 */ /* 0x000fe80000100800 */
[----:B------:R-:W-:Y:S04]  /*4d70*/  STL.64 [R1+0x110], R18 ;  /* 0x0001101201007387 */ /* 0x000fe80000100a00 */
[----:B------:R1:W-:Y:S04]  /*4d80*/  STL.64 [R1+0x108], R14 ;  /* 0x0001080e01007387 */ /* 0x0003e80000100a00 */
[----:B------:R-:W-:Y:S01]  /*4d90*/  STL [R1+0x19c], R66 ;  /* 0x00019c4201007387 */ /* 0x000fe20000100800 */
[----:B------:R-:W-:-:S03]  /*4da0*/  IMAD R68, R6, UR8, RZ ;  /* 0x0000000806447c24 */ /* 0x000fc6000f8e02ff */
[----:B------:R2:W-:Y:S01]  /*4db0*/  STL.64 [R1+0x100], R10 ;  /* 0x0001000a01007387 */ /* 0x0005e20000100a00 */
[----:B-1----:R-:W-:-:S04]  /*4dc0*/  LEA R14, P0, R75, R124, 0x2 ;  /* 0x0000007c4b0e7211 */ /* 0x002fc800078010ff */
[----:B------:R-:W-:Y:S02]  /*4dd0*/  LEA.HI.X.SX32 R15, R75, R0, 0x2, P0 ;  /* 0x000000004b0f7211 */ /* 0x000fe400000f16ff */
[-C--:B--2---:R-:W-:Y:S02]  /*4de0*/  LEA R10, P5, R70, R124.reuse, 0x2 ;  /* 0x0000007c460a7211 */ /* 0x084fe400078a10ff */
[----:B------:R-:W-:Y:S02]  /*4df0*/  LEA R114, P0, R74, R124, 0x2 ;  /* 0x0000007c4a727211 */ /* 0x000fe400078010ff */
[----:B------:R-:W-:Y:S02]  /*4e00*/  LEA.HI.X.SX32 R11, R70, R0, 0x2, P5 ;  /* 0x00000000460b7211 */ /* 0x000fe400028f16ff */
[----:B------:R-:W-:Y:S01]  /*4e10*/  LEA R6, P5, R72, R124, 0x2 ;  /* 0x0000007c48067211 */ /* 0x000fe200078a10ff */
[----:B------:R-:W-:Y:S01]  /*4e20*/  STL [R1+0x198], R68 ;  /* 0x0001984401007387 */ /* 0x000fe20000100800 */
[----:B------:R-:W-:Y:S01]  /*4e30*/  LEA.HI.X.SX32 R115, R74, R0, 0x2, P0 ;  /* 0x000000004a737211 */ /* 0x000fe200000f16ff */
[----:B------:R-:W-:Y:S01]  /*4e40*/  IMAD R70, R7, UR8, RZ ;  /* 0x0000000807467c24 */ /* 0x000fe2000f8e02ff */
[----:B------:R-:W-:Y:S01]  /*4e50*/  LEA R8, P0, R71, R124, 0x2 ;  /* 0x0000007c47087211 */ /* 0x000fe200078010ff */
[----:B------:R-:W-:Y:S01]  /*4e60*/  STL.64 [R1+0xf8], R14 ;  /* 0x0000f80e01007387 */ /* 0x000fe20000100a00 */
[----:B------:R-:W-:Y:S01]  /*4e70*/  LEA.HI.X.SX32 R7, R72, R0, 0x2, P5 ;  /* 0x0000000048077211 */ /* 0x000fe200028f16ff */
[----:B------:R-:W-:-:S02]  /*4e80*/  IMAD R72, R9, UR8, RZ ;  /* 0x0000000809487c24 */ /* 0x000fc4000f8e02ff */
[----:B------:R1:W-:Y:S01]  /*4e90*/  STL.64 [R1+0xf0], R10 ;  /* 0x0000f00a01007387 */ /* 0x0003e20000100a00 */
[----:B------:R-:W-:Y:S02]  /*4ea0*/  LEA.HI.X.SX32 R9, R71, R0, 0x2, P0 ;  /* 0x0000000047097211 */ /* 0x000fe400000f16ff */
[-C--:B------:R-:W-:Y:S01]  /*4eb0*/  LEA R12, P0, R63, R124.reuse, 0x2 ;  /* 0x0000007c3f0c7211 */ /* 0x080fe200078010ff */
[----:B------:R-:W-:Y:S01]  /*4ec0*/  STL.64 [R1+0x550], R114 ;  /* 0x0005507201007387 */ /* 0x000fe20000100a00 */
[----:B-1----:R-:W-:-:S03]  /*4ed0*/  LEA R10, P5, R67, R124, 0x2 ;  /* 0x0000007c430a7211 */ /* 0x002fc600078a10ff */
[----:B------:R-:W-:Y:S01]  /*4ee0*/  STL [R1+0x194], R70 ;  /* 0x0001944601007387 */ /* 0x000fe20000100800 */
[----:B------:R-:W-:-:S03]  /*4ef0*/  LEA.HI.X.SX32 R11, R67, R0, 0x2, P5 ;  /* 0x00000000430b7211 */ /* 0x000fc600028f16ff */
[----:B------:R-:W-:Y:S01]  /*4f00*/  STL.64 [R1+0x558], R6 ;  /* 0x0005580601007387 */ /* 0x000fe20000100a00 */
[----:B------:R-:W-:-:S03]  /*4f10*/  LEA R14, P5, R59, R124, 0x2 ;  /* 0x0000007c3b0e7211 */ /* 0x000fc600078a10ff */
[----:B------:R1:W-:Y:S01]  /*4f20*/  STL.64 [R1+0x560], R8 ;  /* 0x0005600801007387 */ /* 0x0003e20000100a00 */
[----:B------:R-:W-:Y:S02]  /*4f30*/  LEA.HI.X.SX32 R15, R59, R0, 0x2, P5 ;  /* 0x000000003b0f7211 */ /* 0x000fe400028f16ff */
[C---:B------:R-:W-:Y:S01]  /*4f40*/  LEA R18, P5, R2.reuse, R124, 0x2 ;  /* 0x0000007c02127211 */ /* 0x040fe200078a10ff */
[----:B------:R-:W-:Y:S01]  /*4f50*/  IMAD R76, R17, UR8, RZ ;  /* 0x00000008114c7c24 */ /* 0x000fe2000f8e02ff */
[----:B------:R-:W-:Y:S01]  /*4f60*/  STL [R1+0x190], R72 ;  /* 0x0001904801007387 */ /* 0x000fe20000100800 */
[----:B-1----:R-:W-:Y:S01]  /*4f70*/  IMAD R9, R13, UR8, RZ ;  /* 0x000000080d097c24 */ /* 0x002fe2000f8e02ff */
[----:B------:R-:W-:Y:S02]  /*4f80*/  LEA.HI.X.SX32 R13, R63, R0, 0x2, P0 ;  /* 0x000000003f0d7211 */ /* 0x000fe400000f16ff */
[----:B------:R-:W-:Y:S02]  /*4f90*/  LEA R16, P0, R55, R124, 0x2 ;  /* 0x0000007c37107211 */ /* 0x000fe400078010ff */
[----:B------:R-:W-:-:S02]  /*4fa0*/  LEA.HI.X.SX32 R19, R2, R0, 0x2, P5 ;  /* 0x0000000002137211 */ /* 0x000fc400028f16ff */
[----:B------:R-:W-:Y:S01]  /*4fb0*/  LEA.HI.X.SX32 R17, R55, R0, 0x2, P0 ;  /* 0x0000000037117211 */ /* 0x000fe200000f16ff */
[----:B------:R-:W-:Y:S01]  /*4fc0*/  STL.64 [R1+0x568], R10 ;  /* 0x0005680a01007387 */ /* 0x000fe20000100a00 */
[-C--:B------:R-:W-:Y:S02]  /*4fd0*/  LEA R20, P0, R51, R124.reuse, 0x2 ;  /* 0x0000007c33147211 */ /* 0x080fe400078010ff */
[----:B------:R-:W-:Y:S01]  /*4fe0*/  LEA R22, P5, R47, R124, 0x2 ;  /* 0x0000007c2f167211 */ /* 0x000fe200078a10ff */
[----:B------:R1:W-:Y:S01]  /*4ff0*/  STL.64 [R1+0x578], R12 ;  /* 0x0005780c01007387 */ /* 0x0003e20000100a00 */
[----:B------:R-:W-:Y:S01]  /*5000*/  IMAD R2, R21, UR8, RZ ;  /* 0x0000000815027c24 */ /* 0x000fe2000f8e02ff */
[-C--:B------:R-:W-:Y:S02]  /*5010*/  LEA.HI.X.SX32 R21, R51, R0.reuse, 0x2, P0 ;  /* 0x0000000033157211 */ /* 0x080fe400000f16ff */
[----:B------:R-:W-:Y:S01]  /*5020*/  STL [R1+0x18c], R9 ;  /* 0x00018c0901007387 */ /* 0x000fe20000100800 */
[----:B------:R-:W-:-:S02]  /*5030*/  LEA.HI.X.SX32 R23, R47, R0, 0x2, P5 ;  /* 0x000000002f177211 */ /* 0x000fc400028f16ff */
[-C--:B------:R-:W-:Y:S01]  /*5040*/  LEA R24, P0, R43, R124.reuse, 0x2 ;  /* 0x0000007c2b187211 */ /* 0x080fe200078010ff */
[----:B------:R-:W-:Y:S01]  /*5050*/  STL.64 [R1+0x580], R14 ;  /* 0x0005800e01007387 */ /* 0x000fe20000100a00 */
[----:B------:R-:W-:-:S03]  /*5060*/  LEA R26, P5, R39, R124, 0x2 ;  /* 0x0000007c271a7211 */ /* 0x000fc600078a10ff */
[----:B------:R-:W-:Y:S01]  /*5070*/  STL.64 [R1+0x588], R16 ;  /* 0x0005881001007387 */ /* 0x000fe20000100a00 */
[----:B------:R-:W-:-:S03]  /*5080*/  LEA.HI.X.SX32 R27, R39, R0, 0x2, P5 ;  /* 0x00000000271b7211 */ /* 0x000fc600028f16ff */
[----:B------:R-:W-:Y:S01]  /*5090*/  STL [R1+0x188], R76 ;  /* 0x0001884c01007387 */ /* 0x000fe20000100800 */
[----:B------:R-:W-:-:S03]  /*50a0*/  LEA R30, P5, R35, R124, 0x2 ;  /* 0x0000007c231e7211 */ /* 0x000fc600078a10ff */
[----:B------:R2:W-:Y:S01]  /*50b0*/  STL.64 [R1+0x598], R18 ;  /* 0x0005981201007387 */ /* 0x0005e20000100a00 */
[----:B-1----:R-:W-:Y:S01]  /*50c0*/  IMAD R12, R29, UR8, RZ ;  /* 0x000000081d0c7c24 */ /* 0x002fe2000f8e02ff */
[-C--:B------:R-:W-:Y:S01]  /*50d0*/  LEA.HI.X.SX32 R31, R35, R0.reuse, 0x2, P5 ;  /* 0x00000000231f7211 */ /* 0x080fe200028f16ff */
[----:B--2---:R-:W-:Y:S01]  /*50e0*/  IMAD R18, R25, UR8, RZ ;  /* 0x0000000819127c24 */ /* 0x004fe2000f8e02ff */
[----:B------:R-:W-:Y:S02]  /*50f0*/  LEA.HI.X.SX32 R25, R43, R0, 0x2, P0 ;  /* 0x000000002b197211 */ /* 0x000fe400000f16ff */
[----:B------:R-:W-:-:S04]  /*5100*/  LEA R28, P0, R34, R124, 0x2 ;  /* 0x0000007c221c7211 */ /* 0x000fc800078010ff */
[----:B------:R-:W-:Y:S02]  /*5110*/  LEA.HI.X.SX32 R29, R34, R0, 0x2, P0 ;  /* 0x00000000221d7211 */ /* 0x000fe400000f16ff */
[----:B------:R-:W-:-:S04]  /*5120*/  LEA R34, P5, R38, R124, 0x2 ;  /* 0x0000007c26227211 */ /* 0x000fc800078a10ff */
[----:B------:R-:W-:Y:S02]  /*5130*/  LEA.HI.X.SX32 R35, R38, R0, 0x2, P5 ;  /* 0x0000000026237211 */ /* 0x000fe400028f16ff */
[-C--:B------:R-:W-:Y:S02]  /*5140*/  LEA R38, P5, R42, R124.reuse, 0x2 ;  /* 0x0000007c2a267211 */ /* 0x080fe400078a10ff */
[----:B------:R-:W-:Y:S02]  /*5150*/  LEA R32, P0, R36, R124, 0x2 ;  /* 0x0000007c24207211 */ /* 0x000fe400078010ff */
[----:B------:R-:W-:Y:S02]  /*5160*/  LEA.HI.X.SX32 R39, R42, R0, 0x2, P5 ;  /* 0x000000002a277211 */ /* 0x000fe400028f16ff */
[----:B------:R-:W-:Y:S01]  /*5170*/  LEA R42, P5, R46, R124, 0x2 ;  /* 0x0000007c2e2a7211 */ /* 0x000fe200078a10ff */
[----:B------:R-:W-:Y:S01]  /*5180*/  IMAD R17, R33, UR8, RZ ;  /* 0x0000000821117c24 */ /* 0x000fe2000f8e02ff */
[----:B------:R-:W-:-:S02]  /*5190*/  LEA.HI.X.SX32 R33, R36, R0, 0x2, P0 ;  /* 0x0000000024217211 */ /* 0x000fc400000f16ff */
[----:B------:R-:W-:Y:S02]  /*51a0*/  LEA.HI.X.SX32 R43, R46, R0, 0x2, P5 ;  /* 0x000000002e2b7211 */ /* 0x000fe400028f16ff */
[-C--:B------:R-:W-:Y:S02]  /*51b0*/  LEA R36, P0, R40, R124.reuse, 0x2 ;  /* 0x0000007c28247211 */ /* 0x080fe400078010ff */
[----:B------:R-:W-:Y:S01]  /*51c0*/  LEA R46, P5, R50, R124, 0x2 ;  /* 0x0000007c322e7211 */ /* 0x000fe200078a10ff */
[----:B------:R-:W-:Y:S01]  /*51d0*/  IMAD R6, R37, UR8, RZ ;  /* 0x0000000825067c24 */ /* 0x000fe2000f8e02ff */
[-C--:B------:R-:W-:Y:S02]  /*51e0*/  LEA.HI.X.SX32 R37, R40, R0.reuse, 0x2, P0 ;  /* 0x0000000028257211 */ /* 0x080fe400000f16ff */
[----:B------:R-:W-:Y:S02]  /*51f0*/  LEA.HI.X.SX32 R47, R50, R0, 0x2, P5 ;  /* 0x00000000322f7211 */ /* 0x000fe400028f16ff */
[----:B------:R-:W-:-:S02]  /*5200*/  LEA R40, P0, R44, R124, 0x2 ;  /* 0x0000007c2c287211 */ /* 0x000fc400078010ff */
[----:B------:R-:W-:Y:S01]  /*5210*/  LEA R50, P5, R54, R124, 0x2 ;  /* 0x0000007c36327211 */ /* 0x000fe200078a10ff */
[----:B------:R-:W-:Y:S01]  /*5220*/  IMAD R16, R41, UR8, RZ ;  /* 0x0000000829107c24 */ /* 0x000fe2000f8e02ff */
[-C--:B------:R-:W-:Y:S02]  /*5230*/  LEA.HI.X.SX32 R41, R44, R0.reuse, 0x2, P0 ;  /* 0x000000002c297211 */ /* 0x080fe400000f16ff */
[----:B------:R-:W-:Y:S02]  /*5240*/  LEA.HI.X.SX32 R51, R54, R0, 0x2, P5 ;  /* 0x0000000036337211 */ /* 0x000fe400028f16ff */
[-C--:B------:R-:W-:Y:S02]  /*5250*/  LEA R44, P0, R48, R124.reuse, 0x2 ;  /* 0x0000007c302c7211 */ /* 0x080fe400078010ff */
        /* <DEDUP_REMOVED lines=19> */
[CC--:B------:R-:W-:Y:S02]  /*5390*/  LEA R60, P0, R64.reuse, R124.reuse, 0x2 ;  /* 0x0000007c403c7211 */ /* 0x0c0fe400078010ff */
        /* <DEDUP_REMOVED lines=18> */
[----:B------:R-:W-:Y:S01]  /*54c0*/  LEA.HI.X.SX32 R83, R6, R0, 0x2, P5 ;  /* 0x0000000006537211 */ /* 0x000fe200028f16ff */
[----:B------:R-:W-:Y:S01]  /*54d0*/  STL.64 [R1+0x5a0], R20 ;  /* 0x0005a01401007387 */ /* 0x000fe20000100a00 */
[----:B------:R-:W-:-:S02]  /*54e0*/  LEA R76, P0, R18, R124, 0x2 ;  /* 0x0000007c124c7211 */ /* 0x000fc400078010ff */
[C---:B------:R-:W-:Y:S01]  /*54f0*/  LEA R86, P5, R11.reuse, R124, 0x2 ;  /* 0x0000007c0b567211 */ /* 0x040fe200078a10ff */
[----:B------:R1:W-:Y:S03]  /*5500*/  STL [R1+0x184], R2 ;  /* 0x0001840201007387 */ /* 0x0003e60000100800 */
[----:B------:R-:W-:Y:S01]  /*5510*/  LEA.HI.X.SX32 R87, R11, R0, 0x2, P5 ;  /* 0x000000000b577211 */ /* 0x000fe200028f16ff */
[----:B------:R-:W-:Y:S01]  /*5520*/  STL.64 [R1+0x5a8], R22 ;  /* 0x0005a81601007387 */ /* 0x000fe20000100a00 */
[----:B------:R-:W-:Y:S01]  /*5530*/  LEA R90, P5, R8, R124, 0x2 ;  /* 0x0000007c085a7211 */ /* 0x000fe200078a10ff */
[----:B-1----:R-:W-:Y:S01]  /*5540*/  IMAD R2, R77, UR8, RZ ;  /* 0x000000084d027c24 */ /* 0x002fe2000f8e02ff */
[----:B------:R-:W-:Y:S01]  /*5550*/  LEA.HI.X.SX32 R77, R18, R0, 0x2, P0 ;  /* 0x00000000124d7211 */ /* 0x000fe200000f16ff */
[----:B------:R-:W-:Y:S01]  /*5560*/  STL [R1+0x180], R18 ;  /* 0x0001801201007387 */ /* 0x000fe20000100800 */
[----:B------:R-:W-:-:S03]  /*5570*/  LEA R80, P0, R17, R124, 0x2 ;  /* 0x0000007c11507211 */ /* 0x000fc600078010ff */
[----:B------:R1:W-:Y:S01]  /*5580*/  STL [R1+0x17c], R12 ;  /* 0x00017c0c01007387 */ /* 0x0003e20000100800 */
[----:B------:R-:W-:-:S03]  /*5590*/  LEA.HI.X.SX32 R91, R8, R0, 0x2, P5 ;  /* 0x00000000085b7211 */ /* 0x000fc600028f16ff */
[----:B------:R-:W-:Y:S01]  /*55a0*/  STL [R1+0x178], R17 ;  /* 0x0001781101007387 */ /* 0x000fe20000100800 */
[----:B------:R-:W-:-:S03]  /*55b0*/  LEA R94, P5, R10, R124, 0x2 ;  /* 0x0000007c0a5e7211 */ /* 0x000fc600078a10ff */
[----:B------:R2:W-:Y:S01]  /*55c0*/  STL [R1+0x174], R6 ;  /* 0x0001740601007387 */ /* 0x0005e20000100800 */
[----:B-1----:R-:W-:Y:S01]  /*55d0*/  IMAD R12, R81, UR8, RZ ;  /* 0x00000008510c7c24 */ /* 0x002fe2000f8e02ff */
[----:B------:R-:W-:Y:S02]  /*55e0*/  LEA.HI.X.SX32 R81, R17, R0, 0x2, P0 ;  /* 0x0000000011517211 */ /* 0x000fe400000f16ff */
[----:B------:R-:W-:Y:S01]  /*55f0*/  STL [R1+0x170], R16 ;  /* 0x0001701001007387 */ /* 0x000fe20000100800 */
[----:B------:R-:W-:-:S03]  /*5600*/  LEA R84, P0, R16, R124, 0x2 ;  /* 0x0000007c10547211 */ /* 0x000fc600078010ff */
[----:B------:R1:W-:Y:S01]  /*5610*/  STL [R1+0x16c], R11 ;  /* 0x00016c0b01007387 */ /* 0x0003e20000100800 */
[-C--:B------:R-:W-:Y:S01]  /*5620*/  LEA.HI.X.SX32 R95, R10, R0.reuse, 0x2, P5 ;  /* 0x000000000a5f7211 */ /* 0x080fe200028f16ff */
[----:B--2---:R-:W-:Y:S02]  /*5630*/  IMAD R6, R85, UR8, RZ ;  /* 0x0000000855067c24 */ /* 0x004fe4000f8e02ff */
[----:B------:R-:W-:Y:S01]  /*5640*/  STL [R1+0x168], R15 ;  /* 0x0001680f01007387 */ /* 0x000fe20000100800 */
[----:B------:R-:W-:-:S03]  /*5650*/  LEA.HI.X.SX32 R85, R16, R0, 0x2, P0 ;  /* 0x0000000010557211 */ /* 0x000fc600000f16ff */
[----:B------:R2:W-:Y:S01]  /*5660*/  STL [R1+0x164], R8 ;  /* 0x0001640801007387 */ /* 0x0005e20000100800 */
[-C--:B------:R-:W-:Y:S02]  /*5670*/  LEA R88, P0, R15, R124.reuse, 0x2 ;  /* 0x0000007c0f587211 */ /* 0x080fe400078010ff */
[----:B------:R-:W-:Y:S01]  /*5680*/  LEA R98, P5, R7, R124, 0x2 ;  /* 0x0000007c07627211 */ /* 0x000fe200078a10ff */
[----:B------:R-:W-:Y:S01]  /*5690*/  STL [R1+0x160], R14 ;  /* 0x0001600e01007387 */ /* 0x000fe20000100800 */
[----:B-1----:R-:W-:-:S03]  /*56a0*/  IMAD R11, R89, UR8, RZ ;  /* 0x00000008590b7c24 */ /* 0x002fc6000f8e02ff */
[----:B------:R1:W-:Y:S01]  /*56b0*/  STL [R1+0x15c], R10 ;  /* 0x00015c0a01007387 */ /* 0x0003e20000100800 */
[-C--:B------:R-:W-:Y:S01]  /*56c0*/  LEA.HI.X.SX32 R89, R15, R0.reuse, 0x2, P0 ;  /* 0x000000000f597211 */ /* 0x080fe200000f16ff */
[----:B--2---:R-:W-:Y:S02]  /*56d0*/  IMAD R8, R93, UR8, RZ ;  /* 0x000000085d087c24 */ /* 0x004fe4000f8e02ff */
[----:B------:R-:W-:Y:S01]  /*56e0*/  STL [R1+0x158], R13 ;  /* 0x0001580d01007387 */ /* 0x000fe20000100800 */
[----:B------:R-:W-:-:S03]  /*56f0*/  LEA.HI.X.SX32 R99, R7, R0, 0x2, P5 ;  /* 0x0000000007637211 */ /* 0x000fc600028f16ff */
[----:B------:R2:W-:Y:S01]  /*5700*/  STL [R1+0x154], R7 ;  /* 0x0001540701007387 */ /* 0x0005e20000100800 */
[-C--:B------:R-:W-:Y:S01]  /*5710*/  LEA R92, P0, R14, R124.reuse, 0x2 ;  /* 0x0000007c0e5c7211 */ /* 0x080fe200078010ff */
[----:B-1----:R-:W-:Y:S02]  /*5720*/  IMAD R10, R97, UR8, RZ ;  /* 0x00000008610a7c24 */ /* 0x002fe4000f8e02ff */
[----:B------:R-:W-:Y:S01]  /*5730*/  STL [R1+0x150], R9 ;  /* 0x0001500901007387 */ /* 0x000fe20000100800 */
[----:B------:R-:W-:-:S03]  /*5740*/  LEA R102, P5, R2, R124, 0x2 ;  /* 0x0000007c02667211 */ /* 0x000fc600078a10ff */
[----:B------:R1:W-:Y:S01]  /*5750*/  STL [R1+0x14c], R2 ;  /* 0x00014c0201007387 */ /* 0x0003e20000100800 */
[----:B--2---:R-:W-:-:S03]  /*5760*/  IMAD R7, R101, UR8, RZ ;  /* 0x0000000865077c24 */ /* 0x004fc6000f8e02ff */
[----:B------:R-:W-:Y:S01]  /*5770*/  STL [R1+0x148], R12 ;  /* 0x0001480c01007387 */ /* 0x000fe20000100800 */
[----:B------:R-:W-:-:S03]  /*5780*/  LEA.HI.X.SX32 R93, R14, R0, 0x2, P0 ;  /* 0x000000000e5d7211 */ /* 0x000fc600000f16ff */
[----:B------:R2:W-:Y:S01]  /*5790*/  STL [R1+0x144], R6 ;  /* 0x0001440601007387 */ /* 0x0005e20000100800 */
[----:B------:R-:W-:-:S03]  /*57a0*/  LEA R96, P0, R13, R124, 0x2 ;  /* 0x0000007c0d607211 */ /* 0x000fc600078010ff */
[----:B------:R-:W-:Y:S01]  /*57b0*/  STL [R1+0x140], R11 ;  /* 0x0001400b01007387 */ /* 0x000fe20000100800 */
[----:B------:R-:W-:-:S03]  /*57c0*/  LEA.HI.X.SX32 R103, R2, R0, 0x2, P5 ;  /* 0x0000000002677211 */ /* 0x000fc600028f16ff */
[----:B------:R3:W-:Y:S04]  /*57d0*/  STL [R1+0x13c], R8 ;  /* 0x00013c0801007387 */ /* 0x0007e80000100800 */
[----:B------:R4:W-:Y:S01]  /*57e0*/  STL [R1+0x138], R10 ;  /* 0x0001380a01007387 */ /* 0x0009e20000100800 */
[----:B------:R-:W-:-:S03]  /*57f0*/  LEA R106, P5, R6, R124, 0x2 ;  /* 0x0000007c066a7211 */ /* 0x000fc600078a10ff */
[----:B------:R2:W-:Y:S01]  /*5800*/  STL [R1+0x134], R7 ;  /* 0x0001340701007387 */ /* 0x0005e20000100800 */
[----:B------:R-:W-:-:S03]  /*5810*/  LEA.HI.X.SX32 R97, R13, R0, 0x2, P0 ;  /* 0x000000000d617211 */ /* 0x000fc600000f16ff */
[----:B-1----:R-:W4:Y:S01]  /*5820*/  LDL R2, [R1+0x2b0] ;  /* 0x0002b00001027983 */ /* 0x002f220000100800 */
[C---:B------:R-:W-:Y:S02]  /*5830*/  LEA R100, P0, R9.reuse, R124, 0x2 ;  /* 0x0000007c09647211 */ /* 0x040fe400078010ff */
[----:B------:R-:W-:Y:S01]  /*5840*/  LEA.HI.X.SX32 R107, R6, R0, 0x2, P5 ;  /* 0x00000000066b7211 */ /* 0x000fe200028f16ff */
[----:B------:R-:W4:Y:S01]  /*5850*/  LDL.LU.64 R14, [R1+0x10] ;  /* 0x00001000010e7983 */ /* 0x000f220000300a00 */
[----:B------:R-:W-:Y:S02]  /*5860*/  LEA R110, P5, R8, R124, 0x2 ;  /* 0x0000007c086e7211 */ /* 0x000fe400078a10ff */
[----:B------:R-:W-:Y:S01]  /*5870*/  LEA.HI.X.SX32 R101, R9, R0, 0x2, P0 ;  /* 0x0000000009657211 */ /* 0x000fe200000f16ff */
[----:B------:R-:W-:Y:S01]  /*5880*/  IMAD R9, R105, UR8, RZ ;  /* 0x0000000869097c24 */ /* 0x000fe2000f8e02ff */
[----:B------:R-:W-:Y:S01]  /*5890*/  LEA R104, P0, R12, R124, 0x2 ;  /* 0x0000007c0c687211 */ /* 0x000fe200078010ff */
[----:B--2---:R-:W-:Y:S01]  /*58a0*/  IMAD R6, R109, UR8, RZ ;  /* 0x000000086d067c24 */ /* 0x004fe2000f8e02ff */
[-C--:B------:R-:W-:Y:S01]  /*58b0*/  LEA.HI.X.SX32 R111, R8, R0.reuse, 0x2, P5 ;  /* 0x00000000086f7211 */ /* 0x080fe200028f16ff */
[----:B---3--:R-:W-:Y:S01]  /*58c0*/  IMAD R8, R113, UR8, RZ ;  /* 0x0000000871087c24 */ /* 0x008fe2000f8e02ff */
[----:B------:R-:W-:Y:S01]  /*58d0*/  LEA.HI.X.SX32 R105, R12, R0, 0x2, P0 ;  /* 0x000000000c697211 */ /* 0x000fe200000f16ff */
[----:B------:R-:W-:Y:S04]  /*58e0*/  STL [R1+0x130], R9 ;  /* 0x0001300901007387 */ /* 0x000fe80000100800 */
[----:B------:R-:W2:Y:S04]  /*58f0*/  LDL.LU.64 R12, [R1+0x8] ;  /* 0x00000800010c7983 */ /* 0x000ea80000300a00 */
[----:B------:R-:W-:Y:S04]  /*5900*/  STL [R1+0x12c], R6 ;  /* 0x00012c0601007387 */ /* 0x000fe80000100800 */
[----:B------:R1:W-:Y:S04]  /*5910*/  STL [R1+0x128], R8 ;  /* 0x0001280801007387 */ /* 0x0003e80000100800 */
[----:B------:R-:W3:Y:S04]  /*5920*/  LDL.64 R18, [R1+0xe0] ;  /* 0x0000e00001127983 */ /* 0x000ee80000100a00 */
[----:B------:R-:W3:Y:S04]  /*5930*/  LDL.64 R114, [R1+0xd8] ;  /* 0x0000d80001727983 */ /* 0x000ee80000100a00 */
[----:B------:R-:W3:Y:S01]  /*5940*/  LDL.64 R16, [R1+0xd0] ;  /* 0x0000d00001107983 */ /* 0x000ee20000100a00 */
[----:B------:R-:W1:Y:S01]  /*5950*/  S2UR UR7, SR_CgaCtaId ;  /* 0x00000000000779c3 */ /* 0x000e620000008800 */
[-C--:B------:R-:W-:Y:S01]  /*5960*/  LEA R108, P0, R11, R124.reuse, 0x2 ;  /* 0x0000007c0b6c7211 */ /* 0x080fe200078010ff */
[----:B------:R-:W1:Y:S01]  /*5970*/  LDCU.64 UR14, c[0x0][0x358] ;  /* 0x00006b00ff0e77ac */ /* 0x000e620008000a00 */
[----:B------:R-:W-:Y:S01]  /*5980*/  LEA R118, P5, R7, R124, 0x2 ;  /* 0x0000007c07767211 */ /* 0x000fe200078a10ff */
[----:B------:R-:W3:Y:S01]  /*5990*/  LDL.64 R20, [R1+0xc0] ;  /* 0x0000c00001147983 */ /* 0x000ee20000100a00 */
[----:B------:R-:W-:-:S02]  /*59a0*/  LEA.HI.X.SX32 R109, R11, R0, 0x2, P0 ;  /* 0x000000000b6d7211 */ /* 0x000fc400000f16ff */
[----:B------:R-:W-:Y:S01]  /*59b0*/  LEA R112, P0, R10, R124, 0x2 ;  /* 0x0000007c0a707211 */ /* 0x000fe200078010ff */
[----:B------:R-:W-:Y:S01]  /*59c0*/  UMOV UR4, 0x400 ;  /* 0x0000040000047882 */ /* 0x000fe20000000000 */
[----:B------:R-:W-:Y:S01]  /*59d0*/  LOP3.LUT R117, R116, 0xc, RZ, 0xfc, !PT ;  /* 0x0000000c74757812 */ /* 0x000fe200078efcff */
[----:B------:R-:W3:Y:S01]  /*59e0*/  LDL.64 R22, [R1+0x50] ;  /* 0x0000500001167983 */ /* 0x000ee20000100a00 */
[----:B------:R-:W-:Y:S02]  /*59f0*/  LEA.HI.X.SX32 R113, R10, R0, 0x2, P0 ;  /* 0x000000000a717211 */ /* 0x000fe400000f16ff */
[----:B------:R-:W-:Y:S01]  /*5a00*/  LEA R120, P0, R9, R124, 0x2 ;  /* 0x0000007c09787211 */ /* 0x000fe200078010ff */
[----:B----4-:R-:W4:Y:S01]  /*5a10*/  LDL.64 R10, [R1+0xc8] ;  /* 0x0000c800010a7983 */ /* 0x010f220000100a00 */
[----:B------:R-:W-:Y:S02]  /*5a20*/  LEA.HI.X.SX32 R119, R7, R0, 0x2, P5 ;  /* 0x0000000007777211 */ /* 0x000fe400028f16ff */
[----:B------:R-:W-:-:S02]  /*5a30*/  LEA R122, P5, R6, R124, 0x2 ;  /* 0x0000007c067a7211 */ /* 0x000fc400078a10ff */
[----:B------:R-:W-:Y:S02]  /*5a40*/  LEA.HI.X.SX32 R121, R9, R0, 0x2, P0 ;  /* 0x0000000009797211 */ /* 0x000fe400000f16ff */
[----:B------:R-:W-:Y:S02]  /*5a50*/  LEA R124, P0, R8, R124, 0x2 ;  /* 0x0000007c087c7211 */ /* 0x000fe400078010ff */
[----:B------:R-:W-:Y:S01]  /*5a60*/  LOP3.LUT R7, R116, 0x10, RZ, 0xfc, !PT ;  /* 0x0000001074077812 */ /* 0x000fe200078efcff */
[----:B-1----:R-:W-:Y:S01]  /*5a70*/  ULEA UR7, UR7, UR4, 0x18 ;  /* 0x0000000407077291 */ /* 0x002fe2000f8ec0ff */
[-C--:B------:R-:W-:Y:S02]  /*5a80*/  LEA.HI.X.SX32 R123, R6, R0.reuse, 0x2, P5 ;  /* 0x00000000067b7211 */ /* 0x080fe400028f16ff */
[----:B------:R-:W-:Y:S02]  /*5a90*/  ISETP.GE.AND P5, PT, R117, UR20, PT ;  /* 0x0000001475007c0c */ /* 0x000fe4000bfa6270 */
[----:B------:R-:W-:-:S02]  /*5aa0*/  LEA.HI.X.SX32 R125, R8, R0, 0x2, P0 ;  /* 0x00000000087d7211 */ /* 0x000fc400000f16ff */
[----:B------:R-:W-:Y:S01]  /*5ab0*/  ISETP.GE.AND P0, PT, R7, UR20, PT ;  /* 0x0000001407007c0c */ /* 0x000fe2000bf06270 */
[----:B------:R-:W4:Y:S01]  /*5ac0*/  LDL.64 R8, [R1+0xb8] ;  /* 0x0000b80001087983 */ /* 0x000f220000100a00 */
[----:B------:R-:W-:Y:S02]  /*5ad0*/  SEL R117, R3, RZ, !P5 ;  /* 0x000000ff03757207 */ /* 0x000fe40006800000 */
[----:B------:R-:W-:-:S04]  /*5ae0*/  LOP3.LUT R6, R116, 0x14, RZ, 0xfc, !PT ;  /* 0x0000001474067812 */ /* 0x000fc800078efcff */
[----:B------:R-:W-:Y:S01]  /*5af0*/  ISETP.GE.AND P5, PT, R6, UR20, PT ;  /* 0x0000001406007c0c */ /* 0x000fe2000bfa6270 */
[----:B------:R-:W-:Y:S01]  /*5b00*/  VIADD R0, R2, UR7 ;  /* 0x0000000702007c36 */ /* 0x000fe20008000000 */
[----:B------:R-:W-:Y:S02]  /*5b10*/  SEL R2, R3, RZ, !P0 ;  /* 0x000000ff03027207 */ /* 0x000fe40004000000 */
[----:B------:R-:W-:Y:S02]  /*5b20*/  ISETP.NE.U32.AND P0, PT, R117, RZ, PT ;  /* 0x000000ff7500720c */ /* 0x000fe40003f05070 */
[----:B------:R-:W-:Y:S01]  /*5b30*/  @!PT LDS RZ, [RZ] ;  /* 0x00000000fffff984 */ /* 0x000fe20000000800 */
[----:B------:R-:W-:Y:S01]  /*5b40*/  @!PT LDS RZ, [RZ] ;  /* 0x00000000fffff984 */ /* 0x000fe20000000800 */
[----:B------:R-:W-:Y:S01]  /*5b50*/  @!PT LDS RZ, [RZ] ;  /* 0x00000000fffff984 */ /* 0x000fe20000000800 */
[----:B------:R-:W-:Y:S01]  /*5b60*/  LDGSTS.E [R0+0x40000], desc[UR14][R14.64], P6 ;  /* 0x400000000e007fae */ /* 0x000fe2000b1a100e */
[----:B------:R-:W-:Y:S02]  /*5b70*/  ISETP.NE.U32.AND P6, PT, R2, RZ, PT ;  /* 0x000000ff0200720c */ /* 0x000fe40003fc5070 */
[----:B------:R-:W-:Y:S01]  /*5b80*/  SEL R117, R3, RZ, !P5 ;  /* 0x000000ff03757207 */ /* 0x000fe20006800000 */
[----:B--2---:R-:W-:Y:S04]  /*5b90*/  LDGSTS.E [R0+0x40800], desc[UR14][R12.64], P3 ;  /* 0x408000000c007fae */ /* 0x004fe800099a100e */
[----:B------:R-:W-:Y:S04]  /*5ba0*/  LDGSTS.E [R0+0x41000], desc[UR14][R4.64], P2 ;  /* 0x4100000004007fae */ /* 0x000fe800091a100e */
[----:B---3--:R-:W-:Y:S04]  /*5bb0*/  LDGSTS.E [R0+0x41800], desc[UR14][R18.64], P0 ;  /* 0x4180000012007fae */ /* 0x008fe800081a100e */
[----:B------:R-:W-:Y:S01]  /*5bc0*/  LDGSTS.E [R0+0x42000], desc[UR14][R114.64], P6 ;  /* 0x4200000072007fae */ /* 0x000fe2000b1a100e */
[----:B------:R-:W-:-:S03]  /*5bd0*/  ISETP.NE.U32.AND P5, PT, R117, RZ, PT ;  /* 0x000000ff7500720c */ /* 0x000fc60003fa5070 */
[----:B------:R-:W2:Y:S04]  /*5be0*/  LDL.64 R18, [R1+0xa8] ;  /* 0x0000a80001127983 */ /* 0x000ea80000100a00 */
[----:B------:R-:W3:Y:S06]  /*5bf0*/  LDL.64 R114, [R1+0xb0] ;  /* 0x0000b00001727983 */ /* 0x000eec0000100a00 */
[----:B------:R-:W-:Y:S04]  /*5c00*/  LDGSTS.E [R0+0x42800], desc[UR14][R16.64], P5 ;  /* 0x4280000010007fae */ /* 0x000fe8000a9a100e */
[----:B------:R-:W2:Y:S01]  /*5c10*/  LDL.64 R16, [R1+0xa0] ;  /* 0x0000a00001107983 */ /* 0x000ea20000100a00 */
[----:B------:R-:W-:-:S02]  /*5c20*/  LOP3.LUT R7, R116, 0x18, RZ, 0xfc, !PT ;  /* 0x0000001874077812 */ /* 0x000fc400078efcff */
[C---:B------:R-:W-:Y:S02]  /*5c30*/  LOP3.LUT R2, R116.reuse, 0x1c, RZ, 0xfc, !PT ;  /* 0x0000001c74027812 */ /* 0x040fe400078efcff */
[----:B------:R-:W-:Y:S02]  /*5c40*/  ISETP.GE.AND P3, PT, R7, UR20, PT ;  /* 0x0000001407007c0c */ /* 0x000fe4000bf66270 */
[----:B------:R-:W-:Y:S02]  /*5c50*/  LOP3.LUT R6, R116, 0x20, RZ, 0xfc, !PT ;  /* 0x0000002074067812 */ /* 0x000fe400078efcff */
[----:B------:R-:W-:Y:S02]  /*5c60*/  ISETP.GE.AND P2, PT, R2, UR20, PT ;  /* 0x0000001402007c0c */ /* 0x000fe4000bf46270 */
[----:B------:R-:W-:Y:S02]  /*5c70*/  LOP3.LUT R2, R116, 0x24, RZ, 0xfc, !PT ;  /* 0x0000002474027812 */ /* 0x000fe400078efcff */
[----:B------:R-:W-:-:S02]  /*5c80*/  SEL R117, R3, RZ, !P3 ;  /* 0x000000ff03757207 */ /* 0x000fc40005800000 */
[----:B------:R-:W-:Y:S02]  /*5c90*/  ISETP.GE.AND P3, PT, R6, UR20, PT ;  /* 0x0000001406007c0c */ /* 0x000fe4000bf66270 */
[----:B------:R-:W-:Y:S02]  /*5ca0*/  SEL R6, R3, RZ, !P2 ;  /* 0x000000ff03067207 */ /* 0x000fe40005000000 */
[----:B------:R-:W-:Y:S02]  /*5cb0*/  ISETP.GE.AND P2, PT, R2, UR20, PT ;  /* 0x0000001402007c0c */ /* 0x000fe4000bf46270 */
[----:B------:R-:W-:Y:S02]  /*5cc0*/  ISETP.NE.U32.AND P0, PT, R117, RZ, PT ;  /* 0x000000ff7500720c */ /* 0x000fe40003f05070 */
[----:B------:R-:W-:Y:S02]  /*5cd0*/  SEL R2, R3, RZ, !P3 ;  /* 0x000000ff03027207 */ /* 0x000fe40005800000 */
[----:B------:R-:W-:-:S02]  /*5ce0*/  ISETP.NE.U32.AND P3, PT, R6, RZ, PT ;  /* 0x000000ff0600720c */ /* 0x000fc40003f65070 */
[----:B------:R-:W-:Y:S02]  /*5cf0*/  SEL R117, R3, RZ, !P2 ;  /* 0x000000ff03757207 */ /* 0x000fe40005000000 */
[----:B------:R-:W-:Y:S02]  /*5d00*/  LOP3.LUT R7, R116, 0x28, RZ, 0xfc, !PT ;  /* 0x0000002874077812 */ /* 0x000fe400078efcff */
[----:B------:R-:W-:Y:S02]  /*5d10*/  ISETP.NE.U32.AND P6, PT, R2, RZ, PT ;  /* 0x000000ff0200720c */ /* 0x000fe40003fc5070 */
[----:B------:R-:W-:Y:S01]  /*5d20*/  ISETP.NE.U32.AND P2, PT, R117, RZ, PT ;  /* 0x000000ff7500720c */ /* 0x000fe20003f45070 */
[----:B----4-:R1:W-:Y:S01]  /*5d30*/  LDGSTS.E [R0+0x43000], desc[UR14][R10.64], P0 ;  /* 0x430000000a007fae */ /* 0x0103e200081a100e */
[----:B------:R-:W-:Y:S02]  /*5d40*/  LOP3.LUT R6, R116, 0x30, RZ, 0xfc, !PT ;  /* 0x0000003074067812 */ /* 0x000fe400078efcff */
[----:B------:R-:W-:Y:S01]  /*5d50*/  ISETP.GE.AND P5, PT, R7, UR20, PT ;  /* 0x0000001407007c0c */ /* 0x000fe2000bfa6270 */
[----:B------:R-:W-:Y:S03]  /*5d60*/  LDGSTS.E [R0+0x43800], desc[UR14][R20.64], P3 ;  /* 0x4380000014007fae */ /* 0x000fe600099a100e */
[----:B------:R-:W-:-:S02]  /*5d70*/  SEL R117, R3, RZ, !P5 ;  /* 0x000000ff03757207 */ /* 0x000fc40006800000 */
[----:B------:R-:W-:Y:S01]  /*5d80*/  ISETP.GE.AND P5, PT, R6, UR20, PT ;  /* 0x0000001406007c0c */ /* 0x000fe2000bfa6270 */
[----:B------:R-:W-:Y:S04]  /*5d90*/  LDGSTS.E [R0+0x44000], desc[UR14][R8.64], P6 ;  /* 0x4400000008007fae */ /* 0x000fe8000b1a100e */
[----:B------:R-:W4:Y:S04]  /*5da0*/  LDL.64 R6, [R1+0x98] ;  /* 0x0000980001067983 */ /* 0x000f280000100a00 */
[----:B------:R-:W4:Y:S01]  /*5db0*/  LDL.64 R20, [R1+0x90] ;  /* 0x0000900001147983 */ /* 0x000f220000100a00 */
[----:B------:R-:W-:-:S03]  /*5dc0*/  LOP3.LUT R2, R116, 0x2c, RZ, 0xfc, !PT ;  /* 0x0000002c74027812 */ /* 0x000fc600078efcff */
[----:B------:R-:W4:Y:S01]  /*5dd0*/  LDL.64 R8, [R1+0x88] ;  /* 0x0000880001087983 */ /* 0x000f220000100a00 */
[----:B------:R-:W-:Y:S02]  /*5de0*/  ISETP.GE.AND P0, PT, R2, UR20, PT ;  /* 0x0000001402007c0c */ /* 0x000fe4000bf06270 */
[----:B------:R-:W-:Y:S02]  /*5df0*/  LOP3.LUT R2, R116, 0x34, RZ, 0xfc, !PT ;  /* 0x0000003474027812 */ /* 0x000fe400078efcff */
[----:B-1----:R-:W-:Y:S02]  /*5e00*/  SEL R10, R3, RZ, !P0 ;  /* 0x000000ff030a7207 */ /* 0x002fe40004000000 */
[----:B------:R-:W-:Y:S02]  /*5e10*/  ISETP.GE.AND P3, PT, R2, UR20, PT ;  /* 0x0000001402007c0c */ /* 0x000fe4000bf66270 */
[----:B------:R-:W-:Y:S02]  /*5e20*/  ISETP.NE.U32.AND P0, PT, R117, RZ, PT ;  /* 0x000000ff7500720c */ /* 0x000fe40003f05070 */
[----:B------:R-:W-:-:S02]  /*5e30*/  SEL R2, R3, RZ, !P5 ;  /* 0x000000ff03027207 */ /* 0x000fc40006800000 */
[----:B------:R-:W-:Y:S01]  /*5e40*/  ISETP.NE.U32.AND P5, PT, R10, RZ, PT ;  /* 0x000000ff0a00720c */ /* 0x000fe20003fa5070 */
[----:B---3--:R-:W-:Y:S08]  /*5e50*/  LDGSTS.E [R0+0x44800], desc[UR14][R114.64], P2 ;  /* 0x4480000072007fae */ /* 0x008ff000091a100e */
[----:B--2---:R-:W-:Y:S04]  /*5e60*/  LDGSTS.E [R0+0x45000], desc[UR14][R18.64], P0 ;  /* 0x4500000012007fae */ /* 0x004fe800081a100e */
[----:B------:R-:W2:Y:S04]  /*5e70*/  LDL.64 R114, [R1+0x80] ;  /* 0x0000800001727983 */ /* 0x000ea80000100a00 */
[----:B------:R-:W-:Y:S04]  /*5e80*/  LDGSTS.E [R0+0x45800], desc[UR14][R16.64], P5 ;  /* 0x4580000010007fae */ /* 0x000fe8000a9a100e */
[----:B------:R-:W3:Y:S04]  /*5e90*/  LDL.64 R18, [R1+0x78] ;  /* 0x0000780001127983 */ /* 0x000ee80000100a00 */
[----:B------:R-:W3:Y:S01]  /*5ea0*/  LDL.64 R16, [R1+0x70] ;  /* 0x0000700001107983 */ /* 0x000ee20000100a00 */
[----:B------:R-:W-:-:S02]  /*5eb0*/  LOP3.LUT R11, R116, 0x38, RZ, 0xfc, !PT ;  /* 0x00000038740b7812 */ /* 0x000fc400078efcff */
[----:B------:R-:W-:Y:S02]  /*5ec0*/  ISETP.NE.U32.AND P6, PT, R2, RZ, PT ;  /* 0x000000ff0200720c */ /* 0x000fe40003fc5070 */
[C---:B------:R-:W-:Y:S02]  /*5ed0*/  LOP3.LUT R2, R116.reuse, 0x3c, RZ, 0xfc, !PT ;  /* 0x0000003c74027812 */ /* 0x040fe400078efcff */
[----:B------:R-:W-:Y:S02]  /*5ee0*/  SEL R117, R3, RZ, !P3 ;  /* 0x000000ff03757207 */ /* 0x000fe40005800000 */
[----:B------:R-:W-:Y:S02]  /*5ef0*/  ISETP.GE.AND P2, PT, R11, UR20, PT ;  /* 0x000000140b007c0c */ /* 0x000fe4000bf46270 */
[----:B------:R-:W-:Y:S02]  /*5f00*/  LOP3.LUT R10, R116, 0x40, RZ, 0xfc, !PT ;  /* 0x00000040740a7812 */ /* 0x000fe400078efcff */
[----:B------:R-:W-:-:S02]  /*5f10*/  ISETP.GE.AND P0, PT, R2, UR20, PT ;  /* 0x0000001402007c0c */ /* 0x000fc4000bf06270 */
[----:B------:R-:W-:Y:S02]  /*5f20*/  ISETP.NE.U32.AND P3, PT, R117, RZ, PT ;  /* 0x000000ff7500720c */ /* 0x000fe40003f65070 */
[----:B------:R-:W-:Y:S02]  /*5f30*/  LOP3.LUT R2, R116, 0x44, RZ, 0xfc, !PT ;  /* 0x0000004474027812 */ /* 0x000fe400078efcff */
[C---:B------:R-:W-:Y:S02]  /*5f40*/  SEL R117, R3.reuse, RZ, !P2 ;  /* 0x000000ff03757207 */ /* 0x040fe40005000000 */
[----:B------:R-:W-:Y:S02]  /*5f50*/  ISETP.GE.AND P2, PT, R10, UR20, PT ;  /* 0x000000140a007c0c */ /* 0x000fe4000bf46270 */
[----:B------:R-:W-:Y:S02]  /*5f60*/  SEL R10, R3, RZ, !P0 ;  /* 0x000000ff030a7207 */ /* 0x000fe40004000000 */
[----:B------:R-:W-:-:S02]  /*5f70*/  ISETP.GE.AND P5, PT, R2, UR20, PT ;  /* 0x0000001402007c0c */ /* 0x000fc4000bfa6270 */
[----:B------:R-:W-:Y:S02]  /*5f80*/  ISETP.NE.U32.AND P0, PT, R117, RZ, PT ;  /* 0x000000ff7500720c */ /* 0x000fe40003f05070 */
[----:B------:R-:W-:Y:S02]  /*5f90*/  SEL R2, R3, RZ, !P2 ;  /* 0x000000ff03027207 */ /* 0x000fe40005000000 */
[----:B------:R-:W-:Y:S02]  /*5fa0*/  ISETP.NE.U32.AND P2, PT, R10, RZ, PT ;  /* 0x000000ff0a00720c */ /* 0x000fe40003f45070 */
[----:B------:R-:W-:Y:S01]  /*5fb0*/  LOP3.LUT R10, R116, 0x48, RZ, 0xfc, !PT ;  /* 0x00000048740a7812 */ /* 0x000fe200078efcff */
[----:B----4-:R1:W-:Y:S04]  /*5fc0*/  LDGSTS.E [R0+0x46000], desc[UR14][R6.64], P6 ;  /* 0x4600000006007fae */ /* 0x0103e8000b1a100e */
[----:B------:R-:W-:Y:S01]  /*5fd0*/  LDGSTS.E [R0+0x46800], desc[UR14][R20.64], P3 ;  /* 0x4680000014007fae */ /* 0x000fe200099a100e */
[----:B------:R-:W-:-:S03]  /*5fe0*/  ISETP.GE.AND P3, PT, R10, UR20, PT ;  /* 0x000000140a007c0c */ /* 0x000fc6000bf66270 */
[----:B------:R-:W4:Y:S04]  /*5ff0*/  LDL.64 R10, [R1+0x68] ;  /* 0x00006800010a7983 */ /* 0x000f280000100a00 */
[----:B------:R-:W-:Y:S01]  /*6000*/  LDGSTS.E [R0+0x47000], desc[UR14][R8.64], P0 ;  /* 0x4700000008007fae */ /* 0x000fe200081a100e */
[----:B------:R-:W-:Y:S02]  /*6010*/  SEL R117, R3, RZ, !P5 ;  /* 0x000000ff03757207 */ /* 0x000fe40006800000 */
[----:B------:R-:W-:Y:S01]  /*6020*/  ISETP.NE.U32.AND P6, PT, R2, RZ, PT ;  /* 0x000000ff0200720c */ /* 0x000fe20003fc5070 */
[----:B------:R-:W4:Y:S04]  /*6030*/  LDL.64 R20, [R1+0x48] ;  /* 0x0000480001147983 */ /* 0x000f280000100a00 */
[----:B------:R-:W4:Y:S01]  /*6040*/  LDL.64 R8, [R1+0x60] ;  /* 0x0000600001087983 */ /* 0x000f220000100a00 */
[----:B------:R-:W-:-:S03]  /*6050*/  ISETP.NE.U32.AND P5, PT, R117, RZ, PT ;  /* 0x000000ff7500720c */ /* 0x000fc60003fa5070 */
[----:B--2---:R-:W-:Y:S04]  /*6060*/  LDGSTS.E [R0+0x47800], desc[UR14][R114.64], P2 ;  /* 0x4780000072007fae */ /* 0x004fe800091a100e */
[----:B---3--:R-:W-:Y:S04]  /*6070*/  LDGSTS.E [R0+0x48000], desc[UR14][R18.64], P6 ;  /* 0x4800000012007fae */ /* 0x008fe8000b1a100e */
[----:B------:R-:W2:Y:S04]  /*6080*/  LDL.64 R114, [R1+0x58] ;  /* 0x0000580001727983 */ /* 0x000ea80000100a00 */
[----:B------:R-:W-:Y:S01]  /*6090*/  LDGSTS.E [R0+0x48800], desc[UR14][R16.64], P5 ;  /* 0x4880000010007fae */ /* 0x000fe2000a9a100e */
[----:B-1----:R-:W-:-:S02]  /*60a0*/  LOP3.LUT R7, R116, 0x4c, RZ, 0xfc, !PT ;  /* 0x0000004c74077812 */ /* 0x002fc400078efcff */
[C---:B------:R-:W-:Y:S01]  /*60b0*/  LOP3.LUT R2, R116.reuse, 0x50, RZ, 0xfc, !PT ;  /* 0x0000005074027812 */ /* 0x040fe200078efcff */
[----:B------:R-:W3:Y:S04]  /*60c0*/  LDL.64 R18, [R1+0x38] ;  /* 0x0000380001127983 */ /* 0x000ee80000100a00 */
[----:B------:R-:W3:Y:S01]  /*60d0*/  LDL.64 R16, [R1+0x40] ;  /* 0x0000400001107983 */ /* 0x000ee20000100a00 */
[----:B------:R-:W-:Y:S02]  /*60e0*/  ISETP.GE.AND P0, PT, R7, UR20, PT ;  /* 0x0000001407007c0c */ /* 0x000fe4000bf06270 */
[----:B------:R-:W-:Y:S02]  /*60f0*/  SEL R117, R3, RZ, !P3 ;  /* 0x000000ff03757207 */ /* 0x000fe40005800000 */
[----:B------:R-:W-:-:S02]  /*6100*/  LOP3.LUT R6, R116, 0x54, RZ, 0xfc, !PT ;  /* 0x0000005474067812 */ /* 0x000fc400078efcff */
[----:B------:R-:W-:Y:S02]  /*6110*/  ISETP.GE.AND P2, PT, R2, UR20, PT ;  /* 0x0000001402007c0c */ /* 0x000fe4000bf46270 */
[----:B------:R-:W-:Y:S02]  /*6120*/  SEL R2, R3, RZ, !P0 ;  /* 0x000000ff03027207 */ /* 0x000fe40004000000 */
[----:B------:R-:W-:Y:S02]  /*6130*/  ISETP.NE.U32.AND P0, PT, R117, RZ, PT ;  /* 0x000000ff7500720c */ /* 0x000fe40003f05070 */
[----:B------:R-:W-:Y:S02]  /*6140*/  ISETP.GE.AND P3, PT, R6, UR20, PT ;  /* 0x0000001406007c0c */ /* 0x000fe4000bf66270 */
[----:B------:R-:W-:Y:S02]  /*6150*/  SEL R6, R3, RZ, !P2 ;  /* 0x000000ff03067207 */ /* 0x000fe40005000000 */
[----:B------:R-:W-:-:S02]  /*6160*/  ISETP.NE.U32.AND P2, PT, R2, RZ, PT ;  /* 0x000000ff0200720c */ /* 0x000fc40003f45070 */
[----:B------:R-:W-:Y:S02]  /*6170*/  SEL R2, RZ, 0x4, P1 ;  /* 0x00000004ff027807 */ /* 0x000fe40000800000 */
[----:B------:R-:W-:Y:S02]  /*6180*/  ISETP.NE.U32.AND P1, PT, R6, RZ, PT ;  /* 0x000000ff0600720c */ /* 0x000fe40003f25070 */
[----:B------:R-:W-:Y:S02]  /*6190*/  LOP3.LUT R6, R116, 0x58, RZ, 0xfc, !PT ;  /* 0x0000005874067812 */ /* 0x000fe400078efcff */
[----:B------:R-:W-:Y:S02]  /*61a0*/  SEL R117, R3, RZ, !P3 ;  /* 0x000000ff03757207 */ /* 0x000fe40005800000 */
[----:B------:R-:W-:Y:S01]  /*61b0*/  ISETP.GE.AND P6, PT, R6, UR20, PT ;  /* 0x0000001406007c0c */ /* 0x000fe2000bfc6270 */
[----:B----4-:R-:W-:Y:S01]  /*61c0*/  LDGSTS.E [R0+0x49000], desc[UR14][R10.64], P0 ;  /* 0x490000000a007fae */ /* 0x010fe200081a100e */
[----:B------:R-:W-:-:S02]  /*61d0*/  LOP3.LUT R6, R116, 0x5c, RZ, 0xfc, !PT ;  /* 0x0000005c74067812 */ /* 0x000fc400078efcff */
[----:B------:R-:W-:Y:S02]  /*61e0*/  ISETP.NE.U32.AND P3, PT, R117, RZ, PT ;  /* 0x000000ff7500720c */ /* 0x000fe40003f65070 */
[----:B------:R-:W-:Y:S01]  /*61f0*/  SEL R117, R3, RZ, !P6 ;  /* 0x000000ff03757207 */ /* 0x000fe20007000000 */
[----:B------:R-:W4:Y:S01]  /*6200*/  LDL.64 R10, [R1+0x30] ;  /* 0x00003000010a7983 */ /* 0x000f220000100a00 */
[----:B------:R-:W-:-:S03]  /*6210*/  ISETP.GE.AND P5, PT, R6, UR20, PT ;  /* 0x0000001406007c0c */ /* 0x000fc6000bfa6270 */
[----:B------:R-:W-:Y:S01]  /*6220*/  LDGSTS.E [R0+0x49800], desc[UR14][R8.64], P2 ;  /* 0x4980000008007fae */ /* 0x000fe200091a100e */
[----:B------:R-:W-:Y:S02]  /*6230*/  ISETP.NE.U32.AND P6, PT, R117, RZ, PT ;  /* 0x000000ff7500720c */ /* 0x000fe40003fc5070 */
[----:B------:R-:W-:Y:S01]  /*6240*/  SEL R117, R3, RZ, !P5 ;  /* 0x000000ff03757207 */ /* 0x000fe20006800000 */
[----:B------:R-:W4:Y:S03]  /*6250*/  LDL.64 R8, [R1+0x28] ;  /* 0x0000280001087983 */ /* 0x000f260000100a00 */
[----:B------:R-:W-:Y:S01]  /*6260*/  ISETP.NE.U32.AND P5, PT, R117, RZ, PT ;  /* 0x000000ff7500720c */ /* 0x000fe20003fa5070 */
[----:B--2---:R-:W-:Y:S04]  /*6270*/  LDGSTS.E [R0+0x4a000], desc[UR14][R114.64], P1 ;  /* 0x4a00000072007fae */ /* 0x004fe800089a100e */
[----:B------:R-:W-:Y:S04]  /*6280*/  LDGSTS.E [R0+0x4a800], desc[UR14][R22.64], P3 ;  /* 0x4a80000016007fae */ /* 0x000fe800099a100e */
[----:B------:R-:W-:Y:S04]  /*6290*/  LDGSTS.E [R0+0x4b000], desc[UR14][R20.64], P6 ;  /* 0x4b00000014007fae */ /* 0x000fe8000b1a100e */
[----:B------:R-:W2:Y:S04]  /*62a0*/  LDL.64 R114, [R1+0x20] ;  /* 0x0000200001727983 */ /* 0x000ea80000100a00 */
[----:B------:R-:W2:Y:S04]  /*62b0*/  LDL.LU.64 R22, [R1+0x5a8] ;  /* 0x0005a80001167983 */ /* 0x000ea80000300a00 */
[----:B------:R-:W2:Y:S04]  /*62c0*/  LDL.LU.64 R20, [R1+0x5a0] ;  /* 0x0005a00001147983 */ /* 0x000ea80000300a00 */
[----:B---3--:R-:W-:Y:S04]  /*62d0*/  LDGSTS.E [R0+0x4b800], desc[UR14][R16.64], P5 ;  /* 0x4b80000010007fae */ /* 0x008fe8000a9a100e */
[----:B------:R-:W3:Y:S01]  /*62e0*/  LDL.64 R16, [R1+0x18] ;  /* 0x0000180001107983 */ /* 0x000ee20000100a00 */
[----:B------:R-:W-:-:S04]  /*62f0*/  LOP3.LUT R6, R116, 0x60, RZ, 0xfc, !PT ;  /* 0x0000006074067812 */ /* 0x000fc800078efcff */
[----:B------:R-:W-:Y:S02]  /*6300*/  ISETP.GE.AND P0, PT, R6, UR20, PT ;  /* 0x0000001406007c0c */ /* 0x000fe4000bf06270 */
[----:B------:R-:W-:Y:S01]  /*6310*/  LOP3.LUT R6, R116, 0x64, RZ, 0xfc, !PT ;  /* 0x0000006474067812 */ /* 0x000fe200078efcff */
[----:B------:R-:W1:Y:S01]  /*6320*/  S2R R7, SR_TID.X ;  /* 0x0000000000077919 */ /* 0x000e620000002100 */
[----:B------:R-:W-:Y:S02]  /*6330*/  SEL R117, R3, RZ, !P0 ;  /* 0x000000ff03757207 */ /* 0x000fe40004000000 */
[----:B------:R-:W-:Y:S02]  /*6340*/  ISETP.GE.AND P2, PT, R6, UR20, PT ;  /* 0x0000001406007c0c */ /* 0x000fe4000bf46270 */
[----:B------:R-:W-:Y:S02]  /*6350*/  LOP3.LUT R6, R116, 0x68, RZ, 0xfc, !PT ;  /* 0x0000006874067812 */ /* 0x000fe400078efcff */
[----:B------:R-:W-:-:S02]  /*6360*/  ISETP.NE.U32.AND P0, PT, R117, RZ, PT ;  /* 0x000000ff7500720c */ /* 0x000fc40003f05070 */
[----:B------:R-:W-:Y:S02]  /*6370*/  SEL R117, R3, RZ, !P2 ;  /* 0x000000ff03757207 */ /* 0x000fe40005000000 */
[----:B------:R-:W-:Y:S02]  /*6380*/  ISETP.GE.AND P1, PT, R6, UR20, PT ;  /* 0x0000001406007c0c */ /* 0x000fe4000bf26270 */
[----:B------:R-:W-:Y:S02]  /*6390*/  LOP3.LUT R6, R116, 0x6c, RZ, 0xfc, !PT ;  /* 0x0000006c74067812 */ /* 0x000fe400078efcff */
[----:B------:R-:W-:Y:S02]  /*63a0*/  ISETP.NE.U32.AND P2, PT, R117, RZ, PT ;  /* 0x000000ff7500720c */ /* 0x000fe40003f45070 */
[----:B------:R-:W-:Y:S02]  /*63b0*/  SEL R117, R3, RZ, !P1 ;  /* 0x000000ff03757207 */ /* 0x000fe40004800000 */
[----:B------:R-:W-:Y:S01]  /*63c0*/  ISETP.GE.AND P3, PT, R6, UR20, PT ;  /* 0x0000001406007c0c */ /* 0x000fe2000bf66270 */
[----:B------:R-:W-:Y:S01]  /*63d0*/  LDGSTS.E [R0+0x4c000], desc[UR14][R18.64], P0 ;  /* 0x4c00000012007fae */ /* 0x000fe200081a100e */
[----:B------:R-:W-:-:S02]  /*63e0*/  LOP3.LUT R6, R116, 0x70, RZ, 0xfc, !PT ;  /* 0x0000007074067812 */ /* 0x000fc400078efcff */
[----:B------:R-:W-:Y:S02]  /*63f0*/  ISETP.NE.U32.AND P1, PT, R117, RZ, PT ;  /* 0x000000ff7500720c */ /* 0x000fe40003f25070 */
[----:B------:R-:W-:Y:S02]  /*6400*/  SEL R117, R3, RZ, !P3 ;  /* 0x000000ff03757207 */ /* 0x000fe40005800000 */
[----:B------:R-:W-:Y:S01]  /*6410*/  ISETP.GE.AND P6, PT, R6, UR20, PT ;  /* 0x0000001406007c0c */ /* 0x000fe2000bfc6270 */
[----:B----4-:R-:W-:Y:S01]  /*6420*/  LDGSTS.E [R0+0x4c800], desc[UR14][R10.64], P2 ;  /* 0x4c8000000a007fae */ /* 0x010fe200091a100e */
[----:B------:R-:W-:Y:S02]  /*6430*/  LOP3.LUT R6, R116, 0x74, RZ, 0xfc, !PT ;  /* 0x0000007474067812 */ /* 0x000fe400078efcff */
[----:B------:R-:W-:Y:S01]  /*6440*/  ISETP.NE.U32.AND P3, PT, R117, RZ, PT ;  /* 0x000000ff7500720c */ /* 0x000fe20003f65070 */
[----:B------:R-:W-:Y:S01]  /*6450*/  UISETP.GT.AND UP1, UPT, UR5, 0xff, UPT ;  /* 0x000000ff0500788c */ /* 0x000fe2000bf24270 */
[----:B------:R-:W-:Y:S01]  /*6460*/  SEL R117, R3, RZ, !P6 ;  /* 0x000000ff03757207 */ /* 0x000fe20007000000 */
[----:B------:R-:W-:Y:S01]  /*6470*/  USHF.L.U32 UR13, UR22, 0x7, URZ ;  /* 0x00000007160d7899 */ /* 0x000fe200080006ff */
[----:B------:R-:W-:Y:S01]  /*6480*/  ISETP.GE.AND P5, PT, R6, UR20, PT ;  /* 0x0000001406007c0c */ /* 0x000fe2000bfa6270 */
[----:B------:R-:W-:Y:S01]  /*6490*/  LDGSTS.E [R0+0x4d000], desc[UR14][R8.64], P1 ;  /* 0x4d00000008007fae */ /* 0x000fe200089a100e */
[----:B------:R-:W-:-:S02]  /*64a0*/  LOP3.LUT R6, R116, 0x78, RZ, 0xfc, !PT ;  /* 0x0000007874067812 */ /* 0x000fc400078efcff */
[----:B------:R-:W-:Y:S01]  /*64b0*/  ISETP.NE.U32.AND P6, PT, R117, RZ, PT ;  /* 0x000000ff7500720c */ /* 0x000fe20003fc5070 */
[----:B------:R-:W4:Y:S01]  /*64c0*/  LDL.LU.64 R18, [R1+0x598] ;  /* 0x0005980001127983 */ /* 0x000f220000300a00 */
[----:B------:R-:W-:Y:S02]  /*64d0*/  SEL R117, R3, RZ, !P5 ;  /* 0x000000ff03757207 */ /* 0x000fe40006800000 */
[----:B------:R-:W-:Y:S01]  /*64e0*/  ISETP.GE.AND P0, PT, R6, UR20, PT ;  /* 0x0000001406007c0c */ /* 0x000fe2000bf06270 */
[----:B------:R-:W4:Y:S01]  /*64f0*/  LDL.64 R10, [R1+0x120] ;  /* 0x00012000010a7983 */ /* 0x000f220000100a00 */
[----:B------:R-:W-:Y:S02]  /*6500*/  LOP3.LUT R6, R116, 0x7c, RZ, 0xfc, !PT ;  /* 0x0000007c74067812 */ /* 0x000fe400078efcff */
[----:B------:R-:W-:Y:S01]  /*6510*/  ISETP.NE.U32.AND P5, PT, R117, RZ, PT ;  /* 0x000000ff7500720c */ /* 0x000fe20003fa5070 */
[----:B------:R-:W4:Y:S01]  /*6520*/  LDL.64 R8, [R1+0x118] ;  /* 0x0001180001087983 */ /* 0x000f220000100a00 */
[----:B------:R-:W-:-:S02]  /*6530*/  SEL R117, R3, RZ, !P0 ;  /* 0x000000ff03757207 */ /* 0x000fc40004000000 */
[----:B------:R-:W-:Y:S02]  /*6540*/  ISETP.GE.AND P2, PT, R6, UR20, PT ;  /* 0x0000001406007c0c */ /* 0x000fe4000bf46270 */
[----:B-1----:R-:W-:Y:S02]  /*6550*/  LOP3.LUT R7, R7, 0x7f, RZ, 0xc0, !PT ;  /* 0x0000007f07077812 */ /* 0x002fe400078ec0ff */
[----:B------:R-:W-:Y:S02]  /*6560*/  ISETP.NE.U32.AND P0, PT, R117, RZ, PT ;  /* 0x000000ff7500720c */ /* 0x000fe40003f05070 */
[----:B------:R-:W-:Y:S02]  /*6570*/  SEL R117, R3, RZ, !P2 ;  /* 0x000000ff03757207 */ /* 0x000fe40005000000 */
[----:B------:R-:W-:Y:S02]  /*6580*/  ISETP.GE.AND P1, PT, R7, UR20, PT ;  /* 0x0000001407007c0c */ /* 0x000fe4000bf26270 */
[----:B------:R-:W-:Y:S01]  /*6590*/  ISETP.NE.U32.AND P2, PT, R117, RZ, PT ;  /* 0x000000ff7500720c */ /* 0x000fe20003f45070 */
[----:B------:R-:W4:Y:S01]  /*65a0*/  LDL.64 R6, [R1+0x110] ;  /* 0x0001100001067983 */ /* 0x000f220000100a00 */
[----:B------:R-:W-:-:S02]  /*65b0*/  SEL R117, R3, RZ, !P1 ;  /* 0x000000ff03757207 */ /* 0x000fc40004800000 */
[----:B------:R-:W-:Y:S01]  /*65c0*/  PLOP3.LUT P1, PT, PT, PT, UP1, 0x80, 0x8 ;  /* 0x000000000008781c */ /* 0x000fe20003f2f018 */
[----:B--2---:R-:W-:Y:S01]  /*65d0*/  LDGSTS.E [R0+0x4d800], desc[UR14][R114.64], P3 ;  /* 0x4d80000072007fae */ /* 0x004fe200099a100e */
[----:B------:R-:W-:-:S04]  /*65e0*/  ISETP.GE.AND P3, PT, R116, UR6, PT ;  /* 0x0000000674007c0c */ /* 0x000fc8000bf66270 */
[----:B------:R-:W-:Y:S02]  /*65f0*/  SEL R3, RZ, 0x4, P3 ;  /* 0x00000004ff037807 */ /* 0x000fe40001800000 */
[----:B------:R-:W-:Y:S02]  /*6600*/  ISETP.NE.U32.AND P3, PT, R117, RZ, PT ;  /* 0x000000ff7500720c */ /* 0x000fe40003f65070 */
[----:B------:R-:W-:Y:S02]  /*6610*/  SEL R117, R3, RZ, P1 ;  /* 0x000000ff03757207 */ /* 0x000fe40000800000 */
[----:B------:R-:W-:Y:S01]  /*6620*/  SEL R3, RZ, 0x4, P4 ;  /* 0x00000004ff037807 */ /* 0x000fe20002000000 */
[----:B------:R-:W2:Y:S01]  /*6630*/  LDL.64 R114, [R1+0x100] ;  /* 0x0001000001727983 */ /* 0x000ea20000100a00 */
[----:B------:R-:W-:Y:S02]  /*6640*/  PLOP3.LUT P4, PT, PT, PT, UP1, 0x80, 0x8 ;  /* 0x000000000008781c */ /* 0x000fe40003f8f018 */
[----:B------:R-:W-:-:S02]  /*6650*/  ISETP.NE.U32.AND P1, PT, R117, RZ, PT ;  /* 0x000000ff7500720c */ /* 0x000fc40003f25070 */
[----:B------:R-:W-:Y:S02]  /*6660*/  SEL R117, R2, RZ, P4 ;  /* 0x000000ff02757207 */ /* 0x000fe40002000000 */
[----:B------:R-:W-:Y:S01]  /*6670*/  PLOP3.LUT P4, PT, PT, PT, UP1, 0x80, 0x8 ;  /* 0x000000000008781c */ /* 0x000fe20003f8f018 */
[----:B------:R-:W2:Y:S03]  /*6680*/  LDL.LU R2, [R1+0x590] ;  /* 0x0005900001027983 */ /* 0x000ea60000300800 */
[----:B------:R-:W-:Y:S01]  /*6690*/  SEL R3, R3, RZ, P4 ;  /* 0x000000ff03037207 */ /* 0x000fe20002000000 */
[----:B---3--:R-:W-:Y:S03]  /*66a0*/  LDGSTS.E [R0+0x4e000], desc[UR14][R16.64], P6 ;  /* 0x4e00000010007fae */ /* 0x008fe6000b1a100e */
[----:B------:R-:W-:Y:S01]  /*66b0*/  ISETP.NE.U32.AND P6, PT, R3, RZ, PT ;  /* 0x000000ff0300720c */ /* 0x000fe20003fc5070 */
[----:B------:R-:W-:Y:S01]  /*66c0*/  IMAD.U32 R3, RZ, RZ, UR13 ;  /* 0x0000000dff037e24 */ /* 0x000fe2000f8e00ff */
[----:B------:R-:W-:Y:S01]  /*66d0*/  ISETP.NE.U32.AND P4, PT, R117, RZ, PT ;  /* 0x000000ff7500720c */ /* 0x000fe20003f85070 */
[----:B------:R-:W-:-:S02]  /*66e0*/  IMAD.U32 R117, RZ, RZ, UR13 ;  /* 0x0000000dff757e24 */ /* 0x000fc4000f8e00ff */
[----:B------:R-:W-:-:S04]  /*66f0*/  IMAD.WIDE R14, R3, 0x4, R14 ;  /* 0x00000004030e7825 */ /* 0x000fc800078e020e */
[----:B------:R-:W-:Y:S01]  /*6700*/  IMAD.WIDE R12, R3, 0x4, R12 ;  /* 0x00000004030c7825 */ /* 0x000fe200078e020c */
[----:B------:R-:W3:Y:S03]  /*6710*/  LDL.LU.64 R16, [R1+0x588] ;  /* 0x0005880001107983 */ /* 0x000ee60000300a00 */
[----:B------:R-:W-:Y:S01]  /*6720*/  IMAD.WIDE R4, R117, 0x4, R4 ;  /* 0x0000000475047825 */ /* 0x000fe200078e0204 */
[----:B------:R1:W-:Y:S04]  /*6730*/  STL.64 [R1+0x10], R14 ;  /* 0x0000100e01007387 */ /* 0x0003e80000100a00 */
[----:B-1----:R-:W2:Y:S04]  /*6740*/  LDL.LU.64 R14, [R1+0x580] ;  /* 0x00058000010e7983 */ /* 0x002ea80000300a00 */
[----:B------:R1:W-:Y:S04]  /*6750*/  STL.64 [R1+0x8], R12 ;  /* 0x0000080c01007387 */ /* 0x0003e80000100a00 */
[----:B-1----:R-:W2:Y:S04]  /*6760*/  LDL.LU.64 R12, [R1+0x578] ;  /* 0x00057800010c7983 */ /* 0x002ea80000300a00 */
[----:B------:R1:W-:Y:S04]  /*6770*/  STL.64 [R1], R4 ;  /* 0x0000000401007387 */ /* 0x0003e80000100a00 */
[----:B-1----:R-:W2:Y:S04]  /*6780*/  LDL.LU.64 R4, [R1+0x570] ;  /* 0x0005700001047983 */ /* 0x002ea80000300a00 */
[----:B------:R-:W3:Y:S04]  /*6790*/  LDL R117, [R1+0x24c] ;  /* 0x00024c0001757983 */ /* 0x000ee80000100800 */
[----:B--2---:R-:W-:Y:S01]  /*67a0*/  LDGSTS.E [R0+0x4e800], desc[UR14][R4.64], P5 ;  /* 0x4e80000004007fae */ /* 0x004fe2000a9a100e */
[----:B---3--:R-:W-:-:S03]  /*67b0*/  VIADD R3, R117, UR7 ;  /* 0x0000000775037c36 */ /* 0x008fc60008000000 */
[----:B------:R-:W-:Y:S04]  /*67c0*/  STL [R1+0x4a8], R4 ;  /* 0x0004a80401007387 */ /* 0x000fe80000100800 */
[----:B------:R1:W-:Y:S04]  /*67d0*/  STL [R1+0x49c], R5 ;  /* 0x00049c0501007387 */ /* 0x0003e80000100800 */
[----:B----4-:R-:W-:Y:S04]  /*67e0*/  LDGSTS.E [R0+0x4f000], desc[UR14][R10.64], P0 ;  /* 0x4f0000000a007fae */ /* 0x010fe800081a100e */
[----:B------:R-:W-:Y:S04]  /*67f0*/  LDGSTS.E [R0+0x4f800], desc[UR14][R8.64], P2 ;  /* 0x4f80000008007fae */ /* 0x000fe800091a100e */
[----:B-1----:R-:W2:Y:S04]  /*6800*/  LDL.64 R4, [R1+0xf0] ;  /* 0x0000f00001047983 */ /* 0x002ea80000100a00 */
[----:B------:R-:W3:Y:S04]  /*6810*/  LDL.LU.64 R10, [R1+0x568] ;  /* 0x00056800010a7983 */ /* 0x000ee80000300a00 */
[----:B------:R-:W0:Y:S04]  /*6820*/  LDGDEPBAR ;  /* 0x00000000000079af */ /* 0x000e280000000000 */
[----:B------:R-:W4:Y:S04]  /*6830*/  LDL.LU.64 R8, [R1+0x560] ;  /* 0x0005600001087983 */ /* 0x000f280000300a00 */
[----:B------:R-:W-:Y:S04]  /*6840*/  LDGSTS.E [R3], desc[UR14][R6.64], P3 ;  /* 0x0000000006037fae */ /* 0x000fe800099a100e */
[----:B------:R-:W-:Y:S04]  /*6850*/  LDGSTS.E [R3+0x1000], desc[UR14][R114.64], P3 ;  /* 0x0100000072037fae */ /* 0x000fe800099a100e */
[----:B------:R-:W3:Y:S04]  /*6860*/  LDL.LU.64 R6, [R1+0x558] ;  /* 0x0005580001067983 */ /* 0x000ee80000300a00 */
[----:B------:R-:W4:Y:S04]  /*6870*/  LDL.LU.64 R114, [R1+0x550] ;  /* 0x0005500001727983 */ /* 0x000f280000300a00 */
[----:B--2---:R1:W-:Y:S04]  /*6880*/  LDGSTS.E [R3+0x2000], desc[UR14][R4.64], P3 ;  /* 0x0200000004037fae */ /* 0x0043e800099a100e */
[----:B---3--:R-:W-:Y:S04]  /*6890*/  LDGSTS.E [R3+0x3000], desc[UR14][R6.64], P3 ;  /* 0x0300000006037fae */ /* 0x008fe800099a100e */
[----:B------:R2:W-:Y:S04]  /*68a0*/  STL.64 [R1+0x460], R6 ;  /* 0x0004600601007387 */ /* 0x0005e80000100a00 */
[----:B------:R-:W-:Y:S04]  /*68b0*/  LDGSTS.E [R3+0x4000], desc[UR14][R10.64], P3 ;  /* 0x040000000a037fae */ /* 0x000fe800099a100e */
[----:B------:R-:W-:Y:S04]  /*68c0*/  LDGSTS.E [R3+0x5000], desc[UR14][R14.64], P3 ;  /* 0x050000000e037fae */ /* 0x000fe800099a100e */
[----:B--2---:R-:W2:Y:S04]  /*68d0*/  LDL.LU.64 R6, [R1+0xf8] ;  /* 0x0000f80001067983 */ /* 0x004ea80000300a00 */
[----:B------:R3:W-:Y:S04]  /*68e0*/  STL.64 [R1+0x468], R10 ;  /* 0x0004680a01007387 */ /* 0x0007e80000100a00 */
[----:B------:R-:W-:Y:S04]  /*68f0*/  LDGSTS.E [R3+0x6000], desc[UR14][R18.64], P3 ;  /* 0x0600000012037fae */ /* 0x000fe800099a100e */
[----:B------:R-:W-:Y:S04]  /*6900*/  LDGSTS.E [R3+0x7000], desc[UR14][R22.64], P3 ;  /* 0x0700000016037fae */ /* 0x000fe800099a100e */
[----:B---3--:R-:W3:Y:S04]  /*6910*/  LDL.LU.64 R10, [R1+0x108] ;  /* 0x00010800010a7983 */ /* 0x008ee80000300a00 */
[----:B------:R-:W-:Y:S04]  /*6920*/  STL.64 [R1+0x470], R14 ;  /* 0x0004700e01007387 */ /* 0x000fe80000100a00 */
[----:B------:R-:W-:Y:S04]  /*6930*/  STL [R1+0x488], R18 ;  /* 0x0004881201007387 */ /* 0x000fe80000100800 */
[----:B------:R-:W-:Y:S04]  /*6940*/  STL [R1+0x478], R19 ;  /* 0x0004781301007387 */ /* 0x000fe80000100800 */
[----:B------:R1:W-:Y:S04]  /*6950*/  STL.64 [R1+0x480], R22 ;  /* 0x0004801601007387 */ /* 0x0003e80000100a00 */
[----:B------:R-:W-:Y:S04]  /*6960*/  STL.64 [R1+0x490], R26 ;  /* 0x0004901a01007387 */ /* 0x000fe80000100a00 */
[----:B------:R-:W-:Y:S04]  /*6970*/  STL [R1+0x498], R31 ;  /* 0x0004981f01007387 */ /* 0x000fe80000100800 */
[----:B------:R-:W-:Y:S04]  /*6980*/  STL [R1+0x4ac], R30 ;  /* 0x0004ac1e01007387 */ /* 0x000fe80000100800 */
[----:B------:R-:W-:Y:S04]  /*6990*/  STL.64 [R1+0x4a0], R34 ;  /* 0x0004a02201007387 */ /* 0x000fe80000100a00 */
[----:B------:R-:W-:Y:S04]  /*69a0*/  STL.64 [R1+0x4b0], R38 ;  /* 0x0004b02601007387 */ /* 0x000fe80000100a00 */
[----:B------:R-:W-:Y:S04]  /*69b0*/  STL.64 [R1+0x4b8], R42 ;  /* 0x0004b82a01007387 */ /* 0x000fe80000100a00 */
[----:B------:R-:W-:Y:S04]  /*69c0*/  STL.64 [R1+0x4c0], R46 ;  /* 0x0004c02e01007387 */ /* 0x000fe80000100a00 */
[----:B------:R-:W-:Y:S04]  /*69d0*/  STL [R1+0x4e0], R50 ;  /* 0x0004e03201007387 */ /* 0x000fe80000100800 */
[----:B------:R-:W-:Y:S04]  /*69e0*/  STL [R1+0x4c8], R51 ;  /* 0x0004c83301007387 */ /* 0x000fe80000100800 */
        /* <DEDUP_REMOVED lines=15> */
[----:B------:R-:W-:Y:S04]  /*6ae0*/  STL [R1+0x548], R107 ;  /* 0x0005486b01007387 */ /* 0x000fe80000100800 */
[----:B-1----:R-:W4:Y:S04]  /*6af0*/  LDL.LU.64 R22, [R1+0x10] ;  /* 0x0000100001167983 */ /* 0x002f280000300a00 */
[----:B------:R-:W4:Y:S04]  /*6b00*/  LDL.LU.64 R14, [R1+0x8] ;  /* 0x00000800010e7983 */ /* 0x000f280000300a00 */
[----:B------:R-:W4:Y:S04]  /*6b10*/  LDL.LU.64 R18, [R1] ;  /* 0x0000000001127983 */ /* 0x000f280000300a00 */
[----:B------:R-:W-:Y:S04]  /*6b20*/  LDGSTS.E [R3+0x8000], desc[UR14][R26.64], P3 ;  /* 0x080000001a037fae */ /* 0x000fe800099a100e */
        /* <DEDUP_REMOVED lines=9> */
[----:B------:R-:W-:Y:S01]  /*6bc0*/  LDGSTS.E [R3+0x12000], desc[UR14][R66.64], P3 ;  /* 0x1200000042037fae */ /* 0x000fe200099a100e */
[----:B------:R-:W-:-:S03]  /*6bd0*/  LOP3.LUT R4, R117, 0x40, RZ, 0x3c, !PT ;  /* 0x0000004075047812 */ /* 0x000fc600078e3cff */
[----:B------:R-:W-:Y:S04]  /*6be0*/  LDGSTS.E [R3+0x13000], desc[UR14][R70.64], P3 ;  /* 0x1300000046037fae */ /* 0x000fe800099a100e */
[----:B------:R-:W-:Y:S04]  /*6bf0*/  LDGSTS.E [R3+0x14000], desc[UR14][R74.64], P3 ;  /* 0x140000004a037fae */ /* 0x000fe800099a100e */
[----:B------:R-:W-:Y:S04]  /*6c00*/  LDGSTS.E [R3+0x15000], desc[UR14][R78.64], P3 ;  /* 0x150000004e037fae */ /* 0x000fe800099a100e */
[----:B------:R-:W-:Y:S04]  /*6c10*/  LDGSTS.E [R3+0x16000], desc[UR14][R82.64], P3 ;  /* 0x1600000052037fae */ /* 0x000fe800099a100e */
[----:B------:R-:W-:Y:S01]  /*6c20*/  LDGSTS.E [R3+0x17000], desc[UR14][R86.64], P3 ;  /* 0x1700000056037fae */ /* 0x000fe200099a100e */
[----:B------:R-:W-:-:S03]  /*6c30*/  VIADD R117, R4, UR7 ;  /* 0x0000000704757c36 */ /* 0x000fc60008000000 */
        /* <DEDUP_REMOVED lines=8> */
[----:B------:R-:W1:Y:S03]  /*6cc0*/  S2R R5, SR_TID.X ;  /* 0x0000000000057919 */ /* 0x000e660000002100 */
[----:B---3--:R-:W-:Y:S04]  /*6cd0*/  LDGSTS.E [R117+0x800], desc[UR14][R10.64], P3 ;  /* 0x008000000a757fae */ /* 0x008fe800099a100e */
[----:B--2---:R-:W-:Y:S04]  /*6ce0*/  LDGSTS.E [R117+0x1800], desc[UR14][R6.64], P3 ;  /* 0x0180000006757fae */ /* 0x004fe800099a100e */
[----:B----4-:R-:W-:Y:S04]  /*6cf0*/  LDGSTS.E [R117+0x2800], desc[UR14][R114.64], P3 ;  /* 0x0280000072757fae */ /* 0x010fe800099a100e */
        /* <DEDUP_REMOVED lines=29> */
[----:B------:R-:W0:Y:S01]  /*6ed0*/  LDGDEPBAR ;  /* 0x00000000000079af */ /* 0x000e220000000000 */
[----:B------:R-:W-:Y:S06]  /*6ee0*/  BAR.SYNC.DEFER_BLOCKING 0x0 ;  /* 0x0000000000007b1d */ /* 0x000fec0000010000 */
[----:B------:R-:W-:Y:S01]  /*6ef0*/  @!PT LDS RZ, [RZ] ;  /* 0x00000000fffff984 */ /* 0x000fe20000000800 */
[----:B------:R-:W-:Y:S01]  /*6f00*/  @!PT LDS RZ, [RZ] ;  /* 0x00000000fffff984 */ /* 0x000fe20000000800 */
[----:B------:R-:W-:Y:S01]  /*6f10*/  @!PT LDS RZ, [RZ] ;  /* 0x00000000fffff984 */ /* 0x000fe20000000800 */
[----:B------:R-:W-:Y:S04]  /*6f20*/  LDGSTS.E [R0+0x50000], desc[UR14][R22.64], P1 ;  /* 0x5000000016007fae */ /* 0x000fe800089a100e */
[----:B------:R2:W-:Y:S01]  /*6f30*/  LDGSTS.E [R0+0x50800], desc[UR14][R14.64], P4 ;  /* 0x508000000e007fae */ /* 0x0005e2000a1a100e */
[----:B-1----:R-:W-:Y:S01]  /*6f40*/  SHF.R.U32.HI R4, RZ, 0x7, R5 ;  /* 0x00000007ff047819 */ /* 0x002fe20000011605 */
[----:B--2---:R-:W1:Y:S01]  /*6f50*/  S2R R15, SR_TID.X ;  /* 0x00000000000f7919 */ /* 0x004e620000002100 */
[----:B------:R-:W-:Y:S01]  /*6f60*/  LOP3.LUT R5, R5, 0x7f, RZ, 0xc0, !PT ;  /* 0x0000007f05057812 */ /* 0x000fe200078ec0ff */
[----:B------:R2:W-:Y:S03]  /*6f70*/  STL.64 [R1+0x430], R2 ;  /* 0x0004300201007387 */ /* 0x0005e60000100a00 */
[----:B------:R-:W-:-:S02]  /*6f80*/  ISETP.GE.AND P1, PT, R5, UR6, PT ;  /* 0x0000000605007c0c */ /* 0x000fc4000bf26270 */
[----:B------:R-:W-:Y:S01]  /*6f90*/  SGXT.U32 R4, R4, 0x2 ;  /* 0x000000020404781a */ /* 0x000fe20000000000 */
[----:B------:R-:W-:Y:S01]  /*6fa0*/  LDGSTS.E [R0+0x51000], desc[UR14][R18.64], P6 ;  /* 0x5100000012007fae */ /* 0x000fe2000b1a100e */
[----:B-1----:R-:W-:-:S04]  /*6fb0*/  SHF.R.U32.HI R5, RZ, 0x7, R15 ;  /* 0x00000007ff057819 */ /* 0x002fc8000001160f */
[----:B------:R-:W-:-:S04]  /*6fc0*/  SGXT.U32 R5, R5, 0x2 ;  /* 0x000000020505781a */ /* 0x000fc80000000000 */
[----:B------:R-:W-:-:S04]  /*6fd0*/  LOP3.LUT R5, R5, 0x14, RZ, 0xfc, !PT ;  /* 0x0000001405057812 */ /* 0x000fc800078efcff */
[----:B------:R-:W-:Y:S02]  /*6fe0*/  ISETP.GE.AND P4, PT, R5, UR6, PT ;  /* 0x0000000605007c0c */ /* 0x000fe4000bf86270 */
[----:B------:R-:W1:Y:S01]  /*6ff0*/  S2R R5, SR_TID.X ;  /* 0x0000000000057919 */ /* 0x000e620000002100 */
[----:B------:R-:W-:-:S04]  /*7000*/  LOP3.LUT R4, R4, 0xc, RZ, 0xfc, !PT ;  /* 0x0000000c04047812 */ /* 0x000fc800078efcff */
[----:B------:R-:W-:Y:S02]  /*7010*/  ISETP.GE.AND P5, PT, R4, UR6, PT ;  /* 0x0000000604007c0c */ /* 0x000fe4000bfa6270 */
[----:B------:R-:W-:-:S04]  /*7020*/  SHF.R.U32.HI R4, RZ, 0x7, R15 ;  /* 0x00000007ff047819 */ /* 0x000fc8000001160f */
[----:B------:R-:W-:-:S04]  /*7030*/  SGXT.U32 R4, R4, 0x2 ;  /* 0x000000020404781a */ /* 0x000fc80000000000 */
[----:B------:R-:W-:-:S04]  /*7040*/  LOP3.LUT R4, R4, 0x18, RZ, 0xfc, !PT ;  /* 0x0000001804047812 */ /* 0x000fc800078efcff */
[----:B------:R-:W-:Y:S02]  /*7050*/  ISETP.GE.AND P0, PT, R4, UR6, PT ;  /* 0x0000000604007c0c */ /* 0x000fe4000bf06270 */
[----:B-1----:R-:W-:-:S04]  /*7060*/  SHF.R.U32.HI R4, RZ, 0x7, R5 ;  /* 0x00000007ff047819 */ /* 0x002fc80000011605 */
[----:B------:R-:W-:-:S04]  /*7070*/  SGXT.U32 R4, R4, 0x2 ;  /* 0x000000020404781a */ /* 0x000fc80000000000 */
[----:B------:R-:W-:-:S04]  /*7080*/  LOP3.LUT R4, R4, 0x1c, RZ, 0xfc, !PT ;  /* 0x0000001c04047812 */ /* 0x000fc800078efcff */
[----:B------:R-:W-:Y:S02]  /*7090*/  ISETP.GE.AND P2, PT, R4, UR6, PT ;  /* 0x0000000604007c0c */ /* 0x000fe4000bf46270 */
[----:B------:R-:W1:Y:S01]  /*70a0*/  S2R R4, SR_TID.X ;  /* 0x0000000000047919 */ /* 0x000e620000002100 */
[----:B------:R-:W-:-:S04]  /*70b0*/  SHF.R.U32.HI R15, RZ, 0x7, R15 ;  /* 0x00000007ff0f7819 */ /* 0x000fc8000001160f */
[----:B------:R-:W-:-:S04]  /*70c0*/  SGXT.U32 R15, R15, 0x2 ;  /* 0x000000020f0f781a */ /* 0x000fc80000000000 */
[----:B------:R-:W-:-:S04]  /*70d0*/  LOP3.LUT R15, R15, 0x10, RZ, 0xfc, !PT ;  /* 0x000000100f0f7812 */ /* 0x000fc800078efcff */
[----:B------:R-:W-:Y:S02]  /*70e0*/  ISETP.GE.AND P3, PT, R15, UR6, PT ;  /* 0x000000060f007c0c */ /* 0x000fe4000bf66270 */
[----:B------:R-:W-:-:S04]  /*70f0*/  SHF.R.U32.HI R15, RZ, 0x7, R5 ;  /* 0x00000007ff0f7819 */ /* 0x000fc80000011605 */
[----:B------:R-:W-:-:S04]  /*7100*/  SGXT.U32 R15, R15, 0x2 ;  /* 0x000000020f0f781a */ /* 0x000fc80000000000 */
[----:B------:R-:W-:Y:S02]  /*7110*/  LOP3.LUT R15, R15, 0x20, RZ, 0xfc, !PT ;  /* 0x000000200f0f7812 */ /* 0x000fe400078efcff */
[----:B--2---:R-:W-:Y:S02]  /*7120*/  SEL R2, RZ, 0x4, P1 ;  /* 0x00000004ff027807 */ /* 0x004fe40000800000 */
[----:B------:R-:W-:Y:S02]  /*7130*/  ISETP.GE.AND P1, PT, R15, UR6, PT ;  /* 0x000000060f007c0c */ /* 0x000fe4000bf26270 */
[----:B-1----:R-:W-:Y:S02]  /*7140*/  SHF.R.U32.HI R15, RZ, 0x7, R4 ;  /* 0x00000007ff0f7819 */ /* 0x002fe40000011604 */
[----:B------:R-:W-:Y:S02]  /*7150*/  PLOP3.LUT P6, PT, PT, PT, UP1, 0x80, 0x8 ;  /* 0x000000000008781c */ /* 0x000fe40003fcf018 */
[----:B------:R-:W-:-:S02]  /*7160*/  SGXT.U32 R15, R15, 0x2 ;  /* 0x000000020f0f781a */ /* 0x000fc40000000000 */
[----:B------:R-:W-:Y:S02]  /*7170*/  SEL R5, R2, RZ, P6 ;  /* 0x000000ff02057207 */ /* 0x000fe40003000000 */
[----:B------:R-:W-:Y:S02]  /*7180*/  LOP3.LUT R15, R15, 0x24, RZ, 0xfc, !PT ;  /* 0x000000240f0f7812 */ /* 0x000fe400078efcff */
[----:B------:R-:W-:Y:S02]  /*7190*/  SEL R2, RZ, 0x4, P3 ;  /* 0x00000004ff027807 */ /* 0x000fe40001800000 */
[----:B------:R-:W-:Y:S02]  /*71a0*/  ISETP.GE.AND P3, PT, R15, UR6, PT ;  /* 0x000000060f007c0c */ /* 0x000fe4000bf66270 */
[----:B------:R-:W-:Y:S01]  /*71b0*/  SHF.R.U32.HI R15, RZ, 0x7, R4 ;  /* 0x00000007ff0f7819 */ /* 0x000fe20000011604 */
[----:B------:R1:W-:Y:S01]  /*71c0*/  STL.64 [R1+0x420], R116 ;  /* 0x0004207401007387 */ /* 0x0003e20000100a00 */
[----:B------:R-:W-:-:S02]  /*71d0*/  SEL R3, RZ, 0x4, P5 ;  /* 0x00000004ff037807 */ /* 0x000fc40002800000 */
[----:B------:R-:W-:Y:S01]  /*71e0*/  PLOP3.LUT P5, PT, PT, PT, UP1, 0x80, 0x8 ;  /* 0x000000000008781c */ /* 0x000fe20003faf018 */
[----:B------:R-:W2:Y:S01]  /*71f0*/  LDL.LU.64 R26, [R1+0xe0] ;  /* 0x0000e000011a7983 */ /* 0x000ea20000300a00 */
[----:B------:R-:W-:Y:S02]  /*7200*/  SGXT.U32 R15, R15, 0x2 ;  /* 0x000000020f0f781a */ /* 0x000fe40000000000 */
[----:B------:R-:W-:Y:S01]  /*7210*/  SEL R4, R3, RZ, P5 ;  /* 0x000000ff03047207 */ /* 0x000fe20002800000 */
[----:B------:R-:W3:Y:S01]  /*7220*/  LDL.LU.64 R34, [R1+0xd8] ;  /* 0x0000d80001227983 */ /* 0x000ee20000300a00 */
[----:B------:R-:W-:Y:S02]  /*7230*/  LOP3.LUT R15, R15, 0x28, RZ, 0xfc, !PT ;  /* 0x000000280f0f7812 */ /* 0x000fe400078efcff */
[----:B------:R-:W-:Y:S01]  /*7240*/  PLOP3.LUT P5, PT, PT, PT, UP1, 0x80, 0x8 ;  /* 0x000000000008781c */ /* 0x000fe20003faf018 */
[----:B------:R-:W4:Y:S01]  /*7250*/  LDL.LU.64 R22, [R1+0xd0] ;  /* 0x0000d00001167983 */ /* 0x000f220000300a00 */
[----:B------:R-:W-:-:S02]  /*7260*/  SEL R3, RZ, 0x4, P4 ;  /* 0x00000004ff037807 */ /* 0x000fc40002000000 */
[----:B------:R-:W-:Y:S01]  /*7270*/  ISETP.GE.AND P4, PT, R15, UR6, PT ;  /* 0x000000060f007c0c */ /* 0x000fe2000bf86270 */
[----:B------:R-:W3:Y:S01]  /*7280*/  LDL.LU.64 R18, [R1+0xc8] ;  /* 0x0000c80001127983 */ /* 0x000ee20000300a00 */
[----:B------:R-:W-:Y:S02]  /*7290*/  SEL R15, R2, RZ, P5 ;  /* 0x000000ff020f7207 */ /* 0x000fe40002800000 */
[----:B------:R-:W-:Y:S01]  /*72a0*/  PLOP3.LUT P5, PT, PT, PT, UP1, 0x80, 0x8 ;  /* 0x000000000008781c */ /* 0x000fe20003faf018 */
[----:B------:R-:W3:Y:S01]  /*72b0*/  LDL.LU.64 R30, [R1+0xc0] ;  /* 0x0000c000011e7983 */ /* 0x000ee20000300a00 */
[----:B------:R-:W-:Y:S02]  /*72c0*/  SEL R2, RZ, 0x4, P0 ;  /* 0x00000004ff027807 */ /* 0x000fe40000000000 */
[----:B------:R-:W-:Y:S02]  /*72d0*/  SEL R3, R3, RZ, P5 ;  /* 0x000000ff03037207 */ /* 0x000fe40002800000 */
[----:B------:R-:W-:-:S02]  /*72e0*/  ISETP.NE.U32.AND P0, PT, R5, RZ, PT ;  /* 0x000000ff0500720c */ /* 0x000fc40003f05070 */
[----:B------:R-:W-:Y:S02]  /*72f0*/  ISETP.NE.U32.AND P5, PT, R4, RZ, PT ;  /* 0x000000ff0400720c */ /* 0x000fe40003fa5070 */
[----:B------:R-:W4:Y:S01]  /*7300*/  LDL.LU.64 R4, [R1+0xb8] ;  /* 0x0000b80001047983 */ /* 0x000f220000300a00 */
[----:B------:R-:W-:Y:S02]  /*7310*/  PLOP3.LUT P6, PT, PT, PT, UP1, 0x80, 0x8 ;  /* 0x000000000008781c */ /* 0x000fe40003fcf018 */
[----:B------:R-:W-:Y:S01]  /*7320*/  SEL R14, RZ, 0x4, P2 ;  /* 0x00000004ff0e7807 */ /* 0x000fe20001000000 */
[----:B------:R-:W4:Y:S01]  /*7330*/  LDL.LU.64 R54, [R1+0xb0] ;  /* 0x0000b00001367983 */ /* 0x000f220000300a00 */
[----:B------:R-:W-:Y:S02]  /*7340*/  PLOP3.LUT P2, PT, PT, PT, UP1, 0x80, 0x8 ;  /* 0x000000000008781c */ /* 0x000fe40003f4f018 */
[----:B------:R-:W-:Y:S01]  /*7350*/  SEL R38, R2, RZ, P6 ;  /* 0x000000ff02267207 */ /* 0x000fe20003000000 */
[----:B------:R-:W4:Y:S01]  /*7360*/  LDL.LU.64 R42, [R1+0xa8] ;  /* 0x0000a800012a7983 */ /* 0x000f220000300a00 */
[----:B------:R-:W-:-:S02]  /*7370*/  SEL R2, RZ, 0x4, P1 ;  /* 0x00000004ff027807 */ /* 0x000fc40000800000 */
[----:B------:R-:W-:Y:S01]  /*7380*/  ISETP.NE.U32.AND P1, PT, R15, RZ, PT ;  /* 0x000000ff0f00720c */ /* 0x000fe20003f25070 */
[----:B------:R-:W4:Y:S01]  /*7390*/  LDL.LU.64 R46, [R1+0xa0] ;  /* 0x0000a000012e7983 */ /* 0x000f220000300a00 */
[----:B------:R-:W-:Y:S02]  /*73a0*/  SEL R15, R14, RZ, P2 ;  /* 0x000000ff0e0f7207 */ /* 0x000fe40001000000 */
[----:B------:R-:W-:Y:S01]  /*73b0*/  ISETP.NE.U32.AND P2, PT, R3, RZ, PT ;  /* 0x000000ff0300720c */ /* 0x000fe20003f45070 */
[----:B------:R-:W-:Y:S01]  /*73c0*/  IMAD.U32 R3, RZ, RZ, UR13 ;  /* 0x0000000dff037e24 */ /* 0x000fe2000f8e00ff */
[----:B------:R-:W-:Y:S02]  /*73d0*/  SEL R14, RZ, 0x4, P3 ;  /* 0x00000004ff0e7807 */ /* 0x000fe40001800000 */
[----:B------:R-:W-:-:S04]  /*73e0*/  PLOP3.LUT P3, PT, PT, PT, UP1, 0x80, 0x8 ;  /* 0x000000000008781c */ /* 0x000fc80003f6f018 */
[----:B------:R-:W-:-:S04]  /*73f0*/  SEL R2, R2, RZ, P3 ;  /* 0x000000ff02027207 */ /* 0x000fc80001800000 */
[----:B------:R-:W-:Y:S01]  /*7400*/  ISETP.NE.U32.AND P6, PT, R2, RZ, PT ;  /* 0x000000ff0200720c */ /* 0x000fe20003fc5070 */
[----:B------:R-:W-:Y:S01]  /*7410*/  IMAD.U32 R2, RZ, RZ, UR13 ;  /* 0x0000000dff027e24 */ /* 0x000fe2000f8e00ff */
[----:B------:R-:W-:-:S04]  /*7420*/  PLOP3.LUT P3, PT, PT, PT, UP1, 0x80, 0x8 ;  /* 0x000000000008781c */ /* 0x000fc80003f6f018 */
[----:B------:R-:W-:Y:S02]  /*7430*/  SEL R14, R14, RZ, P3 ;  /* 0x000000ff0e0e7207 */ /* 0x000fe40001800000 */
[----:B------:R-:W-:Y:S01]  /*7440*/  ISETP.NE.U32.AND P3, PT, R38, RZ, PT ;  /* 0x000000ff2600720c */ /* 0x000fe20003f65070 */
[----:B--2---:R-:W-:Y:S01]  /*7450*/  IMAD.WIDE R26, R3, 0x4, R26 ;  /* 0x00000004031a7825 */ /* 0x004fe200078e021a */
[----:B------:R-:W-:-:S04]  /*7460*/  SEL R3, RZ, 0x4, P4 ;  /* 0x00000004ff037807 */ /* 0x000fc80002000000 */
[----:B------:R2:W-:Y:S01]  /*7470*/  LDGSTS.E [R0+0x51800], desc[UR14][R26.64], P5 ;  /* 0x518000001a007fae */ /* 0x0005e2000a9a100e */
[----:B------:R-:W-:-:S04]  /*7480*/  PLOP3.LUT P4, PT, PT, PT, UP1, 0x80, 0x8 ;  /* 0x000000000008781c */ /* 0x000fc80003f8f018 */
[----:B------:R-:W-:Y:S01]  /*7490*/  SEL R3, R3, RZ, P4 ;  /* 0x000000ff03037207 */ /* 0x000fe20002000000 */
[----:B--2---:R-:W-:-:S04]  /*74a0*/  IMAD.U32 R26, RZ, RZ, UR13 ;  /* 0x0000000dff1a7e24 */ /* 0x004fc8000f8e00ff */
[----:B---3--:R-:W-:-:S04]  /*74b0*/  IMAD.WIDE R26, R26, 0x4, R34 ;  /* 0x000000041a1a7825 */ /* 0x008fc800078e0222 */
[C---:B----4-:R-:W-:Y:S01]  /*74c0*/  IMAD.WIDE R22, R2.reuse, 0x4, R22 ;  /* 0x0000000402167825 */ /* 0x050fe200078e0216 */
[----:B------:R-:W-:Y:S01]  /*74d0*/  LDGSTS.E [R0+0x52000], desc[UR14][R26.64], P1 ;  /* 0x520000001a007fae */ /* 0x000fe200089a100e */
[----:B------:R-:W-:Y:S02]  /*74e0*/  ISETP.NE.U32.AND P1, PT, R3, RZ, PT ;  /* 0x000000ff0300720c */ /* 0x000fe40003f25070 */
[----:B------:R-:W-:Y:S01]  /*74f0*/  IMAD.WIDE R2, R2, 0x4, R4 ;  /* 0x0000000402027825 */ /* 0x000fe200078e0204 */
[----:B------:R-:W-:Y:S01]  /*7500*/  ISETP.NE.U32.AND P4, PT, R15, RZ, PT ;  /* 0x000000ff0f00720c */ /* 0x000fe20003f85070 */
[----:B------:R-:W2:Y:S01]  /*7510*/  S2R R4, SR_TID.X ;  /* 0x0000000000047919 */ /* 0x000ea20000002100 */
[----:B------:R-:W-:Y:S01]  /*7520*/  ISETP.NE.U32.AND P5, PT, R14, RZ, PT ;  /* 0x000000ff0e00720c */ /* 0x000fe20003fa5070 */
[----:B------:R-:W-:Y:S02]  /*7530*/  IMAD.U32 R15, RZ, RZ, UR13 ;  /* 0x0000000dff0f7e24 */ /* 0x000fe4000f8e00ff */
[----:B------:R-:W-:Y:S01]  /*7540*/  IMAD.U32 R14, RZ, RZ, UR13 ;  /* 0x0000000dff0e7e24 */ /* 0x000fe2000f8e00ff */
[----:B------:R-:W-:Y:S01]  /*7550*/  LDGSTS.E [R0+0x52800], desc[UR14][R22.64], P2 ;  /* 0x5280000016007fae */ /* 0x000fe200091a100e */
[----:B------:R-:W-:-:S04]  /*7560*/  IMAD.WIDE R18, R15, 0x4, R18 ;  /* 0x000000040f127825 */ /* 0x000fc800078e0212 */
[----:B------:R-:W-:Y:S01]  /*7570*/  IMAD.WIDE R14, R14, 0x4, R30 ;  /* 0x000000040e0e7825 */ /* 0x000fe200078e021e */
[----:B------:R-:W-:Y:S04]  /*7580*/  LDGSTS.E [R0+0x53000], desc[UR14][R18.64], P3 ;  /* 0x5300000012007fae */ /* 0x000fe800099a100e */
[----:B------:R2:W-:Y:S04]  /*7590*/  LDGSTS.E [R0+0x53800], desc[UR14][R14.64], P4 ;  /* 0x538000000e007fae */ /* 0x0005e8000a1a100e */
[----:B------:R3:W-:Y:S01]  /*75a0*/  LDGSTS.E [R0+0x54000], desc[UR14][R2.64], P6 ;  /* 0x5400000002007fae */ /* 0x0007e2000b1a100e */
[----:B--2---:R-:W-:-:S04]  /*75b0*/  SHF.R.U32.HI R15, RZ, 0x7, R4 ;  /* 0x00000007ff0f7819 */ /* 0x004fc80000011604 */
[----:B------:R-:W-:-:S04]  /*75c0*/  SGXT.U32 R15, R15, 0x2 ;  /* 0x000000020f0f781a */ /* 0x000fc80000000000 */
[----:B------:R-:W-:-:S04]  /*75d0*/  LOP3.LUT R15, R15, 0x2c, RZ, 0xfc, !PT ;  /* 0x0000002c0f0f7812 */ /* 0x000fc800078efcff */
[----:B------:R-:W-:Y:S02]  /*75e0*/  ISETP.GE.AND P2, PT, R15, UR6, PT ;  /* 0x000000060f007c0c */ /* 0x000fe4000bf46270 */
[----:B------:R-:W2:Y:S01]  /*75f0*/  S2R R15, SR_TID.X ;  /* 0x00000000000f7919 */ /* 0x000ea20000002100 */
[----:B------:R-:W-:-:S04]  /*7600*/  SHF.R.U32.HI R5, RZ, 0x7, R4 ;  /* 0x00000007ff057819 */ /* 0x000fc80000011604 */
[----:B------:R-:W-:-:S04]  /*7610*/  SGXT.U32 R5, R5, 0x2 ;  /* 0x000000020505781a */ /* 0x000fc80000000000 */
[----:B------:R-:W-:-:S04]  /*7620*/  LOP3.LUT R5, R5, 0x30, RZ, 0xfc, !PT ;  /* 0x0000003005057812 */ /* 0x000fc800078efcff */
[----:B------:R-:W-:Y:S02]  /*7630*/  ISETP.GE.AND P4, PT, R5, UR6, PT ;  /* 0x0000000605007c0c */ /* 0x000fe4000bf86270 */
[--C-:B------:R-:W-:Y:S02]  /*7640*/  SHF.R.U32.HI R5, RZ, 0x7, R4.reuse ;  /* 0x00000007ff057819 */ /* 0x100fe40000011604 */
[----:B------:R-:W-:-:S04]  /*7650*/  SHF.R.U32.HI R4, RZ, 0x7, R4 ;  /* 0x00000007ff047819 */ /* 0x000fc80000011604 */
[----:B------:R-:W-:-:S04]  /*7660*/  SGXT.U32 R4, R4, 0x2 ;  /* 0x000000020404781a */ /* 0x000fc80000000000 */
[----:B------:R-:W-:-:S04]  /*7670*/  LOP3.LUT R4, R4, 0x38, RZ, 0xfc, !PT ;  /* 0x0000003804047812 */ /* 0x000fc800078efcff */
[----:B------:R-:W-:Y:S02]  /*7680*/  ISETP.GE.AND P6, PT, R4, UR6, PT ;  /* 0x0000000604007c0c */ /* 0x000fe4000bfc6270 */
[----:B--2---:R-:W-:-:S04]  /*7690*/  SHF.R.U32.HI R4, RZ, 0x7, R15 ;  /* 0x00000007ff047819 */ /* 0x004fc8000001160f */
[----:B------:R-:W-:-:S04]  /*76a0*/  SGXT.U32 R4, R4, 0x2 ;  /* 0x000000020404781a */ /* 0x000fc80000000000 */
[----:B------:R-:W-:Y:S02]  /*76b0*/  LOP3.LUT R4, R4, 0x3c, RZ, 0xfc, !PT ;  /* 0x0000003c04047812 */ /* 0x000fe400078efcff */
[----:B------:R-:W-:Y:S02]  /*76c0*/  SEL R22, RZ, 0x4, P2 ;  /* 0x00000004ff167807 */ /* 0x000fe40001000000 */
[----:B------:R-:W-:Y:S02]  /*76d0*/  ISETP.GE.AND P2, PT, R4, UR6, PT ;  /* 0x0000000604007c0c */ /* 0x000fe4000bf46270 */
[----:B------:R-:W2:Y:S01]  /*76e0*/  S2R R4, SR_TID.X ;  /* 0x0000000000047919 */ /* 0x000ea20000002100 */
[----:B------:R-:W-:Y:S02]  /*76f0*/  SHF.R.U32.HI R15, RZ, 0x7, R15 ;  /* 0x00000007ff0f7819 */ /* 0x000fe4000001160f */
[----:B------:R-:W-:Y:S02]  /*7700*/  SGXT.U32 R5, R5, 0x2 ;  /* 0x000000020505781a */ /* 0x000fe40000000000 */
[----:B------:R-:W-:-:S02]  /*7710*/  SGXT.U32 R15, R15, 0x2 ;  /* 0x000000020f0f781a */ /* 0x000fc40000000000 */
[----:B------:R-:W-:Y:S02]  /*7720*/  LOP3.LUT R5, R5, 0x34, RZ, 0xfc, !PT ;  /* 0x0000003405057812 */ /* 0x000fe400078efcff */
[----:B------:R-:W-:Y:S02]  /*7730*/  LOP3.LUT R15, R15, 0x40, RZ, 0xfc, !PT ;  /* 0x000000400f0f7812 */ /* 0x000fe400078efcff */
[----:B------:R-:W-:Y:S02]  /*7740*/  ISETP.GE.AND P3, PT, R5, UR6, PT ;  /* 0x0000000605007c0c */ /* 0x000fe4000bf66270 */
[----:B------:R-:W-:Y:S02]  /*7750*/  SEL R5, RZ, 0x4, P4 ;  /* 0x00000004ff057807 */ /* 0x000fe40002000000 */
[----:B------:R-:W-:Y:S02]  /*7760*/  ISETP.GE.AND P4, PT, R15, UR6, PT ;  /* 0x000000060f007c0c */ /* 0x000fe4000bf86270 */
[----:B---3--:R-:W-:-:S02]  /*7770*/  SEL R3, RZ, 0x4, P3 ;  /* 0x00000004ff037807 */ /* 0x008fc40001800000 */
[----:B--2---:R-:W-:-:S04]  /*7780*/  SHF.R.U32.HI R15, RZ, 0x7, R4 ;  /* 0x00000007ff0f7819 */ /* 0x004fc80000011604 */
[----:B------:R-:W-:-:S04]  /*7790*/  SGXT.U32 R15, R15, 0x2 ;  /* 0x000000020f0f781a */ /* 0x000fc80000000000 */
[----:B------:R-:W-:-:S04]  /*77a0*/  LOP3.LUT R15, R15, 0x44, RZ, 0xfc, !PT ;  /* 0x000000440f0f7812 */ /* 0x000fc800078efcff */
[----:B------:R-:W-:Y:S02]  /*77b0*/  ISETP.GE.AND P3, PT, R15, UR6, PT ;  /* 0x000000060f007c0c */ /* 0x000fe4000bf66270 */
[----:B------:R-:W2:Y:S01]  /*77c0*/  S2R R15, SR_TID.X ;  /* 0x00000000000f7919 */ /* 0x000ea20000002100 */
[----:B------:R-:W-:-:S04]  /*77d0*/  SHF.R.U32.HI R4, RZ, 0x7, R4 ;  /* 0x00000007ff047819 */ /* 0x000fc80000011604 */
[----:B------:R-:W-:-:S04]  /*77e0*/  SGXT.U32 R4, R4, 0x2 ;  /* 0x000000020404781a */ /* 0x000fc80000000000 */
[----:B------:R-:W-:Y:S02]  /*77f0*/  LOP3.LUT R4, R4, 0x48, RZ, 0xfc, !PT ;  /* 0x0000004804047812 */ /* 0x000fe400078efcff */
[----:B------:R-:W-:Y:S02]  /*7800*/  SEL R35, RZ, 0x4, P6 ;  /* 0x00000004ff237807 */ /* 0x000fe40003000000 */
[----:B------:R-:W-:Y:S02]  /*7810*/  ISETP.GE.AND P6, PT, R4, UR6, PT ;  /* 0x0000000604007c0c */ /* 0x000fe4000bfc6270 */
[----:B------:R-:W-:Y:S02]  /*7820*/  SEL R34, RZ, 0x4, P2 ;  /* 0x00000004ff227807 */ /* 0x000fe40001000000 */
        /* <DEDUP_REMOVED lines=27> */
[----:B------:R-:W3:Y:S01]  /*79e0*/  S2R R19, SR_TID.X ;  /* 0x0000000000137919 */ /* 0x000ee20000002100 */
[----:B------:R-:W-:-:S04]  /*79f0*/  SHF.R.U32.HI R15, RZ, 0x7, R15 ;  /* 0x00000007ff0f7819 */ /* 0x000fc8000001160f */
[----:B------:R-:W-:Y:S02]  /*7a00*/  SGXT.U32 R15, R15, 0x2 ;  /* 0x000000020f0f781a */ /* 0x000fe40000000000 */
[----:B------:R-:W-:Y:S02]  /*7a10*/  SEL R2, RZ, 0x4, P2 ;  /* 0x00000004ff027807 */ /* 0x000fe40001000000 */
[----:B------:R-:W-:Y:S02]  /*7a20*/  LOP3.LUT R15, R15, 0x60, RZ, 0xfc, !PT ;  /* 0x000000600f0f7812 */ /* 0x000fe400078efcff */
[----:B------:R-:W-:Y:S02]  /*7a30*/  SEL R14, RZ, 0x4, P3 ;  /* 0x00000004ff0e7807 */ /* 0x000fe40001800000 */
[----:B------:R-:W-:Y:S02]  /*7a40*/  ISETP.GE.AND P3, PT, R15, UR6, PT ;  /* 0x000000060f007c0c */ /* 0x000fe4000bf66270 */
[----:B--2---:R-:W-:-:S02]  /*7a50*/  SHF.R.U32.HI R4, RZ, 0x7, R4 ;  /* 0x00000007ff047819 */ /* 0x004fc40000011604 */
[----:B---3--:R-:W-:Y:S02]  /*7a60*/  SHF.R.U32.HI R26, RZ, 0x7, R19 ;  /* 0x00000007ff1a7819 */ /* 0x008fe40000011613 */
[----:B------:R-:W-:Y:S02]  /*7a70*/  SGXT.U32 R4, R4, 0x2 ;  /* 0x000000020404781a */ /* 0x000fe40000000000 */
[----:B------:R-:W-:Y:S02]  /*7a80*/  SGXT.U32 R26, R26, 0x2 ;  /* 0x000000021a1a781a */ /* 0x000fe40000000000 */
[----:B------:R-:W-:Y:S02]  /*7a90*/  LOP3.LUT R4, R4, 0x64, RZ, 0xfc, !PT ;  /* 0x0000006404047812 */ /* 0x000fe400078efcff */
[----:B------:R-:W-:Y:S02]  /*7aa0*/  LOP3.LUT R26, R26, 0x68, RZ, 0xfc, !PT ;  /* 0x000000681a1a7812 */ /* 0x000fe400078efcff */
[----:B------:R-:W-:-:S02]  /*7ab0*/  ISETP.GE.AND P2, PT, R4, UR6, PT ;  /* 0x0000000604007c0c */ /* 0x000fc4000bf46270 */
[----:B------:R-:W-:Y:S02]  /*7ac0*/  SEL R15, RZ, 0x4, P4 ;  /* 0x00000004ff0f7807 */ /* 0x000fe40002000000 */
[----:B------:R-:W-:Y:S02]  /*7ad0*/  ISETP.GE.AND P4, PT, R26, UR6, PT ;  /* 0x000000061a007c0c */ /* 0x000fe4000bf86270 */
[----:B------:R-:W-:Y:S02]  /*7ae0*/  SEL R26, RZ, 0x4, P2 ;  /* 0x00000004ff1a7807 */ /* 0x000fe40001000000 */
[----:B------:R-:W-:-:S04]  /*7af0*/  PLOP3.LUT P2, PT, PT, PT, UP1, 0x80, 0x8 ;  /* 0x000000000008781c */ /* 0x000fc80003f4f018 */
[----:B------:R-:W-:Y:S02]  /*7b00*/  SEL R5, R5, RZ, P2 ;  /* 0x000000ff05057207 */ /* 0x000fe40001000000 */
[----:B------:R-:W-:-:S04]  /*7b10*/  PLOP3.LUT P2, PT, PT, PT, UP1, 0x80, 0x8 ;  /* 0x000000000008781c */ /* 0x000fc80003f4f018 */
[----:B------:R-:W-:Y:S02]  /*7b20*/  SEL R107, R35, RZ, P2 ;  /* 0x000000ff236b7207 */ /* 0x000fe40001000000 */
[----:B------:R-:W-:Y:S02]  /*7b30*/  PLOP3.LUT P2, PT, PT, PT, UP1, 0x80, 0x8 ;  /* 0x000000000008781c */ /* 0x000fe40003f4f018 */
[----:B------:R-:W-:Y:S02]  /*7b40*/  SEL R27, RZ, 0x4, P6 ;  /* 0x00000004ff1b7807 */ /* 0x000fe40003000000 */
[----:B------:R-:W-:Y:S02]  /*7b50*/  SEL R58, R31, RZ, P2 ;  /* 0x000000ff1f3a7207 */ /* 0x000fe40001000000 */
[----:B------:R-:W-:Y:S02]  /*7b60*/  PLOP3.LUT P2, PT, PT, PT, UP1, 0x80, 0x8 ;  /* 0x000000000008781c */ /* 0x000fe40003f4f018 */
[----:B------:R-:W-:-:S02]  /*7b70*/  SHF.R.U32.HI R4, RZ, 0x7, R19 ;  /* 0x00000007ff047819 */ /* 0x000fc40000011613 */
[----:B------:R-:W-:Y:S02]  /*7b80*/  SEL R95, R27, RZ, P2 ;  /* 0x000000ff1b5f7207 */ /* 0x000fe40001000000 */
[----:B------:R-:W-:Y:S02]  /*7b90*/  PLOP3.LUT P2, PT, PT, PT, UP1, 0x80, 0x8 ;  /* 0x000000000008781c */ /* 0x000fe40003f4f018 */
[----:B------:R-:W-:Y:S02]  /*7ba0*/  SGXT.U32 R4, R4, 0x2 ;  /* 0x000000020404781a */ /* 0x000fe40000000000 */
[----:B------:R-:W-:Y:S02]  /*7bb0*/  SEL R38, R18, RZ, P2 ;  /* 0x000000ff12267207 */ /* 0x000fe40001000000 */
[----:B------:R-:W2:Y:S01]  /*7bc0*/  S2R R18, SR_TID.X ;  /* 0x0000000000127919 */ /* 0x000ea20000002100 */
[----:B------:R-:W-:Y:S02]  /*7bd0*/  PLOP3.LUT P6, PT, PT, PT, UP1, 0x80, 0x8 ;  /* 0x000000000008781c */ /* 0x000fe40003fcf018 */
[----:B------:R-:W-:-:S02]  /*7be0*/  LOP3.LUT R4, R4, 0x6c, RZ, 0xfc, !PT ;  /* 0x0000006c04047812 */ /* 0x000fc400078efcff */
[----:B------:R-:W-:Y:S02]  /*7bf0*/  SEL R19, RZ, 0x4, P3 ;  /* 0x00000004ff137807 */ /* 0x000fe40001800000 */
[----:B------:R-:W-:Y:S02]  /*7c00*/  SEL R22, R22, RZ, P6 ;  /* 0x000000ff16167207 */ /* 0x000fe40003000000 */
[----:B------:R-:W-:Y:S02]  /*7c10*/  ISETP.GE.AND P3, PT, R4, UR6, PT ;  /* 0x0000000604007c0c */ /* 0x000fe4000bf66270 */
[----:B------:R-:W-:Y:S02]  /*7c20*/  SEL R4, RZ, 0x4, P4 ;  /* 0x00000004ff047807 */ /* 0x000fe40002000000 */
[----:B------:R-:W-:Y:S02]  /*7c30*/  ISETP.NE.U32.AND P4, PT, R22, RZ, PT ;  /* 0x000000ff1600720c */ /* 0x000fe40003f85070 */
[----:B------:R-:W-:-:S02]  /*7c40*/  SEL R22, RZ, 0x4, P3 ;  /* 0x00000004ff167807 */ /* 0x000fc40001800000 */
[----:B------:R-:W-:-:S04]  /*7c50*/  PLOP3.LUT P3, PT, PT, PT, UP1, 0x80, 0x8 ;  /* 0x000000000008781c */ /* 0x000fc80003f6f018 */
[----:B------:R-:W-:Y:S02]  /*7c60*/  SEL R3, R3, RZ, P3 ;  /* 0x000000ff03037207 */ /* 0x000fe40001800000 */
[----:B------:R-:W-:Y:S02]  /*7c70*/  PLOP3.LUT P3, PT, PT, PT, UP1, 0x80, 0x8 ;  /* 0x000000000008781c */ /* 0x000fe40003f6f018 */
[----:B------:R-:W-:Y:S02]  /*7c80*/  PLOP3.LUT P2, PT, PT, PT, UP1, 0x80, 0x8 ;  /* 0x000000000008781c */ /* 0x000fe40003f4f018 */
[----:B------:R-:W-:Y:S02]  /*7c90*/  SEL R59, R34, RZ, P3 ;  /* 0x000000ff223b7207 */ /* 0x000fe40001800000 */
[----:B------:R-:W-:Y:S02]  /*7ca0*/  PLOP3.LUT P3, PT, PT, PT, UP1, 0x80, 0x8 ;  /* 0x000000000008781c */ /* 0x000fe40003f6f018 */
[----:B------:R-:W-:-:S02]  /*7cb0*/  SEL R2, R2, RZ, P2 ;  /* 0x000000ff02027207 */ /* 0x000fc40001000000 */
[----:B------:R-:W-:Y:S02]  /*7cc0*/  SEL R94, R30, RZ, P3 ;  /* 0x000000ff1e5e7207 */ /* 0x000fe40001800000 */
[----:B------:R-:W-:Y:S01]  /*7cd0*/  PLOP3.LUT P3, PT, PT, PT, UP1, 0x80, 0x8 ;  /* 0x000000000008781c */ /* 0x000fe20003f6f018 */
[----:B------:R-:W3:Y:S01]  /*7ce0*/  LDL.LU.64 R30, [R1+0x98] ;  /* 0x00009800011e7983 */ /* 0x000ee20000300a00 */
[----:B------:R-:W-:Y:S02]  /*7cf0*/  PLOP3.LUT P2, PT, PT, PT, UP1, 0x80, 0x8 ;  /* 0x000000000008781c */ /* 0x000fe40003f4f018 */
[----:B------:R-:W-:Y:S01]  /*7d00*/  SEL R66, R23, RZ, P3 ;  /* 0x000000ff17427207 */ /* 0x000fe20001800000 */
[----:B------:R-:W4:Y:S01]  /*7d10*/  LDL.LU.64 R78, [R1+0x90] ;  /* 0x00009000014e7983 */ /* 0x000f220000300a00 */
[----:B------:R-:W-:Y:S02]  /*7d20*/  SEL R67, R19, RZ, P2 ;  /* 0x000000ff13437207 */ /* 0x000fe40001000000 */
[----:B--2---:R-:W-:-:S02]  /*7d30*/  SHF.R.U32.HI R23, RZ, 0x7, R18 ;  /* 0x00000007ff177819 */ /* 0x004fc40000011612 */
[----:B------:R-:W2:Y:S04]  /*7d40*/  LDL.LU.64 R18, [R1+0x88] ;  /* 0x0000880001127983 */ /* 0x000ea80000300a00 */
[----:B------:R-:W3:Y:S01]  /*7d50*/  LDL.LU.64 R74, [R1+0x80] ;  /* 0x00008000014a7983 */ /* 0x000ee20000300a00 */
[----:B------:R-:W-:Y:S02]  /*7d60*/  PLOP3.LUT P6, PT, PT, PT, UP1, 0x80, 0x8 ;  /* 0x000000000008781c */ /* 0x000fe40003fcf018 */
[----:B------:R-:W-:Y:S01]  /*7d70*/  PLOP3.LUT P3, PT, PT, PT, UP1, 0x80, 0x8 ;  /* 0x000000000008781c */ /* 0x000fe20003f6f018 */
[----:B------:R-:W3:Y:S01]  /*7d80*/  LDL.LU.64 R34, [R1+0x78] ;  /* 0x0000780001227983 */ /* 0x000ee20000300a00 */
[----:B------:R-:W-:Y:S02]  /*7d90*/  SEL R51, R4, RZ, P6 ;  /* 0x000000ff04337207 */ /* 0x000fe40003000000 */
[----:B------:R-:W1:Y:S01]  /*7da0*/  S2R R4, SR_TID.X ;  /* 0x0000000000047919 */ /* 0x000e620000002100 */
[----:B------:R-:W-:-:S02]  /*7db0*/  SGXT.U32 R23, R23, 0x2 ;  /* 0x000000021717781a */ /* 0x000fc40000000000 */
[----:B------:R-:W-:Y:S02]  /*7dc0*/  SEL R14, R14, RZ, P3 ;  /* 0x000000ff0e0e7207 */ /* 0x000fe40001800000 */
[----:B------:R-:W-:Y:S02]  /*7dd0*/  PLOP3.LUT P3, PT, PT, PT, UP1, 0x80, 0x8 ;  /* 0x000000000008781c */ /* 0x000fe40003f6f018 */
[----:B------:R-:W-:Y:S02]  /*7de0*/  LOP3.LUT R23, R23, 0x70, RZ, 0xfc, !PT ;  /* 0x0000007017177812 */ /* 0x000fe400078efcff */
[----:B------:R-:W-:Y:S02]  /*7df0*/  SEL R15, R15, RZ, P3 ;  /* 0x000000ff0f0f7207 */ /* 0x000fe40001800000 */
[----:B------:R-:W-:Y:S02]  /*7e00*/  PLOP3.LUT P3, PT, PT, PT, UP1, 0x80, 0x8 ;  /* 0x000000000008781c */ /* 0x000fe40003f6f018 */
[----:B------:R-:W-:-:S02]  /*7e10*/  ISETP.GE.AND P2, PT, R23, UR6, PT ;  /* 0x0000000617007c0c */ /* 0x000fc4000bf46270 */
[----:B------:R-:W-:Y:S02]  /*7e20*/  SEL R50, R26, RZ, P3 ;  /* 0x000000ff1a327207 */ /* 0x000fe40001800000 */
[----:B------:R-:W-:Y:S01]  /*7e30*/  PLOP3.LUT P3, PT, PT, PT, UP1, 0x80, 0x8 ;  /* 0x000000000008781c */ /* 0x000fe20003f6f018 */
[----:B------:R-:W4:Y:S03]  /*7e40*/  LDL.LU.64 R26, [R1+0x70] ;  /* 0x00007000011a7983 */ /* 0x000f260000300a00 */
[----:B------:R-:W-:Y:S01]  /*7e50*/  SEL R39, R22, RZ, P3 ;  /* 0x000000ff16277207 */ /* 0x000fe20001800000 */
[----:B------:R-:W4:Y:S01]  /*7e60*/  LDL.LU.64 R70, [R1+0x68] ;  /* 0x0000680001467983 */ /* 0x000f220000300a00 */
[----:B------:R-:W-:-:S03]  /*7e70*/  IMAD.U32 R22, RZ, RZ, UR13 ;  /* 0x0000000dff167e24 */ /* 0x000fc6000f8e00ff */
[----:B------:R-:W4:Y:S01]  /*7e80*/  LDL.LU.64 R62, [R1+0x60] ;  /* 0x00006000013e7983 */ /* 0x000f220000300a00 */
[----:B-1----:R-:W-:-:S04]  /*7e90*/  SHF.R.U32.HI R23, RZ, 0x7, R4 ;  /* 0x00000007ff177819 */ /* 0x002fc80000011604 */
[----:B------:R-:W-:-:S04]  /*7ea0*/  SGXT.U32 R23, R23, 0x2 ;  /* 0x000000021717781a */ /* 0x000fc80000000000 */
[----:B------:R-:W-:Y:S02]  /*7eb0*/  LOP3.LUT R23, R23, 0x74, RZ, 0xfc, !PT ;  /* 0x0000007417177812 */ /* 0x000fe400078efcff */
[----:B------:R-:W-:Y:S02]  /*7ec0*/  SEL R4, RZ, 0x4, P2 ;  /* 0x00000004ff047807 */ /* 0x000fe40001000000 */
[----:B------:R-:W-:Y:S01]  /*7ed0*/  ISETP.GE.AND P2, PT, R23, UR6, PT ;  /* 0x0000000617007c0c */ /* 0x000fe2000bf46270 */
[----:B------:R-:W-:Y:S02]  /*7ee0*/  IMAD.WIDE R22, R22, 0x4, R54 ;  /* 0x0000000416167825 */ /* 0x000fe400078e0236 */
[----:B------:R-:W4:Y:S01]  /*7ef0*/  LDL.LU.64 R54, [R1+0x58] ;  /* 0x0000580001367983 */ /* 0x000f220000300a00 */
[----:B------:R-:W-:Y:S02]  /*7f00*/  ISETP.NE.U32.AND P3, PT, R5, RZ, PT ;  /* 0x000000ff0500720c */ /* 0x000fe40003f65070 */
[----:B------:R-:W-:Y:S01]  /*7f10*/  SEL R5, RZ, 0x4, P2 ;  /* 0x00000004ff057807 */ /* 0x000fe20001000000 */
[----:B------:R1:W-:Y:S01]  /*7f20*/  LDGSTS.E [R0+0x54800], desc[UR14][R22.64], P5 ;  /* 0x5480000016007fae */ /* 0x0003e2000a9a100e */
[----:B------:R-:W-:Y:S01]  /*7f30*/  ISETP.NE.U32.AND P2, PT, R3, RZ, PT ;  /* 0x000000ff0300720c */ /* 0x000fe20003f45070 */
[----:B------:R-:W-:-:S04]  /*7f40*/  IMAD.U32 R3, RZ, RZ, UR13 ;  /* 0x0000000dff037e24 */ /* 0x000fc8000f8e00ff */
[----:B------:R-:W-:-:S04]  /*7f50*/  IMAD.WIDE R102, R3, 0x4, R42 ;  /* 0x0000000403667825 */ /* 0x000fc800078e022a */
[----:B------:R-:W-:Y:S01]  /*7f60*/  IMAD.U32 R42, RZ, RZ, UR13 ;  /* 0x0000000dff2a7e24 */ /* 0x000fe2000f8e00ff */
[----:B------:R-:W-:Y:S01]  /*7f70*/  PLOP3.LUT P6, PT, PT, PT, UP1, 0x80, 0x8 ;  /* 0x000000000008781c */ /* 0x000fe20003fcf018 */
[----:B-1----:R-:W-:Y:S01]  /*7f80*/  IMAD.U32 R22, RZ, RZ, UR13 ;  /* 0x0000000dff167e24 */ /* 0x002fe2000f8e00ff */
[----:B------:R-:W-:Y:S01]  /*7f90*/  LDGSTS.E [R0+0x55000], desc[UR14][R102.64], P1 ;  /* 0x5500000066007fae */ /* 0x000fe200089a100e */
[----:B------:R-:W-:Y:S01]  /*7fa0*/  IMAD.WIDE R98, R42, 0x4, R46 ;  /* 0x000000042a627825 */ /* 0x000fe200078e022e */
[----:B------:R-:W-:Y:S02]  /*7fb0*/  SEL R4, R4, RZ, P6 ;  /* 0x000000ff04047207 */ /* 0x000fe40003000000 */
[----:B------:R-:W4:Y:S01]  /*7fc0*/  LDL.LU.64 R46, [R1+0x50] ;  /* 0x00005000012e7983 */ /* 0x000f220000300a00 */
[----:B------:R-:W-:Y:S02]  /*7fd0*/  PLOP3.LUT P6, PT, PT, PT, UP1, 0x80, 0x8 ;  /* 0x000000000008781c */ /* 0x000fe40003fcf018 */
[----:B------:R-:W-:Y:S01]  /*7fe0*/  ISETP.NE.U32.AND P1, PT, R58, RZ, PT ;  /* 0x000000ff3a00720c */ /* 0x000fe20003f25070 */
[----:B------:R-:W-:Y:S01]  /*7ff0*/  LDGSTS.E [R0+0x55800], desc[UR14][R98.64], P4 ;  /* 0x5580000062007fae */ /* 0x000fe2000a1a100e */
[----:B------:R-:W-:-:S02]  /*8000*/  SEL R5, R5, RZ, P6 ;  /* 0x000000ff05057207 */ /* 0x000fc40003000000 */
[----:B------:R-:W-:Y:S02]  /*8010*/  ISETP.NE.U32.AND P6, PT, R107, RZ, PT ;  /* 0x000000ff6b00720c */ /* 0x000fe40003fc5070 */
[----:B------:R-:W-:Y:S01]  /*8020*/  ISETP.NE.U32.AND P4, PT, R94, RZ, PT ;  /* 0x000000ff5e00720c */ /* 0x000fe20003f85070 */
[----:B--2---:R-:W-:-:S04]  /*8030*/  IMAD.WIDE R86, R3, 0x4, R18 ;  /* 0x0000000403567825 */ /* 0x004fc800078e0212 */
[----:B------:R-:W-:-:S04]  /*8040*/  IMAD.U32 R18, RZ, RZ, UR13 ;  /* 0x0000000dff127e24 */ /* 0x000fc8000f8e00ff */
[----:B---3--:R-:W-:Y:S02]  /*8050*/  IMAD.WIDE R82, R18, 0x4, R74 ;  /* 0x0000000412527825 */ /* 0x008fe400078e024a */
[----:B------:R-:W1:Y:S01]  /*8060*/  S2R R18, SR_TID.X ;  /* 0x0000000000127919 */ /* 0x000e620000002100 */
[----:B------:R-:W2:Y:S01]  /*8070*/  S2R R19, SR_TID.X ;  /* 0x0000000000137919 */ /* 0x000ea20000002100 */
[----:B------:R-:W-:-:S04]  /*8080*/  IMAD.WIDE R42, R3, 0x4, R30 ;  /* 0x00000004032a7825 */ /* 0x000fc800078e021e */
[----:B------:R-:W-:Y:S01]  /*8090*/  IMAD.U32 R30, RZ, RZ, UR13 ;  /* 0x0000000dff1e7e24 */ /* 0x000fe2000f8e00ff */
[----:B------:R-:W-:Y:S03]  /*80a0*/  LDGSTS.E [R0+0x56000], desc[UR14][R42.64], P3 ;  /* 0x560000002a007fae */ /* 0x000fe600099a100e */
[----:B----4-:R-:W-:Y:S02]  /*80b0*/  IMAD.WIDE R90, R30, 0x4, R78 ;  /* 0x000000041e5a7825 */ /* 0x010fe400078e024e */
[----:B------:R-:W3:Y:S02]  /*80c0*/  LDL.LU.64 R30, [R1+0x48] ;  /* 0x00004800011e7983 */ /* 0x000ee40000300a00 */
[C---:B------:R-:W-:Y:S02]  /*80d0*/  IMAD.WIDE R78, R3.reuse, 0x4, R34 ;  /* 0x00000004034e7825 */ /* 0x040fe400078e0222 */
[----:B------:R-:W4:Y:S01]  /*80e0*/  LDL.LU.64 R34, [R1+0x40] ;  /* 0x0000400001227983 */ /* 0x000f220000300a00 */
[----:B-1----:R-:W-:Y:S01]  /*80f0*/  SHF.R.U32.HI R18, RZ, 0x7, R18 ;  /* 0x00000007ff127819 */ /* 0x002fe20000011612 */
[----:B------:R-:W-:-:S02]  /*8100*/  IMAD.WIDE R74, R3, 0x4, R26 ;  /* 0x00000004034a7825 */ /* 0x000fc400078e021a */
[----:B------:R-:W-:Y:S01]  /*8110*/  LDGSTS.E [R0+0x56800], desc[UR14][R90.64], P2 ;  /* 0x568000005a007fae */ /* 0x000fe200091a100e */
[----:B------:R-:W-:Y:S02]  /*8120*/  SGXT.U32 R18, R18, 0x2 ;  /* 0x000000021212781a */ /* 0x000fe40000000000 */
[----:B--2---:R-:W-:Y:S01]  /*8130*/  SHF.R.U32.HI R23, RZ, 0x7, R19 ;  /* 0x00000007ff177819 */ /* 0x004fe20000011613 */
[----:B------:R-:W2:Y:S01]  /*8140*/  LDL.LU.64 R26, [R1+0x38] ;  /* 0x00003800011a7983 */ /* 0x000ea20000300a00 */
[----:B------:R-:W-:Y:S02]  /*8150*/  LOP3.LUT R18, R18, 0x78, RZ, 0xfc, !PT ;  /* 0x0000007812127812 */ /* 0x000fe400078efcff */
[----:B------:R-:W-:Y:S01]  /*8160*/  SGXT.U32 R23, R23, 0x2 ;  /* 0x000000021717781a */ /* 0x000fe20000000000 */
[----:B------:R-:W-:Y:S01]  /*8170*/  IMAD.WIDE R116, R22, 0x4, R70 ;  /* 0x0000000416747825 */ /* 0x000fe200078e0246 */
[----:B------:R-:W-:Y:S01]  /*8180*/  ISETP.GE.AND P5, PT, R18, UR6, PT ;  /* 0x0000000612007c0c */ /* 0x000fe2000bfa6270 */
[----:B------:R-:W-:Y:S02]  /*8190*/  LDGSTS.E [R0+0x57000], desc[UR14][R86.64], P6 ;  /* 0x5700000056007fae */ /* 0x000fe4000b1a100e */
[----:B------:R-:W-:Y:S01]  /*81a0*/  IMAD.U32 R18, RZ, RZ, UR13 ;  /* 0x0000000dff127e24 */ /* 0x000fe2000f8e00ff */
[----:B------:R-:W-:-:S02]  /*81b0*/  SEL R3, RZ, 0x4, P5 ;  /* 0x00000004ff037807 */ /* 0x000fc40002800000 */
[----:B------:R-:W-:Y:S02]  /*81c0*/  PLOP3.LUT P5, PT, PT, PT, UP1, 0x80, 0x8 ;  /* 0x000000000008781c */ /* 0x000fe40003faf018 */
[----:B------:R-:W-:Y:S01]  /*81d0*/  LOP3.LUT R23, R23, 0x7c, RZ, 0xfc, !PT ;  /* 0x0000007c17177812 */ /* 0x000fe200078efcff */
[----:B------:R-:W-:Y:S01]  /*81e0*/  IMAD.WIDE R62, R18, 0x4, R62 ;  /* 0x00000004123e7825 */ /* 0x000fe200078e023e */
[----:B------:R-:W-:Y:S02]  /*81f0*/  SEL R18, R3, RZ, P5 ;  /* 0x000000ff03127207 */ /* 0x000fe40002800000 */
[----:B------:R-:W-:Y:S01]  /*8200*/  ISETP.GE.AND P5, PT, R23, UR6, PT ;  /* 0x0000000617007c0c */ /* 0x000fe2000bfa6270 */
[----:B------:R-:W-:Y:S01]  /*8210*/  IMAD.U32 R19, RZ, RZ, UR13 ;  /* 0x0000000dff137e24 */ /* 0x000fe2000f8e00ff */
[----:B------:R-:W2:Y:S03]  /*8220*/  LDL.LU.64 R22, [R1+0x30] ;  /* 0x0000300001167983 */ /* 0x000ea60000300a00 */
[----:B------:R-:W-:Y:S01]  /*8230*/  IMAD.WIDE R54, R19, 0x4, R54 ;  /* 0x0000000413367825 */ /* 0x000fe200078e0236 */
[----:B------:R-:W-:Y:S01]  /*8240*/  SEL R19, RZ, 0x4, P5 ;  /* 0x00000004ff137807 */ /* 0x000fe20002800000 */
[----:B------:R-:W2:Y:S01]  /*8250*/  LDL.LU.64 R70, [R1+0x28] ;  /* 0x0000280001467983 */ /* 0x000ea20000300a00 */
[----:B------:R-:W-:-:S03]  /*8260*/  PLOP3.LUT P5, PT, PT, PT, UP1, 0x80, 0x8 ;  /* 0x000000000008781c */ /* 0x000fc60003faf018 */
[----:B------:R-:W2:Y:S01]  /*8270*/  LDL.LU R107, [R1+0x548] ;  /* 0x00054800016b7983 */ /* 0x000ea20000300800 */
[----:B------:R-:W-:Y:S02]  /*8280*/  SEL R19, R19, RZ, P5 ;  /* 0x000000ff13137207 */ /* 0x000fe40002800000 */
[----:B------:R-:W-:Y:S01]  /*8290*/  ISETP.NE.U32.AND P5, PT, R59, RZ, PT ;  /* 0x000000ff3b00720c */ /* 0x000fe20003fa5070 */
[----:B------:R-:W2:Y:S04]  /*82a0*/  LDL.LU.64 R102, [R1+0x540] ;  /* 0x0005400001667983 */ /* 0x000ea80000300a00 */
[----:B------:R-:W2:Y:S04]  /*82b0*/  LDL.LU.64 R58, [R1+0x20] ;  /* 0x00002000013a7983 */ /* 0x000ea80000300a00 */
[----:B------:R-:W2:Y:S04]  /*82c0*/  LDL.LU.64 R98, [R1+0x538] ;  /* 0x0005380001627983 */ /* 0x000ea80000300a00 */
[----:B------:R-:W2:Y:S04]  /*82d0*/  LDL.LU R94, [R1+0x534] ;  /* 0x00053400015e7983 */ /* 0x000ea80000300800 */
[----:B------:R-:W2:Y:S01]  /*82e0*/  LDL.LU.64 R42, [R1+0x18] ;  /* 0x00001800012a7983 */ /* 0x000ea20000300a00 */
[----:B------:R-:W-:Y:S01]  /*82f0*/  ISETP.NE.U32.AND P3, PT, R95, RZ, PT ;  /* 0x000000ff5f00720c */ /* 0x000fe20003f65070 */
[----:B------:R-:W-:Y:S01]  /*8300*/  IMAD.U32 R3, RZ, RZ, UR13 ;  /* 0x0000000dff037e24 */ /* 0x000fe2000f8e00ff */
[----:B------:R-:W-:Y:S01]  /*8310*/  ISETP.NE.U32.AND P2, PT, R66, RZ, PT ;  /* 0x000000ff4200720c */ /* 0x000fe20003f45070 */
[----:B------:R-:W-:Y:S01]  /*8320*/  LDGSTS.E [R0+0x57800], desc[UR14][R82.64], P5 ;  /* 0x5780000052007fae */ /* 0x000fe2000a9a100e */
[----:B------:R-:W-:Y:S01]  /*8330*/  ISETP.NE.U32.AND P5, PT, R14, RZ, PT ;  /* 0x000000ff0e00720c */ /* 0x000fe20003fa5070 */
[----:B------:R-:W-:Y:S01]  /*8340*/  IMAD.U32 R14, RZ, RZ, UR13 ;  /* 0x0000000dff0e7e24 */ /* 0x000fe2000f8e00ff */
[----:B------:R-:W-:Y:S01]  /*8350*/  ISETP.NE.U32.AND P6, PT, R38, RZ, PT ;  /* 0x000000ff2600720c */ /* 0x000fe20003fc5070 */
[----:B------:R-:W2:Y:S04]  /*8360*/  LDL.LU R95, [R1+0x530] ;  /* 0x00053000015f7983 */ /* 0x000ea80000300800 */
[----:B------:R-:W2:Y:S04]  /*8370*/  LDL.LU.64 R90, [R1+0x528] ;  /* 0x00052800015a7983 */ /* 0x000ea80000300a00 */
[----:B------:R-:W-:Y:S01]  /*8380*/  LDGSTS.E [R0+0x58000], desc[UR14][R78.64], P1 ;  /* 0x580000004e007fae */ /* 0x000fe200089a100e */
[----:B------:R-:W-:-:S03]  /*8390*/  IMAD.WIDE R46, R3, 0x4, R46 ;  /* 0x00000004032e7825 */ /* 0x000fc600078e022e */
[----:B------:R-:W2:Y:S01]  /*83a0*/  LDL.LU R66, [R1+0x520] ;  /* 0x0005200001427983 */ /* 0x000ea20000300800 */
[----:B------:R-:W-:-:S03]  /*83b0*/  ISETP.NE.U32.AND P1, PT, R2, RZ, PT ;  /* 0x000000ff0200720c */ /* 0x000fc60003f25070 */
[----:B------:R-:W-:Y:S01]  /*83c0*/  LDGSTS.E [R0+0x58800], desc[UR14][R74.64], P4 ;  /* 0x588000004a007fae */ /* 0x000fe2000a1a100e */
[----:B------:R-:W-:-:S03]  /*83d0*/  ISETP.NE.U32.AND P4, PT, R15, RZ, PT ;  /* 0x000000ff0f00720c */ /* 0x000fc60003f85070 */
[----:B------:R-:W2:Y:S01]  /*83e0*/  LDL.LU.64 R86, [R1+0x518] ;  /* 0x0005180001567983 */ /* 0x000ea20000300a00 */
[----:B------:R-:W-:-:S03]  /*83f0*/  IMAD.U32 R38, RZ, RZ, UR13 ;  /* 0x0000000dff267e24 */ /* 0x000fc6000f8e00ff */
[----:B------:R-:W2:Y:S04]  /*8400*/  LDL.LU.64 R82, [R1+0x510] ;  /* 0x0005100001527983 */ /* 0x000ea80000300a00 */
[----:B------:R-:W2:Y:S04]  /*8410*/  LDL.LU.64 R78, [R1+0x508] ;  /* 0x00050800014e7983 */ /* 0x000ea80000300a00 */
[----:B------:R-:W-:Y:S01]  /*8420*/  LDGSTS.E [R0+0x59000], desc[UR14][R116.64], P3 ;  /* 0x5900000074007fae */ /* 0x000fe200099a100e */
[----:B------:R-:W-:-:S03]  /*8430*/  ISETP.NE.U32.AND P3, PT, R67, RZ, PT ;  /* 0x000000ff4300720c */ /* 0x000fc60003f65070 */
[----:B------:R-:W-:Y:S01]  /*8440*/  LDGSTS.E [R0+0x59800], desc[UR14][R62.64], P2 ;  /* 0x598000003e007fae */ /* 0x000fe200091a100e */
[----:B------:R-:W-:-:S03]  /*8450*/  ISETP.NE.U32.AND P2, PT, R50, RZ, PT ;  /* 0x000000ff3200720c */ /* 0x000fc60003f45070 */
[----:B------:R-:W-:Y:S01]  /*8460*/  LDGSTS.E [R0+0x5a000], desc[UR14][R54.64], P6 ;  /* 0x5a00000036007fae */ /* 0x000fe2000b1a100e */
[----:B------:R-:W-:-:S03]  /*8470*/  ISETP.NE.U32.AND P6, PT, R51, RZ, PT ;  /* 0x000000ff3300720c */ /* 0x000fc60003fc5070 */
[----:B------:R-:W-:Y:S01]  /*8480*/  LDGSTS.E [R0+0x5a800], desc[UR14][R46.64], P5 ;  /* 0x5a8000002e007fae */ /* 0x000fe2000a9a100e */
[----:B------:R-:W-:Y:S01]  /*8490*/  ISETP.NE.U32.AND P5, PT, R39, RZ, PT ;  /* 0x000000ff2700720c */ /* 0x000fe20003fa5070 */
[----:B---3--:R-:W-:-:S04]  /*84a0*/  IMAD.WIDE R30, R3, 0x4, R30 ;  /* 0x00000004031e7825 */ /* 0x008fc800078e021e */
[----:B----4-:R-:W-:Y:S01]  /*84b0*/  IMAD.WIDE R34, R3, 0x4, R34 ;  /* 0x0000000403227825 */ /* 0x010fe200078e0222 */
[----:B------:R1:W-:Y:S01]  /*84c0*/  LDGSTS.E [R0+0x5b000], desc[UR14][R30.64], P1 ;  /* 0x5b0000001e007fae */ /* 0x0003e200089a100e */
[----:B------:R-:W-:-:S03]  /*84d0*/  ISETP.NE.U32.AND P1, PT, R4, RZ, PT ;  /* 0x000000ff0400720c */ /* 0x000fc60003f25070 */
[----:B------:R-:W-:Y:S01]  /*84e0*/  LDGSTS.E [R0+0x5b800], desc[UR14][R34.64], P4 ;  /* 0x5b80000022007fae */ /* 0x000fe2000a1a100e */
[----:B--2---:R-:W-:-:S04]  /*84f0*/  IMAD.WIDE R26, R3, 0x4, R26 ;  /* 0x00000004031a7825 */ /* 0x004fc800078e021a */
[----:B------:R-:W-:-:S04]  /*8500*/  IMAD.WIDE R22, R3, 0x4, R22 ;  /* 0x0000000403167825 */ /* 0x000fc800078e0216 */
[----:B------:R-:W-:Y:S01]  /*8510*/  IMAD.WIDE R14, R14, 0x4, R70 ;  /* 0x000000040e0e7825 */ /* 0x000fe200078e0246 */
[----:B------:R-:W2:Y:S04]  /*8520*/  LDL.LU.64 R2, [R1+0x120] ;  /* 0x0001200001027983 */ /* 0x000ea80000300a00 */
[----:B------:R-:W3:Y:S04]  /*8530*/  LDL.LU.64 R74, [R1+0x500] ;  /* 0x00050000014a7983 */ /* 0x000ee80000300a00 */
[----:B------:R-:W4:Y:S01]  /*8540*/  LDL.LU.64 R70, [R1+0x4f8] ;  /* 0x0004f80001467983 */ /* 0x000f220000300a00 */
[----:B------:R-:W-:-:S03]  /*8550*/  IMAD.WIDE R58, R38, 0x4, R58 ;  /* 0x00000004263a7825 */ /* 0x000fc600078e023a */
[----:B------:R1:W-:Y:S01]  /*8560*/  STL.64 [R1+0x70], R14 ;  /* 0x0000700e01007387 */ /* 0x0003e20000100a00 */
[----:B------:R-:W-:Y:S01]  /*8570*/  ISETP.NE.U32.AND P4, PT, R5, RZ, PT ;  /* 0x000000ff0500720c */ /* 0x000fe20003f85070 */
[----:B-1----:R-:W-:Y:S02]  /*8580*/  IMAD.U32 R31, RZ, RZ, UR13 ;  /* 0x0000000dff1f7e24 */ /* 0x002fe4000f8e00ff */
[----:B------:R-:W-:Y:S04]  /*8590*/  LDGSTS.E [R0+0x5c000], desc[UR14][R26.64], P3 ;  /* 0x5c0000001a007fae */ /* 0x000fe800099a100e */
[----:B------:R-:W2:Y:S04]  /*85a0*/  LDL.LU.64 R14, [R1+0x110] ;  /* 0x00011000010e7983 */ /* 0x000ea80000300a00 */
[----:B------:R-:W2:Y:S04]  /*85b0*/  LDL.LU.64 R116, [R1+0xf0] ;  /* 0x0000f00001747983 */ /* 0x000ea80000300a00 */
[----:B------:R-:W2:Y:S01]  /*85c0*/  LDL.LU R67, [R1+0x4f0] ;  /* 0x0004f00001437983 */ /* 0x000ea20000300800 */
[----:B------:R-:W-:-:S03]  /*85d0*/  IMAD.WIDE R38, R38, 0x4, R42 ;  /* 0x0000000426267825 */ /* 0x000fc600078e022a */
[----:B------:R-:W2:Y:S04]  /*85e0*/  LDL.LU.64 R62, [R1+0x4e8] ;  /* 0x0004e800013e7983 */ /* 0x000ea80000300a00 */
[----:B------:R-:W2:Y:S04]  /*85f0*/  LDL.LU R50, [R1+0x4e0] ;  /* 0x0004e00001327983 */ /* 0x000ea80000300800 */
[----:B------:R1:W-:Y:S01]  /*8600*/  STL.64 [R1+0x60], R58 ;  /* 0x0000603a01007387 */ /* 0x0003e20000100a00 */
[----:B------:R-:W-:-:S03]  /*8610*/  ISETP.NE.U32.AND P3, PT, R18, RZ, PT ;  /* 0x000000ff1200720c */ /* 0x000fc60003f65070 */
[----:B------:R2:W-:Y:S04]  /*8620*/  LDGSTS.E [R0+0x5c800], desc[UR14][R22.64], P2 ;  /* 0x5c80000016007fae */ /* 0x0005e800091a100e */
[----:B-1----:R-:W2:Y:S04]  /*8630*/  LDL.LU.64 R58, [R1+0x4d8] ;  /* 0x0004d800013a7983 */ /* 0x002ea80000300a00 */
[----:B------:R-:W2:Y:S04]  /*8640*/  LDL.LU.64 R54, [R1+0x4d0] ;  /* 0x0004d00001367983 */ /* 0x000ea80000300a00 */
[----:B------:R-:W2:Y:S04]  /*8650*/  LDL.LU R51, [R1+0x4c8] ;  /* 0x0004c80001337983 */ /* 0x000ea80000300800 */
[----:B------:R-:W2:Y:S04]  /*8660*/  LDL.LU.64 R46, [R1+0x4c0] ;  /* 0x0004c000012e7983 */ /* 0x000ea80000300a00 */
[----:B------:R-:W2:Y:S04]  /*8670*/  LDL.LU.64 R42, [R1+0x4b8] ;  /* 0x0004b800012a7983 */ /* 0x000ea80000300a00 */
[----:B------:R1:W-:Y:S04]  /*8680*/  STL.64 [R1+0x40], R38 ;  /* 0x0000402601007387 */ /* 0x0003e80000100a00 */
[----:B-1----:R-:W2:Y:S04]  /*8690*/  LDL.LU.64 R38, [R1+0x4b0] ;  /* 0x0004b00001267983 */ /* 0x002ea80000300a00 */
[----:B------:R-:W2:Y:S04]  /*86a0*/  LDL.LU R30, [R1+0x4ac] ;  /* 0x0004ac00011e7983 */ /* 0x000ea80000300800 */
[----:B------:R-:W2:Y:S04]  /*86b0*/  LDL.LU R4, [R1+0x4a8] ;  /* 0x0004a80001047983 */ /* 0x000ea80000300800 */
[----:B------:R-:W2:Y:S04]  /*86c0*/  LDL.LU.64 R34, [R1+0x4a0] ;  /* 0x0004a00001227983 */ /* 0x000ea80000300a00 */
[----:B------:R-:W2:Y:S01]  /*86d0*/  LDL.LU R5, [R1+0x49c] ;  /* 0x00049c0001057983 */ /* 0x000ea20000300800 */
[----:B------:R-:W-:Y:S01]  /*86e0*/  ISETP.NE.U32.AND P2, PT, R19, RZ, PT ;  /* 0x000000ff1300720c */ /* 0x000fe20003f45070 */
[----:B--2---:R-:W-:-:S02]  /*86f0*/  IMAD.WIDE R4, R31, 0x4, R4 ;  /* 0x000000041f047825 */ /* 0x004fc400078e0204 */
[----:B------:R-:W2:Y:S04]  /*8700*/  LDL.LU R31, [R1+0x498] ;  /* 0x00049800011f7983 */ /* 0x000ea80000300800 */
[----:B------:R-:W2:Y:S04]  /*8710*/  LDL.LU.64 R26, [R1+0x490] ;  /* 0x00049000011a7983 */ /* 0x000ea80000300a00 */
[----:B------:R1:W-:Y:S04]  /*8720*/  STL.64 [R1+0x38], R4 ;  /* 0x0000380401007387 */ /* 0x0003e80000100a00 */
[----:B------:R-:W2:Y:S04]  /*8730*/  LDL.LU R18, [R1+0x488] ;  /* 0x0004880001127983 */ /* 0x000ea80000300800 */
[----:B------:R-:W2:Y:S01]  /*8740*/  LDL.LU.64 R22, [R1+0x480] ;  /* 0x0004800001167983 */ /* 0x000ea20000300a00 */
[----:B-1----:R-:W-:-:S03]  /*8750*/  IMAD.U32 R4, RZ, RZ, UR13 ;  /* 0x0000000dff047e24 */ /* 0x002fc6000f8e00ff */
[----:B------:R-:W2:Y:S01]  /*8760*/  LDL.LU R19, [R1+0x478] ;  /* 0x0004780001137983 */ /* 0x000ea20000300800 */
[----:B------:R-:W-:-:S05]  /*8770*/  IMAD.WIDE R2, R4, 0x4, R2 ;  /* 0x0000000404027825 */ /* 0x000fca00078e0202 */
[----:B------:R1:W-:Y:S04]  /*8780*/  STL.64 [R1+0x438], R2 ;  /* 0x0004380201007387 */ /* 0x0003e80000100a00 */
[----:B-1----:R-:W2:Y:S01]  /*8790*/  LDL.LU.64 R2, [R1+0x100] ;  /* 0x0001000001027983 */ /* 0x002ea20000300a00 */
[----:B------:R-:W-:-:S06]  /*87a0*/  USHF.L.U32 UR6, UR23, 0x7, URZ ;  /* 0x0000000717067899 */ /* 0x000fcc00080006ff */
[----:B------:R-:W-:-:S04]  /*87b0*/  IMAD.U32 R5, RZ, RZ, UR6 ;  /* 0x00000006ff057e24 */ /* 0x000fc8000f8e00ff */
[----:B------:R-:W-:-:S04]  /*87c0*/  IMAD.WIDE R14, R5, 0x4, R14 ;  /* 0x00000004050e7825 */ /* 0x000fc800078e020e */
[C---:B------:R-:W-:Y:S01]  /*87d0*/  IMAD.WIDE R10, R5.reuse, 0x4, R10 ;  /* 0x00000004050a7825 */ /* 0x040fe200078e020a */
[----:B------:R1:W-:Y:S03]  /*87e0*/  STL.64 [R1+0x28], R14 ;  /* 0x0000280e01007387 */ /* 0x0003e60000100a00 */
[----:B------:R-:W-:-:S04]  /*87f0*/  IMAD.WIDE R116, R5, 0x4, R116 ;  /* 0x0000000405747825 */ /* 0x000fc800078e0274 */
[C---:B------:R-:W-:Y:S01]  /*8800*/  IMAD.WIDE R114, R5.reuse, 0x4, R114 ;  /* 0x0000000405727825 */ /* 0x040fe200078e0272 */
[----:B-1----:R-:W3:Y:S04]  /*8810*/  LDL.LU.64 R14, [R1+0x470] ;  /* 0x00047000010e7983 */ /* 0x002ee80000300a00 */
[----:B------:R1:W-:Y:S04]  /*8820*/  STL.64 [R1+0x20], R10 ;  /* 0x0000200a01007387 */ /* 0x0003e80000100a00 */
[----:B-1----:R-:W3:Y:S01]  /*8830*/  LDL.LU.64 R10, [R1+0x468] ;  /* 0x00046800010a7983 */ /* 0x002ee20000300a00 */
[----:B--2---:R-:W-:-:S05]  /*8840*/  IMAD.WIDE R2, R5, 0x4, R2 ;  /* 0x0000000405027825 */ /* 0x004fca00078e0202 */
[----:B------:R1:W-:Y:S02]  /*8850*/  STL.64 [R1+0x18], R2 ;  /* 0x0000180201007387 */ /* 0x0003e40000100a00 */
[C---:B-1----:R-:W-:Y:S02]  /*8860*/  IMAD.WIDE R2, R5.reuse, 0x4, R6 ;  /* 0x0000000405027825 */ /* 0x042fe400078e0206 */
[----:B------:R-:W2:Y:S04]  /*8870*/  LDL.LU.64 R6, [R1+0x460] ;  /* 0x0004600001067983 */ /* 0x000ea80000300a00 */
[----:B------:R-:W-:Y:S04]  /*8880*/  STL.64 [R1+0x428], R116 ;  /* 0x0004287401007387 */ /* 0x000fe80000100a00 */
[----:B------:R-:W-:Y:S04]  /*8890*/  STL.64 [R1+0x10], R2 ;  /* 0x0000100201007387 */ /* 0x000fe80000100a00 */
[----:B------:R1:W-:Y:S04]  /*88a0*/  STL.64 [R1+0x440], R114 ;  /* 0x0004407201007387 */ /* 0x0003e80000100a00 */
[----:B-1----:R-:W2:Y:S04]  /*88b0*/  LDL.LU.64 R114, [R1+0x40] ;  /* 0x0000400001727983 */ /* 0x002ea80000300a00 */
[----:B--2---:R1:W-:Y:S04]  /*88c0*/  STL.64 [R1+0x448], R114 ;  /* 0x0004487201007387 */ /* 0x0043e80000100a00 */
[----:B-1----:R-:W2:Y:S04]  /*88d0*/  LDL.LU.64 R114, [R1+0x60] ;  /* 0x0000600001727983 */ /* 0x002ea80000300a00 */
[----:B--2---:R1:W-:Y:S04]  /*88e0*/  STL.64 [R1+0x450], R114 ;  /* 0x0004507201007387 */ /* 0x0043e80000100a00 */
[----:B-1----:R-:W2:Y:S04]  /*88f0*/  LDL.LU.64 R114, [R1+0x70] ;  /* 0x0000700001727983 */ /* 0x002ea80000300a00 */
[----:B--2---:R1:W-:Y:S04]  /*8900*/  STL.64 [R1+0x458], R114 ;  /* 0x0004587201007387 */ /* 0x0043e80000100a00 */
[----:B-1----:R-:W2:Y:S01]  /*8910*/  LDL.LU.64 R114, [R1+0x118] ;  /* 0x0001180001727983 */ /* 0x002ea20000300a00 */
[----:B------:R-:W-:-:S03]  /*8920*/  IMAD.WIDE R6, R5, 0x4, R6 ;  /* 0x0000000405067825 */ /* 0x000fc600078e0206 */
[----:B------:R-:W2:Y:S01]  /*8930*/  LDL.LU.64 R2, [R1+0x38] ;  /* 0x0000380001027983 */ /* 0x000ea20000300a00 */
[----:B------:R-:W-:-:S03]  /*8940*/  IMAD.WIDE R8, R5, 0x4, R8 ;  /* 0x0000000405087825 */ /* 0x000fc600078e0208 */
[----:B------:R-:W2:Y:S01]  /*8950*/  LDL.LU.64 R116, [R1+0x28] ;  /* 0x0000280001747983 */ /* 0x000ea20000300a00 */
[----:B---3--:R-:W-:-:S04]  /*8960*/  IMAD.WIDE R10, R5, 0x4, R10 ;  /* 0x00000004050a7825 */ /* 0x008fc800078e020a */
[----:B------:R-:W-:-:S04]  /*8970*/  IMAD.WIDE R12, R5, 0x4, R12 ;  /* 0x00000004050c7825 */ /* 0x000fc800078e020c */
        /* <DEDUP_REMOVED lines=28> */
[----:B----4-:R-:W-:-:S04]  /*8b40*/  IMAD.WIDE R70, R5, 0x4, R70 ;  /* 0x0000000405467825 */ /* 0x010fc800078e0246 */
        /* <DEDUP_REMOVED lines=25> */
[----:B--2---:R-:W-:Y:S02]  /*8ce0*/  IMAD.WIDE R4, R4, 0x4, R114 ;  /* 0x0000000404047825 */ /* 0x004fe400078e0272 */
[----:B------:R-:W2:Y:S04]  /*8cf0*/  LDL.LU.64 R114, [R1+0x458] ;  /* 0x0004580001727983 */ /* 0x000ea80000300a00 */
[----:B--2---:R-:W-:Y:S04]  /*8d00*/  LDGSTS.E [R0+0x5d000], desc[UR14][R114.64], P6 ;  /* 0x5d00000072007fae */ /* 0x004fe8000b1a100e */
[----:B------:R-:W2:Y:S04]  /*8d10*/  LDL.LU.64 R114, [R1+0x450] ;  /* 0x0004500001727983 */ /* 0x000ea80000300a00 */
[----:B--2---:R-:W-:Y:S04]  /*8d20*/  LDGSTS.E [R0+0x5d800], desc[UR14][R114.64], P5 ;  /* 0x5d80000072007fae */ /* 0x004fe8000a9a100e */
[----:B------:R-:W2:Y:S04]  /*8d30*/  LDL.LU.64 R114, [R1+0x448] ;  /* 0x0004480001727983 */ /* 0x000ea80000300a00 */
[----:B--2---:R-:W-:Y:S04]  /*8d40*/  LDGSTS.E [R0+0x5e000], desc[UR14][R114.64], P1 ;  /* 0x5e00000072007fae */ /* 0x004fe800089a100e */
[----:B------:R-:W-:Y:S04]  /*8d50*/  LDGSTS.E [R0+0x5e800], desc[UR14][R2.64], P4 ;  /* 0x5e80000002007fae */ /* 0x000fe8000a1a100e */
[----:B------:R-:W2:Y:S04]  /*8d60*/  LDL.LU.64 R114, [R1+0x440] ;  /* 0x0004400001727983 */ /* 0x000ea80000300a00 */
[----:B------:R-:W3:Y:S04]  /*8d70*/  LDL.LU.64 R2, [R1+0x438] ;  /* 0x0004380001027983 */ /* 0x000ee80000300a00 */
[----:B---3--:R-:W-:Y:S04]  /*8d80*/  LDGSTS.E [R0+0x5f000], desc[UR14][R2.64], P3 ;  /* 0x5f00000002007fae */ /* 0x008fe800099a100e */
[----:B------:R-:W-:Y:S04]  /*8d90*/  LDGSTS.E [R0+0x5f800], desc[UR14][R4.64], P2 ;  /* 0x5f80000004007fae */ /* 0x000fe800091a100e */
[----:B------:R-:W0:Y:S04]  /*8da0*/  LDGDEPBAR ;  /* 0x00000000000079af */ /* 0x000e280000000000 */
[----:B------:R-:W3:Y:S04]  /*8db0*/  LDL.LU.64 R2, [R1+0x430] ;  /* 0x0004300001027983 */ /* 0x000ee80000300a00 */
[----:B------:R-:W4:Y:S04]  /*8dc0*/  LDL.LU.64 R4, [R1+0x18] ;  /* 0x0000180001047983 */ /* 0x000f280000300a00 */
[----:B---3--:R-:W-:Y:S04]  /*8dd0*/  LDGSTS.E [R3+0x20000], desc[UR14][R116.64], P0 ;  /* 0x2000000074037fae */ /* 0x008fe800081a100e */
[----:B----4-:R-:W-:Y:S04]  /*8de0*/  LDGSTS.E [R3+0x21000], desc[UR14][R4.64], P0 ;  /* 0x2100000004037fae */ /* 0x010fe800081a100e */
[----:B------:R-:W3:Y:S04]  /*8df0*/  LDL.LU.64 R116, [R1+0x428] ;  /* 0x0004280001747983 */ /* 0x000ee80000300a00 */
[----:B---3--:R-:W-:Y:S04]  /*8e00*/  LDGSTS.E [R3+0x22000], desc[UR14][R116.64], P0 ;  /* 0x2200000074037fae */ /* 0x008fe800081a100e */
[----:B------:R-:W-:Y:S04]  /*8e10*/  LDGSTS.E [R3+0x23000], desc[UR14][R6.64], P0 ;  /* 0x2300000006037fae */ /* 0x000fe800081a100e */
[----:B------:R-:W-:Y:S04]  /*8e20*/  LDGSTS.E [R3+0x24000], desc[UR14][R10.64], P0 ;  /* 0x240000000a037fae */ /* 0x000fe800081a100e */
[----:B------:R-:W3:Y:S04]  /*8e30*/  LDL.LU.64 R116, [R1+0x420] ;  /* 0x0004200001747983 */ /* 0x000ee80000300a00 */
[----:B------:R-:W4:Y:S04]  /*8e40*/  LDL.LU.64 R4, [R1+0x10] ;  /* 0x0000100001047983 */ /* 0x000f280000300a00 */
[----:B------:R-:W3:Y:S04]  /*8e50*/  LDL.LU.64 R6, [R1+0x20] ;  /* 0x0000200001067983 */ /* 0x000ee80000300a00 */
        /* <DEDUP_REMOVED lines=27> */
[----:B---3--:R1:W-:Y:S04]  /*9010*/  LDGSTS.E [R117+0x20800], desc[UR14][R6.64], P0 ;  /* 0x2080000006757fae */ /* 0x0083e800081a100e */
[----:B----4-:R3:W-:Y:S04]  /*9020*/  LDGSTS.E [R117+0x21800], desc[UR14][R4.64], P0 ;  /* 0x2180000004757fae */ /* 0x0107e800081a100e */
[----:B--2---:R3:W-:Y:S04]  /*9030*/  LDGSTS.E [R117+0x22800], desc[UR14][R114.64], P0 ;  /* 0x2280000072757fae */ /* 0x0047e800081a100e */
[----:B------:R3:W-:Y:S04]  /*9040*/  LDGSTS.E [R117+0x23800], desc[UR14][R8.64], P0 ;  /* 0x2380000008757fae */ /* 0x0007e800081a100e */
[----:B------:R3:W-:Y:S04]  /*9050*/  LDGSTS.E [R117+0x24800], desc[UR14][R12.64], P0 ;  /* 0x248000000c757fae */ /* 0x0007e800081a100e */
[----:B------:R3:W5:Y:S04]  /*9060*/  LDL.LU.64 R114, [R1+0x418] ;  /* 0x0004180001727983 */ /* 0x0007680000300a00 */
[----:B------:R3:W-:Y:S04]  /*9070*/  LDGSTS.E [R117+0x25800], desc[UR14][R16.64], P0 ;  /* 0x2580000010757fae */ /* 0x0007e800081a100e */
        /* <DEDUP_REMOVED lines=25> */
[----:B------:R3:W-:Y:S01]  /*9210*/  LDGSTS.E [R117+0x3f800], desc[UR14][R124.64], P0 ;  /* 0x3f8000007c757fae */ /* 0x0007e200081a100e */
[----:B-1----:R-:W1:Y:S03]  /*9220*/  S2R R7, SR_TID.X ;  /* 0x0000000000077919 */ /* 0x002e660000002100 */
[----:B------:R-:W0:Y:S01]  /*9230*/  LDGDEPBAR ;  /* 0x00000000000079af */ /* 0x000e220000000000 */
[----:B------:R-:W-:Y:S05]  /*9240*/  BRA.U UP0, `(.L_x_0) ;  /* 0x0000000100907547 */ /* 0x000fea000b800000 */
[----:B-1----:R-:W-:Y:S01]  /*9250*/  IMAD.SHL.U32 R0, R7, 0x80, RZ ;  /* 0x0000008007007824 */ /* 0x002fe200078e00ff */
[----:B---3--:R-:W-:Y:S02]  /*9260*/  CS2R R104, SRZ ;  /* 0x0000000000687805 */ /* 0x008fe4000001ff00 */
[----:B------:R-:W-:Y:S02]  /*9270*/  CS2R R106, SRZ ;  /* 0x00000000006a7805 */ /* 0x000fe4000001ff00 */
[----:B------:R-:W-:Y:S02]  /*9280*/  CS2R R96, SRZ ;  /* 0x0000000000607805 */ /* 0x000fe4000001ff00 */
[----:B------:R-:W-:Y:S02]  /*9290*/  CS2R R98, SRZ ;  /* 0x0000000000627805 */ /* 0x000fe4000001ff00 */
[----:B------:R-:W-:Y:S02]  /*92a0*/  LOP3.LUT R0, R0, 0x7000, RZ, 0xc0, !PT ;  /* 0x0000700000007812 */ /* 0x000fe400078ec0ff */
[----:B------:R-:W-:-:S02]  /*92b0*/  CS2R R92, SRZ ;  /* 0x00000000005c7805 */ /* 0x000fc4000001ff00 */
[----:B------:R-:W-:Y:S02]  /*92c0*/  CS2R R94, SRZ ;  /* 0x00000000005e7805 */ /* 0x000fe4000001ff00 */
[----:B------:R-:W-:Y:S02]  /*92d0*/  CS2R R32, SRZ ;  /* 0x0000000000207805 */ /* 0x000fe4000001ff00 */
[----:B------:R-:W-:Y:S01]  /*92e0*/  CS2R R34, SRZ ;  /* 0x0000000000227805 */ /* 0x000fe2000001ff00 */
[----:B------:R1:W-:Y:S01]  /*92f0*/  STL [R1+0x200], R0 ;  /* 0x0002000001007387 */ /* 0x0003e20000100800 */
[----:B------:R-:W-:Y:S02]  /*9300*/  CS2R R36, SRZ ;  /* 0x0000000000247805 */ /* 0x000fe4000001ff00 */
[----:B------:R-:W-:Y:S02]  /*9310*/  CS2R R38, SRZ ;  /* 0x0000000000267805 */ /* 0x000fe4000001ff00 */
[----:B------:R-:W-:-:S02]  /*9320*/  CS2R R40, SRZ ;  /* 0x0000000000287805 */ /* 0x000fc4000001ff00 */
[----:B------:R-:W-:Y:S02]  /*9330*/  CS2R R42, SRZ ;  /* 0x00000000002a7805 */ /* 0x000fe4000001ff00 */
[----:B------:R-:W-:Y:S02]  /*9340*/  CS2R R44, SRZ ;  /* 0x00000000002c7805 */ /* 0x000fe4000001ff00 */
[----:B------:R-:W-:Y:S02]  /*9350*/  CS2R R46, SRZ ;  /* 0x00000000002e7805 */ /* 0x000fe4000001ff00 */
        /* <DEDUP_REMOVED lines=17> */
[----:B------:R-:W-:Y:S01]  /*9470*/  CS2R R82, SRZ ;  /* 0x0000000000527805 */ /* 0x000fe2000001ff00 */
[----:B-1----:R-:W-:Y:S06]  /*9480*/  BRA `(.L_x_1) ;  /* 0x0000009800387947 */ /* 0x002fec0003800000 */
.L_x_0:
[----:B------:R-:W2:Y:S01]  /*9490*/  S2R R0, SR_TID.X ;  /* 0x0000000000007919 */ /* 0x000ea20000002100 */
[----:B---3--:R-:W3:Y:S01]  /*94a0*/  S2R R4, SR_TID.X ;  /* 0x0000000000047919 */ /* 0x008ee20000002100 */
[----:B------:R-:W4:Y:S04]  /*94b0*/  LDL.LU R3, [R1+0x248] ;  /* 0x0002480001037983 */ /* 0x000f280000300800 */
[----:B------:R-:W4:Y:S04]  /*94c0*/  LDL.LU R16, [R1+0x240] ;  /* 0x0002400001107983 */ /* 0x000f280000300800 */
[----:B-----5:R-:W-:Y:S04]  /*94d0*/  STL [R1+0x41c], R115 ;  /* 0x00041c7301007387 */ /* 0x020fe80000100800 */
[----:B------:R-:W-:Y:S04]  /*94e0*/  STL [R1+0x418], R114 ;  /* 0x0004187201007387 */ /* 0x000fe80000100800 */
[----:B------:R1:W-:Y:S04]  /*94f0*/  STL [R1+0x414], R2 ;  /* 0x0004140201007387 */ /* 0x0003e80000100800 */
[----:B------:R-:W4:Y:S01]  /*9500*/  LDL.LU R15, [R1+0x23c] ;  /* 0x00023c00010f7983 */ /* 0x000f220000300800 */
[----:B--2---:R-:W-:-:S04]  /*9510*/  SHF.R.U32.HI R5, RZ, 0x7, R0 ;  /* 0x00000007ff057819 */ /* 0x004fc80000011600 */
[----:B------:R-:W-:Y:S02]  /*9520*/  SGXT.U32 R5, R5, 0x2 ;  /* 0x000000020505781a */ /* 0x000fe40000000000 */
[----:B---3--:R-:W-:Y:S02]  /*9530*/  SHF.R.U32.HI R6, RZ, 0x7, R4 ;  /* 0x00000007ff067819 */ /* 0x008fe40000011604 */
[----:B------:R-:W-:Y:S02]  /*9540*/  LOP3.LUT R5, R5, 0x7c, RZ, 0xfc, !PT ;  /* 0x0000007c05057812 */ /* 0x000fe400078efcff */
[----:B------:R-:W-:-:S03]  /*9550*/  SGXT.U32 R6, R6, 0x2 ;  /* 0x000000020606781a */ /* 0x000fc60000000000 */
[----:B-1----:R-:W-:Y:S01]  /*9560*/  IMAD R2, R5, UR22, RZ ;  /* 0x0000001605027c24 */ /* 0x002fe2000f8e02ff */
[----:B------:R-:W-:Y:S02]  /*9570*/  SHF.R.U32.HI R5, RZ, 0x7, R4 ;  /* 0x00000007ff057819 */ /* 0x000fe40000011604 */
[----:B------:R-:W-:Y:S02]  /*9580*/  LOP3.LUT R6, R6, 0x78, RZ, 0xfc, !PT ;  /* 0x0000007806067812 */ /* 0x000fe400078efcff */
[----:B------:R-:W-:-:S03]  /*9590*/  SGXT.U32 R5, R5, 0x2 ;  /* 0x000000020505781a */ /* 0x000fc60000000000 */
[----:B------:R-:W-:Y:S01]  /*95a0*/  IMAD R6, R6, UR22, RZ ;  /* 0x0000001606067c24 */ /* 0x000fe2000f8e02ff */
[----:B------:R-:W-:Y:S01]  /*95b0*/  LOP3.LUT R5, R5, 0x74, RZ, 0xfc, !PT ;  /* 0x0000007405057812 */ /* 0x000fe200078efcff */
[----:B------:R1:W-:Y:S04]  /*95c0*/  STL [R1+0x2ac], R2 ;  /* 0x0002ac0201007387 */ /* 0x0003e80000100800 */
[----:B------:R-:W2:Y:S04]  /*95d0*/  LDL.LU R17, [R1+0x2d8] ;  /* 0x0002d80001117983 */ /* 0x000ea80000300800 */
[----:B------:R3:W-:Y:S01]  /*95e0*/  STL [R1+0x2a8], R6 ;  /* 0x0002a80601007387 */ /* 0x0007e20000100800 */
[----:B-1----:R-:W-:Y:S01]  /*95f0*/  IMAD R2, R5, UR22, RZ ;  /* 0x0000001605027c24 */ /* 0x002fe2000f8e02ff */
[----:B------:R-:W-:-:S02]  /*9600*/  SHF.R.U32.HI R5, RZ, 0x7, R4 ;  /* 0x00000007ff057819 */ /* 0x000fc40000011604 */
[--C-:B---3--:R-:W-:Y:S02]  /*9610*/  SHF.R.U32.HI R6, RZ, 0x7, R4.reuse ;  /* 0x00000007ff067819 */ /* 0x108fe40000011604 */
[----:B------:R-:W-:Y:S02]  /*9620*/  SGXT.U32 R5, R5, 0x2 ;  /* 0x000000020505781a */ /* 0x000fe40000000000 */
[----:B------:R-:W-:Y:S02]  /*9630*/  SGXT.U32 R6, R6, 0x2 ;  /* 0x000000020606781a */ /* 0x000fe40000000000 */
[----:B------:R-:W-:Y:S02]  /*9640*/  SHF.R.U32.HI R4, RZ, 0x7, R4 ;  /* 0x00000007ff047819 */ /* 0x000fe40000011604 */
[----:B------:R-:W-:Y:S02]  /*9650*/  LOP3.LUT R6, R6, 0x70, RZ, 0xfc, !PT ;  /* 0x0000007006067812 */ /* 0x000fe400078efcff */
[----:B------:R-:W-:-:S02]  /*9660*/  LOP3.LUT R5, R5, 0x6c, RZ, 0xfc, !PT ;  /* 0x0000006c05057812 */ /* 0x000fc400078efcff */
[----:B------:R-:W-:Y:S01]  /*9670*/  SGXT.U32 R4, R4, 0x2 ;  /* 0x000000020404781a */ /* 0x000fe20000000000 */
[----:B------:R1:W-:Y:S01]  /*9680*/  STL [R1+0x2a4], R2 ;  /* 0x0002a40201007387 */ /* 0x0003e20000100800 */
[----:B------:R-:W-:Y:S02]  /*9690*/  IMAD R6, R6, UR22, RZ ;  /* 0x0000001606067c24 */ /* 0x000fe4000f8e02ff */
[----:B------:R-:W-:Y:S01]  /*96a0*/  LOP3.LUT R4, R4, 0x68, RZ, 0xfc, !PT ;  /* 0x0000006804047812 */ /* 0x000fe200078efcff */
[----:B------:R-:W3:Y:S01]  /*96b0*/  LDL.LU R14, [R1+0x238] ;  /* 0x00023800010e7983 */ /* 0x000ee20000300800 */
[----:B-1----:R-:W-:-:S03]  /*96c0*/  IMAD R2, R5, UR22, RZ ;  /* 0x0000001605027c24 */ /* 0x002fc6000f8e02ff */
[----:B------:R-:W-:Y:S04]  /*96d0*/  STL [R1+0x2a0], R6 ;  /* 0x0002a00601007387 */ /* 0x000fe80000100800 */
[----:B------:R1:W-:Y:S04]  /*96e0*/  STL [R1+0x29c], R2 ;  /* 0x00029c0201007387 */ /* 0x0003e80000100800 */
[----:B------:R-:W3:Y:S04]  /*96f0*/  LDL.LU R13, [R1+0x234] ;  /* 0x00023400010d7983 */ /* 0x000ee80000300800 */
[----:B------:R-:W3:Y:S01]  /*9700*/  LDL.LU R11, [R1+0x230] ;  /* 0x00023000010b7983 */ /* 0x000ee20000300800 */
[----:B-1----:R-:W-:-:S05]  /*9710*/  IMAD R2, R4, UR22, RZ ;  /* 0x0000001604027c24 */ /* 0x002fca000f8e02ff */
[----:B------:R1:W-:Y:S04]  /*9720*/  STL [R1+0x298], R2 ;  /* 0x0002980201007387 */ /* 0x0003e80000100800 */
[----:B------:R-:W3:Y:S04]  /*9730*/  LDL.LU R9, [R1+0x22c] ;  /* 0x00022c0001097983 */ /* 0x000ee80000300800 */
[----:B------:R-:W3:Y:S01]  /*9740*/  LDL.LU R8, [R1+0x228] ;  /* 0x0002280001087983 */ /* 0x000ee20000300800 */
[----:B------:R-:W1:Y:S01]  /*9750*/  S2R R5, SR_TID.X ;  /* 0x0000000000057919 */ /* 0x000e620000002100 */
[----:B------:R-:W1:Y:S02]  /*9760*/  S2R R10, SR_TID.X ;  /* 0x00000000000a7919 */ /* 0x000e640000002100 */
[----:B-1----:R-:W-:-:S04]  /*9770*/  SHF.R.U32.HI R4, RZ, 0x7, R5 ;  /* 0x00000007ff047819 */ /* 0x002fc80000011605 */
[----:B------:R-:W-:-:S04]  /*9780*/  SGXT.U32 R4, R4, 0x2 ;  /* 0x000000020404781a */ /* 0x000fc80000000000 */
[----:B------:R-:W-:Y:S02]  /*9790*/  LOP3.LUT R4, R4, 0x60, RZ, 0xfc, !PT ;  /* 0x0000006004047812 */ /* 0x000fe400078efcff */
[----:B------:R-:W-:-:S03]  /*97a0*/  SHF.R.U32.HI R6, RZ, 0x7, R5 ;  /* 0x00000007ff067819 */ /* 0x000fc60000011605 */
[----:B------:R-:W-:Y:S01]  /*97b0*/  IMAD R2, R4, UR22, RZ ;  /* 0x0000001604027c24 */ /* 0x000fe2000f8e02ff */
[--C-:B------:R-:W-:Y:S02]  /*97c0*/  SHF.R.U32.HI R4, RZ, 0x7, R5.reuse ;  /* 0x00000007ff047819 */ /* 0x100fe40000011605 */
[----:B------:R-:W-:Y:S02]  /*97d0*/  SHF.R.U32.HI R5, RZ, 0x7, R5 ;  /* 0x00000007ff057819 */ /* 0x000fe40000011605 */
[----:B------:R-:W-:Y:S02]  /*97e0*/  SGXT.U32 R6, R6, 0x2 ;  /* 0x000000020606781a */ /* 0x000fe40000000000 */
[----:B------:R-:W-:Y:S02]  /*97f0*/  SGXT.U32 R5, R5, 0x2 ;  /* 0x000000020505781a */ /* 0x000fe40000000000 */
[----:B------:R-:W-:Y:S02]  /*9800*/  LOP3.LUT R6, R6, 0x64, RZ, 0xfc, !PT ;  /* 0x0000006406067812 */ /* 0x000fe400078efcff */
[----:B------:R-:W-:-:S02]  /*9810*/  LOP3.LUT R5, R5, 0x5c, RZ, 0xfc, !PT ;  /* 0x0000005c05057812 */ /* 0x000fc400078efcff */
[----:B------:R-:W-:Y:S01]  /*9820*/  SHF.R.U32.HI R12, RZ, 0x7, R10 ;  /* 0x00000007ff0c7819 */ /* 0x000fe2000001160a */
[----:B------:R-:W-:Y:S01]  /*9830*/  IMAD R6, R6, UR22, RZ ;  /* 0x0000001606067c24 */ /* 0x000fe2000f8e02ff */
[----:B------:R-:W-:Y:S01]  /*9840*/  SGXT.U32 R4, R4, 0x2 ;  /* 0x000000020404781a */ /* 0x000fe20000000000 */
[----:B------:R-:W-:Y:S01]  /*9850*/  IMAD R5, R5, UR22, RZ ;  /* 0x0000001605057c24 */ /* 0x000fe2000f8e02ff */
[----:B------:R-:W-:Y:S02]  /*9860*/  SGXT.U32 R12, R12, 0x2 ;  /* 0x000000020c0c781a */ /* 0x000fe40000000000 */
[----:B------:R1:W-:Y:S01]  /*9870*/  STL [R1+0x294], R6 ;  /* 0x0002940601007387 */ /* 0x0003e20000100800 */
[----:B------:R-:W-:Y:S02]  /*9880*/  LOP3.LUT R4, R4, 0x58, RZ, 0xfc, !PT ;  /* 0x0000005804047812 */ /* 0x000fe400078efcff */
[----:B------:R-:W-:Y:S01]  /*9890*/  LOP3.LUT R12, R12, 0x54, RZ, 0xfc, !PT ;  /* 0x000000540c0c7812 */ /* 0x000fe200078efcff */
[----:B------:R1:W-:Y:S04]  /*98a0*/  STL [R1+0x290], R2 ;  /* 0x0002900201007387 */ /* 0x0003e80000100800 */
[----:B-1----:R-:W3:Y:S01]  /*98b0*/  LDL.LU R6, [R1+0x2d4] ;  /* 0x0002d40001067983 */ /* 0x002ee20000300800 */
[----:B------:R-:W-:-:S03]  /*98c0*/  IMAD R12, R12, UR22, RZ ;  /* 0x000000160c0c7c24 */ /* 0x000fc6000f8e02ff */
[----:B------:R1:W-:Y:S01]  /*98d0*/  STL [R1+0x28c], R5 ;  /* 0x00028c0501007387 */ /* 0x0003e20000100800 */
[----:B------:R-:W-:Y:S01]  /*98e0*/  IMAD R2, R4, UR22, RZ ;  /* 0x0000001604027c24 */ /* 0x000fe2000f8e02ff */
[--C-:B------:R-:W-:Y:S02]  /*98f0*/  SHF.R.U32.HI R4, RZ, 0x7, R10.reuse ;  /* 0x00000007ff047819 */ /* 0x100fe4000001160a */
[----:B-1----:R-:W-:Y:S02]  /*9900*/  SHF.R.U32.HI R5, RZ, 0x7, R10 ;  /* 0x00000007ff057819 */ /* 0x002fe4000001160a */
[----:B------:R-:W-:Y:S02]  /*9910*/  STL [R1+0x288], R2 ;  /* 0x0002880201007387 */ /* 0x000fe40000100800 */
[----:B------:R-:W-:Y:S02]  /*9920*/  SGXT.U32 R5, R5, 0x2 ;  /* 0x000000020505781a */ /* 0x000fe40000000000 */
[----:B------:R1:W-:Y:S01]  /*9930*/  STL [R1+0x284], R12 ;  /* 0x0002840c01007387 */ /* 0x0003e20000100800 */
[----:B------:R-:W-:-:S02]  /*9940*/  SGXT.U32 R4, R4, 0x2 ;  /* 0x000000020404781a */ /* 0x000fc40000000000 */
[----:B------:R-:W-:Y:S02]  /*9950*/  LOP3.LUT R5, R5, 0x50, RZ, 0xfc, !PT ;  /* 0x0000005005057812 */ /* 0x000fe400078efcff */
[----:B------:R-:W-:Y:S01]  /*9960*/  LOP3.LUT R4, R4, 0x4c, RZ, 0xfc, !PT ;  /* 0x0000004c04047812 */ /* 0x000fe200078efcff */
[----:B-1----:R-:W1:Y:S02]  /*9970*/  S2R R12, SR_TID.X ;  /* 0x00000000000c7919 */ /* 0x002e640000002100 */
[----:B------:R-:W-:Y:S02]  /*9980*/  IMAD R5, R5, UR22, RZ ;  /* 0x0000001605057c24 */ /* 0x000fe4000f8e02ff */
[----:B------:R-:W-:Y:S01]  /*9990*/  IMAD R2, R4, UR22, RZ ;  /* 0x0000001604027c24 */ /* 0x000fe2000f8e02ff */
[--C-:B------:R-:W-:Y:S02]  /*99a0*/  SHF.R.U32.HI R4, RZ, 0x7, R10.reuse ;  /* 0x00000007ff047819 */ /* 0x100fe4000001160a */
[----:B------:R1:W-:Y:S02]  /*99b0*/  STL [R1+0x280], R5 ;  /* 0x0002800501007387 */ /* 0x0003e40000100800 */
[----:B-1----:R-:W-:-:S02]  /*99c0*/  SHF.R.U32.HI R5, RZ, 0x7, R10 ;  /* 0x00000007ff057819 */ /* 0x002fc4000001160a */
[----:B------:R-:W-:Y:S02]  /*99d0*/  SHF.R.U32.HI R10, RZ, 0x7, R10 ;  /* 0x00000007ff0a7819 */ /* 0x000fe4000001160a */
[----:B------:R-:W-:Y:S02]  /*99e0*/  SGXT.U32 R5, R5, 0x2 ;  /* 0x000000020505781a */ /* 0x000fe40000000000 */
[----:B------:R-:W-:Y:S02]  /*99f0*/  SGXT.U32 R10, R10, 0x2 ;  /* 0x000000020a0a781a */ /* 0x000fe40000000000 */
[----:B------:R-:W-:Y:S02]  /*9a00*/  LOP3.LUT R5, R5, 0x44, RZ, 0xfc, !PT ;  /* 0x0000004405057812 */ /* 0x000fe400078efcff */
[----:B------:R-:W-:Y:S02]  /*9a10*/  LOP3.LUT R10, R10, 0x48, RZ, 0xfc, !PT ;  /* 0x000000480a0a7812 */ /* 0x000fe400078efcff */
[----:B------:R-:W-:Y:S01]  /*9a20*/  SGXT.U32 R4, R4, 0x2 ;  /* 0x000000020404781a */ /* 0x000fe20000000000 */
[----:B------:R-:W-:-:S02]  /*9a30*/  IMAD R5, R5, UR22, RZ ;  /* 0x0000001605057c24 */ /* 0x000fc4000f8e02ff */
[----:B------:R-:W-:Y:S01]  /*9a40*/  IMAD R10, R10, UR22, RZ ;  /* 0x000000160a0a7c24 */ /* 0x000fe2000f8e02ff */
[----:B------:R-:W-:Y:S01]  /*9a50*/  LOP3.LUT R4, R4, 0x40, RZ, 0xfc, !PT ;  /* 0x0000004004047812 */ /* 0x000fe200078efcff */
[----:B------:R1:W-:Y:S04]  /*9a60*/  STL [R1+0x27c], R2 ;  /* 0x00027c0201007387 */ /* 0x0003e80000100800 */
[----:B------:R1:W-:Y:S04]  /*9a70*/  STL [R1+0x278], R10 ;  /* 0x0002780a01007387 */ /* 0x0003e80000100800 */
[----:B------:R1:W-:Y:S02]  /*9a80*/  STL [R1+0x274], R5 ;  /* 0x0002740501007387 */ /* 0x0003e40000100800 */
[----:B-1----:R-:W-:Y:S01]  /*9a90*/  IMAD R2, R4, UR22, RZ ;  /* 0x0000001604027c24 */ /* 0x002fe2000f8e02ff */
[----:B------:R-:W-:-:S02]  /*9aa0*/  SHF.R.U32.HI R4, RZ, 0x7, R12 ;  /* 0x00000007ff047819 */ /* 0x000fc4000001160c */
[--C-:B------:R-:W-:Y:S02]  /*9ab0*/  SHF.R.U32.HI R10, RZ, 0x7, R12.reuse ;  /* 0x00000007ff0a7819 */ /* 0x100fe4000001160c */
[--C-:B------:R-:W-:Y:S02]  /*9ac0*/  SHF.R.U32.HI R5, RZ, 0x7, R12.reuse ;  /* 0x00000007ff057819 */ /* 0x100fe4000001160c */
[----:B------:R-:W-:Y:S02]  /*9ad0*/  SHF.R.U32.HI R12, RZ, 0x7, R12 ;  /* 0x00000007ff0c7819 */ /* 0x000fe4000001160c */
[----:B------:R-:W-:Y:S02]  /*9ae0*/  SGXT.U32 R10, R10, 0x2 ;  /* 0x000000020a0a781a */ /* 0x000fe40000000000 */
[----:B------:R-:W-:Y:S02]  /*9af0*/  SGXT.U32 R12, R12, 0x2 ;  /* 0x000000020c0c781a */ /* 0x000fe40000000000 */
[----:B------:R-:W-:-:S02]  /*9b00*/  SGXT.U32 R5, R5, 0x2 ;  /* 0x000000020505781a */ /* 0x000fc40000000000 */
[----:B------:R-:W-:Y:S02]  /*9b10*/  LOP3.LUT R12, R12, 0x3c, RZ, 0xfc, !PT ;  /* 0x0000003c0c0c7812 */ /* 0x000fe400078efcff */
[----:B------:R-:W-:Y:S01]  /*9b20*/  LOP3.LUT R10, R10, 0x38, RZ, 0xfc, !PT ;  /* 0x000000380a0a7812 */ /* 0x000fe200078efcff */
[----:B------:R1:W-:Y:S01]  /*9b30*/  STL [R1+0x270], R2 ;  /* 0x0002700201007387 */ /* 0x0003e20000100800 */
[----:B------:R-:W-:Y:S02]  /*9b40*/  LOP3.LUT R5, R5, 0x34, RZ, 0xfc, !PT ;  /* 0x0000003405057812 */ /* 0x000fe400078efcff */
[----:B------:R-:W-:Y:S01]  /*9b50*/  SGXT.U32 R4, R4, 0x2 ;  /* 0x000000020404781a */ /* 0x000fe20000000000 */
[----:B------:R-:W-:Y:S02]  /*9b60*/  IMAD R10, R10, UR22, RZ ;  /* 0x000000160a0a7c24 */ /* 0x000fe4000f8e02ff */
[----:B------:R-:W-:Y:S02]  /*9b70*/  IMAD R5, R5, UR22, RZ ;  /* 0x0000001605057c24 */ /* 0x000fe4000f8e02ff */
[----:B-1----:R-:W-:Y:S01]  /*9b80*/  IMAD R2, R12, UR22, RZ ;  /* 0x000000160c027c24 */ /* 0x002fe2000f8e02ff */
[----:B------:R-:W-:-:S02]  /*9b90*/  LOP3.LUT R4, R4, 0x30, RZ, 0xfc, !PT ;  /* 0x0000003004047812 */ /* 0x000fc400078efcff */
[----:B----4-:R-:W-:Y:S02]  /*9ba0*/  SHF.R.S32.HI R0, RZ, 0x1f, R3 ;  /* 0x0000001fff007819 */ /* 0x010fe40000011403 */
[----:B------:R1:W-:Y:S04]  /*9bb0*/  STL [R1+0x26c], R2 ;  /* 0x00026c0201007387 */ /* 0x0003e80000100800 */
[----:B------:R4:W-:Y:S04]  /*9bc0*/  STL [R1+0x268], R10 ;  /* 0x0002680a01007387 */ /* 0x0009e80000100800 */
[----:B------:R-:W3:Y:S01]  /*9bd0*/  LDL.LU R12, [R1+0x128] ;  /* 0x00012800010c7983 */ /* 0x000ee20000300800 */
[----:B-1----:R-:W-:-:S03]  /*9be0*/  IMAD R2, R4, UR22, RZ ;  /* 0x0000001604027c24 */ /* 0x002fc6000f8e02ff */
[----:B------:R1:W-:Y:S01]  /*9bf0*/  STL [R1+0x264], R5 ;  /* 0x0002640501007387 */ /* 0x0003e20000100800 */
[----:B------:R-:W-:Y:S02]  /*9c00*/  SHF.R.S32.HI R4, RZ, 0x1f, R16 ;  /* 0x0000001fff047819 */ /* 0x000fe40000011410 */
[----:B------:R-:W-:Y:S01]  /*9c10*/  SHF.L.U64.HI R0, R3, 0x2, R0 ;  /* 0x0000000203007819 */ /* 0x000fe20000010200 */
[----:B----4-:R-:W4:Y:S01]  /*9c20*/  LDL.LU R10, [R1+0x12c] ;  /* 0x00012c00010a7983 */ /* 0x010f220000300800 */
[----:B-1----:R-:W-:Y:S01]  /*9c30*/  IMAD.U32 R5, RZ, RZ, UR13 ;  /* 0x0000000dff057e24 */ /* 0x002fe2000f8e00ff */
[----:B------:R-:W-:Y:S02]  /*9c40*/  SHF.R.S32.HI R3, RZ, 0x1f, R15 ;  /* 0x0000001fff037819 */ /* 0x000fe4000001140f */
[----:B------:R1:W-:Y:S02]  /*9c50*/  STL [R1+0x260], R2 ;  /* 0x0002600201007387 */ /* 0x0003e40000100800 */
[----:B-1----:R-:W-:-:S02]  /*9c60*/  SHF.L.U64.HI R2, R15, 0x2, R3 ;  /* 0x000000020f027819 */ /* 0x002fc40000010203 */
[----:B--2---:R-:W-:Y:S02]  /*9c70*/  LEA R114, P2, R5, R17, 0x3 ;  /* 0x0000001105727211 */ /* 0x004fe400078418ff */
[----:B------:R-:W-:-:S03]  /*9c80*/  SHF.L.U64.HI R5, R16, 0x2, R4 ;  /* 0x0000000210057819 */ /* 0x000fc60000010204 */
[----:B------:R-:W-:Y:S04]  /*9c90*/  STL [R1+0x424], R114 ;  /* 0x0004247201007387 */ /* 0x000fe80000100800 */
[----:B------:R1:W-:Y:S04]  /*9ca0*/  STL [R1+0x240], R5 ;  /* 0x0002400501007387 */ /* 0x0003e80000100800 */
[----:B------:R2:W-:Y:S01]  /*9cb0*/  STL [R1+0x23c], R2 ;  /* 0x00023c0201007387 */ /* 0x0005e20000100800 */
[----:B---3--:R-:W-:-:S04]  /*9cc0*/  SHF.R.S32.HI R4, RZ, 0x1f, R14 ;  /* 0x0000001fff047819 */ /* 0x008fc8000001140e */
[----:B------:R-:W-:Y:S02]  /*9cd0*/  SHF.L.U64.HI R14, R14, 0x2, R4 ;  /* 0x000000020e0e7819 */ /* 0x000fe40000010204 */
[----:B-1----:R-:W-:-:S04]  /*9ce0*/  SHF.R.S32.HI R5, RZ, 0x1f, R13 ;  /* 0x0000001fff057819 */ /* 0x002fc8000001140d */
[----:B--2---:R-:W-:Y:S02]  /*9cf0*/  SHF.L.U64.HI R2, R13, 0x2, R5 ;  /* 0x000000020d027819 */ /* 0x004fe40000010205 */
[----:B------:R-:W-:Y:S01]  /*9d00*/  SHF.R.S32.HI R3, RZ, 0x1f, R11 ;  /* 0x0000001fff037819 */ /* 0x000fe2000001140b */
[----:B------:R-:W-:Y:S03]  /*9d10*/  STL [R1+0x238], R14 ;  /* 0x0002380e01007387 */ /* 0x000fe60000100800 */
[----:B------:R-:W-:Y:S01]  /*9d20*/  SHF.L.U64.HI R5, R11, 0x2, R3 ;  /* 0x000000020b057819 */ /* 0x000fe20000010203 */
[----:B------:R1:W-:Y:S01]  /*9d30*/  STL [R1+0x234], R2 ;  /* 0x0002340201007387 */ /* 0x0003e20000100800 */
[----:B------:R-:W-:-:S03]  /*9d40*/  SHF.R.S32.HI R4, RZ, 0x1f, R9 ;  /* 0x0000001fff047819 */ /* 0x000fc60000011409 */
[----:B------:R-:W-:Y:S01]  /*9d50*/  STL [R1+0x230], R5 ;  /* 0x0002300501007387 */ /* 0x000fe20000100800 */
[----:B------:R-:W-:Y:S02]  /*9d60*/  SHF.R.S32.HI R3, RZ, 0x1f, R8 ;  /* 0x0000001fff037819 */ /* 0x000fe40000011408 */
[----:B-1----:R-:W-:-:S05]  /*9d70*/  SHF.L.U64.HI R2, R9, 0x2, R4 ;  /* 0x0000000209027819 */ /* 0x002fca0000010204 */
[----:B------:R1:W-:Y:S02]  /*9d80*/  STL [R1+0x22c], R2 ;  /* 0x00022c0201007387 */ /* 0x0003e40000100800 */
[----:B-1----:R-:W-:-:S05]  /*9d90*/  SHF.L.U64.HI R2, R8, 0x2, R3 ;  /* 0x0000000208027819 */ /* 0x002fca0000010203 */
[----:B------:R1:W-:Y:S04]  /*9da0*/  STL [R1+0x228], R2 ;  /* 0x0002280201007387 */ /* 0x0003e80000100800 */
[----:B------:R-:W2:Y:S04]  /*9db0*/  LDL.LU R13, [R1+0x130] ;  /* 0x00013000010d7983 */ /* 0x000ea80000300800 */
[----:B------:R-:W3:Y:S04]  /*9dc0*/  LDL.LU R11, [R1+0x134] ;  /* 0x00013400010b7983 */ /* 0x000ee80000300800 */
[----:B------:R-:W3:Y:S04]  /*9dd0*/  LDL.LU R9, [R1+0x138] ;  /* 0x0001380001097983 */ /* 0x000ee80000300800 */
[----:B------:R-:W3:Y:S01]  /*9de0*/  LDL.LU R8, [R1+0x13c] ;  /* 0x00013c0001087983 */ /* 0x000ee20000300800 */
[----:B------:R-:W-:Y:S01]  /*9df0*/  USHF.R.S32.HI UR11, URZ, 0x1f, UR13 ;  /* 0x0000001fff0b7899 */ /* 0x000fe2000801140d */
[C---:B-1----:R-:W-:Y:S01]  /*9e00*/  LOP3.LUT R2, R7.reuse, 0x7, RZ, 0xc0, !PT ;  /* 0x0000000707027812 */ /* 0x042fe200078ec0ff */
[----:B------:R-:W-:Y:S01]  /*9e10*/  USHF.L.U32 UR4, UR6, 0x3, URZ ;  /* 0x0000000306047899 */ /* 0x000fe200080006ff */
[----:B------:R-:W-:Y:S01]  /*9e20*/  IMAD.SHL.U32 R7, R7, 0x2, RZ ;  /* 0x0000000207077824 */ /* 0x000fe200078e00ff */
[----:B------:R-:W-:-:S02]  /*9e30*/  USHF.R.S32.HI UR12, URZ, 0x1f, UR6 ;  /* 0x0000001fff0c7899 */ /* 0x000fc40008011406 */
[----:B------:R-:W-:Y:S02]  /*9e40*/  IMAD.U32 R5, RZ, RZ, UR11 ;  /* 0x0000000bff057e24 */ /* 0x000fe4000f8e00ff */
[----:B------:R-:W-:Y:S01]  /*9e50*/  USHF.L.U64.HI UR8, UR6, 0x3, UR12 ;  /* 0x0000000306087899 */ /* 0x000fe2000801020c */
[----:B------:R-:W-:-:S04]  /*9e60*/  SHF.R.S32.HI R4, RZ, 0x1f, R6 ;  /* 0x0000001fff047819 */ /* 0x000fc80000011406 */
[----:B------:R-:W-:Y:S01]  /*9e70*/  SHF.L.U64.HI R3, R6, 0x2, R4 ;  /* 0x0000000206037819 */ /* 0x000fe20000010204 */
[----:B------:R-:W-:Y:S02]  /*9e80*/  IMAD.U32 R4, RZ, RZ, UR13 ;  /* 0x0000000dff047e24 */ /* 0x000fe4000f8e00ff */
[----:B------:R-:W-:Y:S02]  /*9e90*/  IMAD.SHL.U32 R6, R2, 0x10, RZ ;  /* 0x0000001002067824 */ /* 0x000fe400078e00ff */
[----:B------:R-:W-:Y:S01]  /*9ea0*/  STL [R1+0x420], R3 ;  /* 0x0004200301007387 */ /* 0x000fe20000100800 */
[----:B------:R-:W-:-:S03]  /*9eb0*/  LEA.HI.X R116, R4, R0, R5, 0x3, P2 ;  /* 0x0000000004747211 */ /* 0x000fc600010f1c05 */
[----:B------:R-:W3:Y:S01]  /*9ec0*/  LDL.LU R19, [R1+0x140] ;  /* 0x0001400001137983 */ /* 0x000ee20000300800 */
[----:B------:R-:W-:-:S03]  /*9ed0*/  LOP3.LUT R0, R6, 0x30, R7, 0x78, !PT ;  /* 0x0000003006007812 */ /* 0x000fc600078e7807 */
[----:B------:R-:W3:Y:S04]  /*9ee0*/  LDL.LU R18, [R1+0x144] ;  /* 0x0001440001127983 */ /* 0x000ee80000300800 */
[----:B------:R-:W3:Y:S04]  /*9ef0*/  LDL.LU R16, [R1+0x148] ;  /* 0x0001480001107983 */ /* 0x000ee80000300800 */
[----:B------:R-:W3:Y:S01]  /*9f00*/  LDL.LU R14, [R1+0x14c] ;  /* 0x00014c00010e7983 */ /* 0x000ee20000300800 */
[----:B------:R-:W-:Y:S02]  /*9f10*/  LEA R119, P0, R12, UR4, 0x2 ;  /* 0x000000040c777c11 */ /* 0x000fe4000f8010ff */
[----:B------:R-:W-:-:S02]  /*9f20*/  SHF.R.S32.HI R118, RZ, 0x1f, R12 ;  /* 0x0000001fff767819 */ /* 0x000fc4000001140c */
[----:B----4-:R-:W-:Y:S01]  /*9f30*/  LEA R121, P1, R10, UR4, 0x2 ;  /* 0x000000040a797c11 */ /* 0x010fe2000f8210ff */
[----:B------:R1:W-:Y:S01]  /*9f40*/  STL [R1+0x42c], R119 ;  /* 0x00042c7701007387 */ /* 0x0003e20000100800 */
[----:B------:R-:W-:-:S03]  /*9f50*/  SHF.R.S32.HI R120, RZ, 0x1f, R10 ;  /* 0x0000001fff787819 */ /* 0x000fc6000001140a */
[----:B------:R-:W-:Y:S01]  /*9f60*/  STL [R1+0x430], R121 ;  /* 0x0004307901007387 */ /* 0x000fe20000100800 */
[----:B------:R-:W-:-:S03]  /*9f70*/  LEA.HI.X R118, R12, UR8, R118, 0x2, P0 ;  /* 0x000000080c767c11 */ /* 0x000fc600080f1476 */
[----:B------:R-:W-:Y:S01]  /*9f80*/  STL [R1+0x428], R116 ;  /* 0x0004287401007387 */ /* 0x000fe20000100800 */
[----:B------:R-:W-:-:S03]  /*9f90*/  LEA.HI.X R120, R10, UR8, R120, 0x2, P1 ;  /* 0x000000080a787c11 */ /* 0x000fc600088f1478 */
[----:B------:R4:W-:Y:S04]  /*9fa0*/  STL [R1+0x434], R0 ;  /* 0x0004340001007387 */ /* 0x0009e80000100800 */
[----:B------:R-:W4:Y:S04]  /*9fb0*/  LDL.LU R17, [R1+0x150] ;  /* 0x0001500001117983 */ /* 0x000f280000300800 */
[----:B------:R-:W4:Y:S04]  /*9fc0*/  LDL.LU R15, [R1+0x154] ;  /* 0x00015400010f7983 */ /* 0x000f280000300800 */
[----:B------:R-:W4:Y:S04]  /*9fd0*/  LDL.LU R12, [R1+0x158] ;  /* 0x00015800010c7983 */ /* 0x000f280000300800 */
[----:B------:R-:W4:Y:S01]  /*9fe0*/  LDL.LU R10, [R1+0x15c] ;  /* 0x00015c00010a7983 */ /* 0x000f220000300800 */
[----:B--2---:R-:W-:-:S02]  /*9ff0*/  SHF.R.S32.HI R122, RZ, 0x1f, R13 ;  /* 0x0000001fff7a7819 */ /* 0x004fc4000001140d */
[----:B------:R-:W-:Y:S02]  /*a000*/  LEA R123, P0, R13, UR4, 0x2 ;  /* 0x000000040d7b7c11 */ /* 0x000fe4000f8010ff */
[----:B---3--:R-:W-:Y:S02]  /*a010*/  SHF.R.S32.HI R124, RZ, 0x1f, R11 ;  /* 0x0000001fff7c7819 */ /* 0x008fe4000001140b */
[----:B------:R-:W-:Y:S02]  /*a020*/  LEA R125, P1, R11, UR4, 0x2 ;  /* 0x000000040b7d7c11 */ /* 0x000fe4000f8210ff */
[----:B------:R-:W-:Y:S02]  /*a030*/  SHF.R.S32.HI R38, RZ, 0x1f, R9 ;  /* 0x0000001fff267819 */ /* 0x000fe40000011409 */
[----:B------:R-:W-:Y:S02]  /*a040*/  LEA R47, P2, R9, UR4, 0x2 ;  /* 0x00000004092f7c11 */ /* 0x000fe4000f8410ff */
[----:B------:R-:W-:-:S02]  /*a050*/  SHF.R.S32.HI R37, RZ, 0x1f, R8 ;  /* 0x0000001fff257819 */ /* 0x000fc40000011408 */
[C---:B------:R-:W-:Y:S02]  /*a060*/  LEA R45, P3, R8.reuse, UR4, 0x2 ;  /* 0x00000004082d7c11 */ /* 0x040fe4000f8610ff */
[----:B------:R-:W-:Y:S02]  /*a070*/  LEA.HI.X R122, R13, UR8, R122, 0x2, P0 ;  /* 0x000000080d7a7c11 */ /* 0x000fe400080f147a */
[----:B------:R-:W-:Y:S01]  /*a080*/  LEA.HI.X R124, R11, UR8, R124, 0x2, P1 ;  /* 0x000000080b7c7c11 */ /* 0x000fe200088f147c */
[----:B------:R-:W2:Y:S01]  /*a090*/  LDL.LU R13, [R1+0x160] ;  /* 0x00016000010d7983 */ /* 0x000ea20000300800 */
[----:B------:R-:W-:Y:S02]  /*a0a0*/  LEA.HI.X R38, R9, UR8, R38, 0x2, P2 ;  /* 0x0000000809267c11 */ /* 0x000fe400090f1426 */
[----:B------:R-:W-:Y:S01]  /*a0b0*/  LEA.HI.X R37, R8, UR8, R37, 0x2, P3 ;  /* 0x0000000808257c11 */ /* 0x000fe200098f1425 */
[----:B------:R-:W3:Y:S04]  /*a0c0*/  LDL.LU R11, [R1+0x164] ;  /* 0x00016400010b7983 */ /* 0x000ee80000300800 */
[----:B------:R-:W3:Y:S04]  /*a0d0*/  LDL.LU R9, [R1+0x168] ;  /* 0x0001680001097983 */ /* 0x000ee80000300800 */
[----:B------:R-:W3:Y:S04]  /*a0e0*/  LDL.LU R8, [R1+0x16c] ;  /* 0x00016c0001087983 */ /* 0x000ee80000300800 */
[----:B------:R-:W3:Y:S04]  /*a0f0*/  LDL.LU R24, [R1+0x170] ;  /* 0x0001700001187983 */ /* 0x000ee80000300800 */
[----:B------:R-:W3:Y:S01]  /*a100*/  LDL.LU R20, [R1+0x174] ;  /* 0x0001740001147983 */ /* 0x000ee20000300800 */
[----:B------:R-:W-:-:S02]  /*a110*/  SHF.R.S32.HI R34, RZ, 0x1f, R19 ;  /* 0x0000001fff227819 */ /* 0x000fc40000011413 */
[----:B------:R-:W-:Y:S02]  /*a120*/  LEA R48, P0, R19, UR4, 0x2 ;  /* 0x0000000413307c11 */ /* 0x000fe4000f8010ff */
[----:B------:R-:W-:Y:S02]  /*a130*/  SHF.R.S32.HI R33, RZ, 0x1f, R18 ;  /* 0x0000001fff217819 */ /* 0x000fe40000011412 */
[----:B------:R-:W-:Y:S02]  /*a140*/  LEA R46, P1, R18, UR4, 0x2 ;  /* 0x00000004122e7c11 */ /* 0x000fe4000f8210ff */
[----:B------:R-:W-:Y:S02]  /*a150*/  SHF.R.S32.HI R30, RZ, 0x1f, R16 ;  /* 0x0000001fff1e7819 */ /* 0x000fe40000011410 */
[----:B------:R-:W-:Y:S02]  /*a160*/  LEA R43, P2, R16, UR4, 0x2 ;  /* 0x00000004102b7c11 */ /* 0x000fe4000f8410ff */
[----:B------:R-:W-:-:S02]  /*a170*/  SHF.R.S32.HI R29, RZ, 0x1f, R14 ;  /* 0x0000001fff1d7819 */ /* 0x000fc4000001140e */
[----:B------:R-:W-:Y:S02]  /*a180*/  LEA R41, P3, R14, UR4, 0x2 ;  /* 0x000000040e297c11 */ /* 0x000fe4000f8610ff */
[----:B------:R-:W-:Y:S02]  /*a190*/  LEA.HI.X R34, R19, UR8, R34, 0x2, P0 ;  /* 0x0000000813227c11 */ /* 0x000fe400080f1422 */
[----:B------:R-:W-:Y:S02]  /*a1a0*/  LEA.HI.X R33, R18, UR8, R33, 0x2, P1 ;  /* 0x0000000812217c11 */ /* 0x000fe400088f1421 */
[----:B------:R-:W-:Y:S02]  /*a1b0*/  LEA.HI.X R30, R16, UR8, R30, 0x2, P2 ;  /* 0x00000008101e7c11 */ /* 0x000fe400090f141e */
[----:B------:R-:W-:Y:S01]  /*a1c0*/  LEA.HI.X R29, R14, UR8, R29, 0x2, P3 ;  /* 0x000000080e1d7c11 */ /* 0x000fe200098f141d */
[----:B------:R-:W3:Y:S04]  /*a1d0*/  LDL.LU R16, [R1+0x178] ;  /* 0x0001780001107983 */ /* 0x000ee80000300800 */
[----:B------:R-:W3:Y:S01]  /*a1e0*/  LDL.LU R14, [R1+0x17c] ;  /* 0x00017c00010e7983 */ /* 0x000ee20000300800 */
[----:B----4-:R-:W-:-:S02]  /*a1f0*/  SHF.R.S32.HI R26, RZ, 0x1f, R17 ;  /* 0x0000001fff1a7819 */ /* 0x010fc40000011411 */
        /* <DEDUP_REMOVED lines=8> */
[----:B------:R-:W-:Y:S01]  /*a280*/  LEA.HI.X R25, R15, UR8, R25, 0x2, P1 ;  /* 0x000000080f197c11 */ /* 0x000fe200088f1419 */
[----:B------:R-:W4:Y:S01]  /*a290*/  LDL.LU R17, [R1+0x180] ;  /* 0x0001800001117983 */ /* 0x000f220000300800 */
[----:B------:R-:W-:Y:S02]  /*a2a0*/  LEA.HI.X R22, R12, UR8, R22, 0x2, P2 ;  /* 0x000000080c167c11 */ /* 0x000fe400090f1416 */
[----:B------:R-:W-:Y:S01]  /*a2b0*/  LEA.HI.X R21, R10, UR8, R21, 0x2, P3 ;  /* 0x000000080a157c11 */ /* 0x000fe200098f1415 */
        /* <DEDUP_REMOVED lines=31> */
[----:B------:R-:W3:Y:S01]  /*a4b0*/  LDL.LU R81, [R1+0x1d0] ;  /* 0x0001d00001517983 */ /* 0x000ee20000300800 */
[----:B------:R-:W-:-:S02]  /*a4c0*/  SHF.R.S32.HI R4, RZ, 0x1f, R24 ;  /* 0x0000001fff047819 */ /* 0x000fc40000011418 */
[----:B------:R-:W-:Y:S02]  /*a4d0*/  SHF.R.S32.HI R5, RZ, 0x1f, R20 ;  /* 0x0000001fff057819 */ /* 0x000fe40000011414 */
[----:B------:R-:W-:Y:S02]  /*a4e0*/  SHF.R.S32.HI R6, RZ, 0x1f, R16 ;  /* 0x0000001fff067819 */ /* 0x000fe40000011410 */
[----:B------:R-:W-:Y:S02]  /*a4f0*/  SHF.R.S32.HI R7, RZ, 0x1f, R14 ;  /* 0x0000001fff077819 */ /* 0x000fe4000001140e */
[----:B------:R-:W-:Y:S02]  /*a500*/  LEA R32, P0, R24, UR4, 0x2 ;  /* 0x0000000418207c11 */ /* 0x000fe4000f8010ff */
[----:B------:R-:W-:Y:S02]  /*a510*/  LEA R28, P1, R20, UR4, 0x2 ;  /* 0x00000004141c7c11 */ /* 0x000fe4000f8210ff */
[----:B------:R-:W-:-:S02]  /*a520*/  LEA R23, P2, R16, UR4, 0x2 ;  /* 0x0000000410177c11 */ /* 0x000fc4000f8410ff */
[----:B------:R-:W-:Y:S02]  /*a530*/  LEA R19, P3, R14, UR4, 0x2 ;  /* 0x000000040e137c11 */ /* 0x000fe4000f8610ff */
[----:B------:R-:W-:Y:S02]  /*a540*/  LEA.HI.X R83, R24, UR8, R4, 0x2, P0 ;  /* 0x0000000818537c11 */ /* 0x000fe400080f1404 */
[----:B------:R-:W-:Y:S02]  /*a550*/  LEA.HI.X R84, R20, UR8, R5, 0x2, P1 ;  /* 0x0000000814547c11 */ /* 0x000fe400088f1405 */
[----:B------:R-:W-:Y:S02]  /*a560*/  LEA.HI.X R85, R16, UR8, R6, 0x2, P2 ;  /* 0x0000000810557c11 */ /* 0x000fe400090f1406 */
[----:B------:R-:W-:Y:S02]  /*a570*/  LEA.HI.X R86, R14, UR8, R7, 0x2, P3 ;  /* 0x000000080e567c11 */ /* 0x000fe400098f1407 */
        /* <DEDUP_REMOVED lines=11> */
[----:B------:R-:W-:Y:S02]  /*a630*/  LEA.HI.X R90, R10, UR8, R7, 0x2, P3 ;  /* 0x000000080a5a7c11 */ /* 0x000fe400098f1407 */
        /* <DEDUP_REMOVED lines=9> */
[----:B------:R-:W-:Y:S02]  /*a6d0*/  LEA.HI.X R92, R11, UR8, R5, 0x2, P1 ;  /* 0x000000080b5c7c11 */ /* 0x000fe400088f1405 */
[----:B------:R-:W-:Y:S02]  /*a6e0*/  LEA.HI.X R93, R9, UR8, R6, 0x2, P2 ;  /* 0x00000008095d7c11 */ /* 0x000fe400090f1406 */
[----:B------:R-:W-:Y:S02]  /*a6f0*/  LEA.HI.X R94, R8, UR8, R7, 0x2, P3 ;  /* 0x00000008085e7c11 */ /* 0x000fe400098f1407 */
[----:B------:R-:W-:-:S02]  /*a700*/  SHF.R.S32.HI R4, RZ, 0x1f, R112 ;  /* 0x0000001fff047819 */ /* 0x000fc40000011470 */
[----:B------:R-:W-:Y:S02]  /*a710*/  SHF.R.S32.HI R5, RZ, 0x1f, R110 ;  /* 0x0000001fff057819 */ /* 0x000fe4000001146e */
[----:B------:R-:W-:Y:S02]  /*a720*/  SHF.R.S32.HI R9, RZ, 0x1f, R108 ;  /* 0x0000001fff097819 */ /* 0x000fe4000001146c */
[----:B------:R-:W-:Y:S02]  /*a730*/  LEA R13, P0, R112, UR4, 0x2 ;  /* 0x00000004700d7c11 */ /* 0x000fe4000f8010ff */
[----:B------:R-:W-:Y:S02]  /*a740*/  LEA R11, P1, R110, UR4, 0x2 ;  /* 0x000000046e0b7c11 */ /* 0x000fe4000f8210ff */
[----:B------:R-:W-:Y:S02]  /*a750*/  LEA R6, P3, R108, UR4, 0x2 ;  /* 0x000000046c067c11 */ /* 0x000fe4000f8610ff */
[----:B------:R-:W-:-:S02]  /*a760*/  SHF.R.S32.HI R7, RZ, 0x1f, R109 ;  /* 0x0000001fff077819 */ /* 0x000fc4000001146d */
[----:B------:R-:W-:Y:S02]  /*a770*/  LEA R8, P2, R109, UR4, 0x2 ;  /* 0x000000046d087c11 */ /* 0x000fe4000f8410ff */
[----:B------:R-:W-:Y:S02]  /*a780*/  LEA.HI.X R95, R112, UR8, R4, 0x2, P0 ;  /* 0x00000008705f7c11 */ /* 0x000fe400080f1404 */
[----:B------:R-:W-:Y:S02]  /*a790*/  LEA.HI.X R96, R110, UR8, R5, 0x2, P1 ;  /* 0x000000086e607c11 */ /* 0x000fe400088f1405 */
[----:B------:R-:W-:Y:S02]  /*a7a0*/  LEA.HI.X R98, R108, UR8, R9, 0x2, P3 ;  /* 0x000000086c627c11 */ /* 0x000fe400098f1409 */
[----:B------:R-:W-:Y:S01]  /*a7b0*/  SHF.R.S32.HI R5, RZ, 0x1f, R111 ;  /* 0x0000001fff057819 */ /* 0x000fe2000001146f */
[----:B------:R-:W2:Y:S01]  /*a7c0*/  LDL.LU R108, [R1+0x1d4] ;  /* 0x0001d400016c7983 */ /* 0x000ea20000300800 */
[----:B------:R-:W-:-:S02]  /*a7d0*/  LEA R9, P0, R111, UR4, 0x2 ;  /* 0x000000046f097c11 */ /* 0x000fc4000f8010ff */
[----:B------:R-:W-:Y:S02]  /*a7e0*/  LEA.HI.X R97, R109, UR8, R7, 0x2, P2 ;  /* 0x000000086d617c11 */ /* 0x000fe400090f1407 */
[----:B------:R-:W3:Y:S01]  /*a7f0*/  LDL.LU R109, [R1+0x1d8] ;  /* 0x0001d800016d7983 */ /* 0x000ee20000300800 */
[----:B------:R-:W-:-:S03]  /*a800*/  LEA.HI.X R99, R111, UR8, R5, 0x2, P0 ;  /* 0x000000086f637c11 */ /* 0x000fc600080f1405 */
[----:B------:R-:W4:Y:S04]  /*a810*/  LDL.LU R110, [R1+0x1dc] ;  /* 0x0001dc00016e7983 */ /* 0x000f280000300800 */
        /* <DEDUP_REMOVED lines=10> */
[----:B------:R-:W-:Y:S01]  /*a8c0*/  LEA R49, P3, R102, UR4, 0x2 ;  /* 0x0000000466317c11 */ /* 0x000fe2000f8610ff */
[----:B------:R-:W3:Y:S01]  /*a8d0*/  LDL.LU R74, [R1+0x204] ;  /* 0x00020400014a7983 */ /* 0x000ee20000300800 */
[----:B------:R-:W-:Y:S02]  /*a8e0*/  SHF.R.S32.HI R50, RZ, 0x1f, R100 ;  /* 0x0000001fff327819 */ /* 0x000fe40000011464 */
[----:B------:R-:W-:Y:S01]  /*a8f0*/  LEA R7, P1, R100, UR4, 0x2 ;  /* 0x0000000464077c11 */ /* 0x000fe2000f8210ff */
[----:B------:R-:W3:Y:S01]  /*a900*/  LDL.LU R75, [R1+0x208] ;  /* 0x00020800014b7983 */ /* 0x000ee20000300800 */
[----:B------:R-:W-:Y:S02]  /*a910*/  SHF.R.S32.HI R51, RZ, 0x1f, R101 ;  /* 0x0000001fff337819 */ /* 0x000fe40000011465 */
[----:B------:R-:W-:Y:S02]  /*a920*/  LEA R4, P2, R101, UR4, 0x2 ;  /* 0x0000000465047c11 */ /* 0x000fe4000f8410ff */
[----:B------:R-:W-:-:S02]  /*a930*/  LEA.HI.X R102, R102, UR8, R52, 0x2, P3 ;  /* 0x0000000866667c11 */ /* 0x000fc400098f1434 */
[----:B------:R-:W-:Y:S02]  /*a940*/  LEA.HI.X R100, R100, UR8, R50, 0x2, P1 ;  /* 0x0000000864647c11 */ /* 0x000fe400088f1432 */
[----:B------:R-:W-:Y:S02]  /*a950*/  SHF.R.S32.HI R52, RZ, 0x1f, R103 ;  /* 0x0000001fff347819 */ /* 0x000fe40000011467 */
[----:B------:R-:W-:Y:S02]  /*a960*/  SHF.R.S32.HI R56, RZ, 0x1f, R79 ;  /* 0x0000001fff387819 */ /* 0x000fe4000001144f */
[----:B------:R-:W-:Y:S02]  /*a970*/  LEA R5, P0, R103, UR4, 0x2 ;  /* 0x0000000467057c11 */ /* 0x000fe4000f8010ff */
[----:B------:R-:W-:Y:S02]  /*a980*/  LEA R53, P3, R79, UR4, 0x2 ;  /* 0x000000044f357c11 */ /* 0x000fe4000f8610ff */
[----:B------:R-:W-:-:S02]  /*a990*/  SHF.R.S32.HI R54, RZ, 0x1f, R76 ;  /* 0x0000001fff367819 */ /* 0x000fc4000001144c */
[----:B------:R-:W-:Y:S02]  /*a9a0*/  LEA R50, P1, R76, UR4, 0x2 ;  /* 0x000000044c327c11 */ /* 0x000fe4000f8210ff */
[----:B------:R-:W-:Y:S02]  /*a9b0*/  LEA.HI.X R101, R101, UR8, R51, 0x2, P2 ;  /* 0x0000000865657c11 */ /* 0x000fe400090f1433 */
[----:B------:R-:W-:Y:S02]  /*a9c0*/  SHF.R.S32.HI R55, RZ, 0x1f, R78 ;  /* 0x0000001fff377819 */ /* 0x000fe4000001144e */
[----:B------:R-:W-:Y:S02]  /*a9d0*/  LEA R51, P2, R78, UR4, 0x2 ;  /* 0x000000044e337c11 */ /* 0x000fe4000f8410ff */
[----:B------:R-:W-:Y:S02]  /*a9e0*/  LEA.HI.X R103, R103, UR8, R52, 0x2, P0 ;  /* 0x0000000867677c11 */ /* 0x000fe400080f1434 */
[----:B------:R-:W-:-:S02]  /*a9f0*/  LEA.HI.X R106, R79, UR8, R56, 0x2, P3 ;  /* 0x000000084f6a7c11 */ /* 0x000fc400098f1438 */
[----:B------:R-:W-:Y:S02]  /*aa00*/  LEA.HI.X R104, R76, UR8, R54, 0x2, P1 ;  /* 0x000000084c687c11 */ /* 0x000fe400088f1436 */
[----:B------:R-:W-:Y:S01]  /*aa10*/  SHF.R.S32.HI R56, RZ, 0x1f, R81 ;  /* 0x0000001fff387819 */ /* 0x000fe20000011451 */
[----:B------:R-:W3:Y:S01]  /*aa20*/  LDL.LU R76, [R1+0x20c] ;  /* 0x00020c00014c7983 */ /* 0x000ee20000300800 */
[C---:B------:R-:W-:Y:S02]  /*aa30*/  LEA R52, P0, R81.reuse, UR4, 0x2 ;  /* 0x0000000451347c11 */ /* 0x040fe4000f8010ff */
[----:B------:R-:W-:Y:S01]  /*aa40*/  LEA.HI.X R105, R78, UR8, R55, 0x2, P2 ;  /* 0x000000084e697c11 */ /* 0x000fe200090f1437 */
[----:B------:R-:W3:Y:S01]  /*aa50*/  LDL.LU R115, [R1+0x210] ;  /* 0x0002100001737983 */ /* 0x000ee20000300800 */
[----:B------:R-:W-:-:S03]  /*aa60*/  LEA.HI.X R107, R81, UR8, R56, 0x2, P0 ;  /* 0x00000008516b7c11 */ /* 0x000fc600080f1438 */
[----:B------:R-:W3:Y:S04]  /*aa70*/  LDL.LU R78, [R1+0x214] ;  /* 0x00021400014e7983 */ /* 0x000ee80000300800 */
[----:B------:R-:W3:Y:S04]  /*aa80*/  LDL.LU R81, [R1+0x218] ;  /* 0x0002180001517983 */ /* 0x000ee80000300800 */
[----:B------:R-:W3:Y:S04]  /*aa90*/  LDL.LU R79, [R1+0x21c] ;  /* 0x00021c00014f7983 */ /* 0x000ee80000300800 */
[----:B-1----:R-:W3:Y:S01]  /*aaa0*/  LDL.LU R119, [R1+0x220] ;  /* 0x0002200001777983 */ /* 0x002ee20000300800 */
[----:B--2---:R-:W-:-:S02]  /*aab0*/  SHF.R.S32.HI R58, RZ, 0x1f, R108 ;  /* 0x0000001fff3a7819 */ /* 0x004fc4000001146c */
[----:B------:R-:W-:Y:S02]  /*aac0*/  LEA R54, P1, R108, UR4, 0x2 ;  /* 0x000000046c367c11 */ /* 0x000fe4000f8210ff */
[----:B----4-:R-:W-:Y:S02]  /*aad0*/  SHF.R.S32.HI R60, RZ, 0x1f, R110 ;  /* 0x0000001fff3c7819 */ /* 0x010fe4000001146e */
[C---:B------:R-:W-:Y:S02]  /*aae0*/  LEA R57, P3, R110.reuse, UR4, 0x2 ;  /* 0x000000046e397c11 */ /* 0x040fe4000f8610ff */
[----:B---3--:R-:W-:Y:S02]  /*aaf0*/  LEA R56, P0, R111, UR4, 0x2 ;  /* 0x000000046f387c11 */ /* 0x008fe4000f8010ff */
[----:B------:R-:W-:Y:S02]  /*ab00*/  LEA.HI.X R110, R110, UR8, R60, 0x2, P3 ;  /* 0x000000086e6e7c11 */ /* 0x000fe400098f143c */
[----:B------:R-:W-:-:S02]  /*ab10*/  SHF.R.S32.HI R60, RZ, 0x1f, R111 ;  /* 0x0000001fff3c7819 */ /* 0x000fc4000001146f */
[----:B------:R-:W-:Y:S02]  /*ab20*/  LEA.HI.X R108, R108, UR8, R58, 0x2, P1 ;  /* 0x000000086c6c7c11 */ /* 0x000fe400088f143a */
        /* <DEDUP_REMOVED lines=8> */
[----:B------:R-:W-:Y:S02]  /*abb0*/  SHF.R.S32.HI R64, RZ, 0x1f, R69 ;  /* 0x0000001fff407819 */ /* 0x000fe40000011445 */
[----:B------:R-:W-:Y:S02]  /*abc0*/  LEA R60, P0, R69, UR4, 0x2 ;  /* 0x00000004453c7c11 */ /* 0x000fe4000f8010ff */
[----:B------:R-:W-:-:S02]  /*abd0*/  LEA.HI.X R109, R109, UR8, R59, 0x2, P2 ;  /* 0x000000086d6d7c11 */ /* 0x000fc400090f143b */
[----:B------:R-:W-:Y:S02]  /*abe0*/  LEA.HI.X R112, R112, UR8, R62, 0x2, P1 ;  /* 0x0000000870707c11 */ /* 0x000fe400088f143e */
[----:B------:R-:W-:Y:S02]  /*abf0*/  SHF.R.S32.HI R63, RZ, 0x1f, R113 ;  /* 0x0000001fff3f7819 */ /* 0x000fe40000011471 */
[----:B------:R-:W-:Y:S02]  /*ac00*/  LEA R59, P2, R113, UR4, 0x2 ;  /* 0x00000004713b7c11 */ /* 0x000fe4000f8410ff */
[----:B------:R-:W-:Y:S02]  /*ac10*/  SHF.R.S32.HI R66, RZ, 0x1f, R70 ;  /* 0x0000001fff427819 */ /* 0x000fe40000011446 */
[----:B------:R-:W-:Y:S02]  /*ac20*/  LEA R62, P1, R70, UR4, 0x2 ;  /* 0x00000004463e7c11 */ /* 0x000fe4000f8210ff */
[----:B------:R-:W-:-:S02]  /*ac30*/  LEA.HI.X R2, R69, UR8, R64, 0x2, P0 ;  /* 0x0000000845027c11 */ /* 0x000fc400080f1440 */
[----:B------:R-:W-:Y:S02]  /*ac40*/  LEA.HI.X R113, R113, UR8, R63, 0x2, P2 ;  /* 0x0000000871717c11 */ /* 0x000fe400090f143f */
[----:B------:R-:W-:Y:S02]  /*ac50*/  LEA.HI.X R0, R70, UR8, R66, 0x2, P1 ;  /* 0x0000000846007c11 */ /* 0x000fe400088f1442 */
[----:B------:R-:W-:Y:S02]  /*ac60*/  SHF.R.S32.HI R67, RZ, 0x1f, R71 ;  /* 0x0000001fff437819 */ /* 0x000fe40000011447 */
[----:B------:R-:W-:Y:S01]  /*ac70*/  LEA R63, P2, R71, UR4, 0x2 ;  /* 0x00000004473f7c11 */ /* 0x000fe2000f8410ff */
[----:B------:R1:W-:Y:S01]  /*ac80*/  STL [R1+0x170], R2 ;  /* 0x0001700201007387 */ /* 0x0003e20000100800 */
[----:B------:R-:W-:Y:S02]  /*ac90*/  SHF.R.S32.HI R68, RZ, 0x1f, R72 ;  /* 0x0000001fff447819 */ /* 0x000fe40000011448 */
[----:B------:R-:W-:Y:S01]  /*aca0*/  LEA R65, P3, R72, UR4, 0x2 ;  /* 0x0000000448417c11 */ /* 0x000fe2000f8610ff */
[----:B------:R-:W2:Y:S01]  /*acb0*/  LDL.LU R121, [R1+0x224] ;  /* 0x0002240001797983 */ /* 0x000ea20000300800 */
[----:B------:R-:W-:-:S03]  /*acc0*/  LEA R64, P0, R73, UR4, 0x2 ;  /* 0x0000000449407c11 */ /* 0x000fc6000f8010ff */
[----:B------:R3:W-:Y:S01]  /*acd0*/  STL [R1+0x178], R0 ;  /* 0x0001780001007387 */ /* 0x0007e20000100800 */
[----:B-1----:R-:W-:Y:S02]  /*ace0*/  LEA.HI.X R2, R71, UR8, R67, 0x2, P2 ;  /* 0x0000000847027c11 */ /* 0x002fe400090f1443 */
[----:B---3--:R-:W-:Y:S02]  /*acf0*/  LEA.HI.X R0, R72, UR8, R68, 0x2, P3 ;  /* 0x0000000848007c11 */ /* 0x008fe400098f1444 */
[----:B------:R-:W-:Y:S01]  /*ad00*/  SHF.R.S32.HI R68, RZ, 0x1f, R73 ;  /* 0x0000001fff447819 */ /* 0x000fe20000011449 */
[----:B------:R-:W-:Y:S04]  /*ad10*/  STL [R1+0x180], R2 ;  /* 0x0001800201007387 */ /* 0x000fe80000100800 */
[----:B------:R1:W-:Y:S02]  /*ad20*/  STL [R1+0x188], R0 ;  /* 0x0001880001007387 */ /* 0x0003e40000100800 */
[----:B-1----:R-:W-:-:S05]  /*ad30*/  LEA.HI.X R0, R73, UR8, R68, 0x2, P0 ;  /* 0x0000000849007c11 */ /* 0x002fca00080f1444 */
[----:B------:R1:W-:Y:S02]  /*ad40*/  STL [R1+0x190], R0 ;  /* 0x0001900001007387 */ /* 0x0003e40000100800 */
[----:B-1----:R-:W1:Y:S01]  /*ad50*/  S2R R0, SR_TID.X ;  /* 0x0000000000007919 */ /* 0x002e620000002100 */
[----:B------:R-:W-:Y:S02]  /*ad60*/  SHF.R.S32.HI R70, RZ, 0x1f, R74 ;  /* 0x0000001fff467819 */ /* 0x000fe4000001144a */
[----:B------:R-:W-:Y:S02]  /*ad70*/  SHF.R.S32.HI R72, RZ, 0x1f, R76 ;  /* 0x0000001fff487819 */ /* 0x000fe4000001144c */
[----:B------:R-:W-:Y:S02]  /*ad80*/  LEA R66, P1, R74, UR4, 0x2 ;  /* 0x000000044a427c11 */ /* 0x000fe4000f8210ff */
        /* <DEDUP_REMOVED lines=8> */
[----:B------:R-:W-:Y:S02]  /*ae10*/  SHF.R.S32.HI R75, RZ, 0x1f, R115 ;  /* 0x0000001fff4b7819 */ /* 0x000fe40000011473 */
[----:B------:R-:W-:Y:S02]  /*ae20*/  SHF.R.S32.HI R72, RZ, 0x1f, R78 ;  /* 0x0000001fff487819 */ /* 0x000fe4000001144e */
[----:B------:R-:W-:Y:S02]  /*ae30*/  LEA R68, P0, R115, UR4, 0x2 ;  /* 0x0000000473447c11 */ /* 0x000fe4000f8010ff */
[----:B------:R-:W-:Y:S02]  /*ae40*/  LEA R70, P1, R78, UR4, 0x2 ;  /* 0x000000044e467c11 */ /* 0x000fe4000f8210ff */
[----:B------:R-:W-:Y:S02]  /*ae50*/  LEA.HI.X R74, R79, UR8, R74, 0x2, P3 ;  /* 0x000000084f4a7c11 */ /* 0x000fe400098f144a */
[----:B-1----:R-:W-:-:S02]  /*ae60*/  SHF.R.U32.HI R79, RZ, 0x2, R0 ;  /* 0x00000002ff4f7819 */ /* 0x002fc40000011600 */
[----:B------:R-:W-:Y:S02]  /*ae70*/  LEA.HI.X R115, R115, UR8, R75, 0x2, P0 ;  /* 0x0000000873737c11 */ /* 0x000fe400080f144b */
[----:B------:R-:W-:Y:S02]  /*ae80*/  LEA.HI.X R2, R78, UR8, R72, 0x2, P1 ;  /* 0x000000084e027c11 */ /* 0x000fe400088f1448 */
[----:B------:R-:W-:Y:S02]  /*ae90*/  SHF.R.S32.HI R75, RZ, 0x1f, R119 ;  /* 0x0000001fff4b7819 */ /* 0x000fe40000011477 */
[----:B------:R-:W-:Y:S02]  /*aea0*/  LEA R72, P0, R119, UR4, 0x2 ;  /* 0x0000000477487c11 */ /* 0x000fe4000f8010ff */
[----:B------:R-:W-:Y:S02]  /*aeb0*/  LOP3.LUT R79, R79, 0x40, RZ, 0xc0, !PT ;  /* 0x000000404f4f7812 */ /* 0x000fe400078ec0ff */
[----:B------:R-:W-:-:S02]  /*aec0*/  LEA.HI.X R75, R119, UR8, R75, 0x2, P0 ;  /* 0x00000008774b7c11 */ /* 0x000fc400080f144b */
[----:B------:R-:W-:Y:S02]  /*aed0*/  LOP3.LUT R119, R0, 0x7, RZ, 0xc0, !PT ;  /* 0x0000000700777812 */ /* 0x000fe400078ec0ff */
[----:B------:R-:W-:Y:S02]  /*aee0*/  LOP3.LUT R79, R79, 0x1c, R0, 0xf8, !PT ;  /* 0x0000001c4f4f7812 */ /* 0x000fe400078ef800 */
[----:B------:R-:W3:Y:S01]  /*aef0*/  LDL.LU R0, [R1+0x434] ;  /* 0x0004340001007983 */ /* 0x000ee20000300800 */
[----:B------:R-:W-:Y:S02]  /*af00*/  SHF.R.S32.HI R73, RZ, 0x1f, R81 ;  /* 0x0000001fff497819 */ /* 0x000fe40000011451 */
[----:B------:R-:W-:-:S04]  /*af10*/  LEA R71, P2, R81, UR4, 0x2 ;  /* 0x0000000451477c11 */ /* 0x000fc8000f8410ff */
[----:B------:R-:W-:Y:S02]  /*af20*/  LEA.HI.X R81, R81, UR8, R73, 0x2, P2 ;  /* 0x0000000851517c11 */ /* 0x000fe400090f1449 */
[----:B--2---:R-:W-:Y:S02]  /*af30*/  SHF.R.S32.HI R78, RZ, 0x1f, R121 ;  /* 0x0000001fff4e7819 */ /* 0x004fe40000011479 */
[----:B------:R-:W-:-:S04]  /*af40*/  LEA R73, P1, R121, UR4, 0x2 ;  /* 0x0000000479497c11 */ /* 0x000fc8000f8210ff */
[----:B------:R-:W-:Y:S02]  /*af50*/  LEA.HI.X R78, R121, UR8, R78, 0x2, P1 ;  /* 0x00000008794e7c11 */ /* 0x000fe400088f144e */
[----:B------:R-:W2:Y:S01]  /*af60*/  LDL.LU R121, [R1+0x430] ;  /* 0x0004300001797983 */ /* 0x000ea20000300800 */
[----:B---3--:R-:W-:-:S03]  /*af70*/  IMAD R0, R119, 0x200, R0 ;  /* 0x0000020077007824 */ /* 0x008fc600078e0200 */
[----:B------:R-:W3:Y:S04]  /*af80*/  LDL.LU R119, [R1+0x42c] ;  /* 0x00042c0001777983 */ /* 0x000ee80000300800 */
[----:B------:R1:W-:Y:S02]  /*af90*/  STL [R1+0x1fc], R0 ;  /* 0x0001fc0001007387 */ /* 0x0003e40000100800 */
[----:B-1----:R-:W1:Y:S01]  /*afa0*/  S2R R0, SR_TID.X ;  /* 0x0000000000007919 */ /* 0x002e620000002100 */
[----:B------:R-:W-:Y:S02]  /*afb0*/  IADD3 R123, P1, PT, R123, UR18, RZ ;  /* 0x000000127b7b7c10 */ /* 0x000fe4000ff3e0ff */
[----:B------:R-:W-:Y:S02]  /*afc0*/  IADD3 R125, P0, PT, R125, UR18, RZ ;  /* 0x000000127d7d7c10 */ /* 0x000fe4000ff1e0ff */
[----:B------:R-:W-:-:S02]  /*afd0*/  IADD3.X R122, PT, PT, R122, UR19, RZ, P1, !PT ;  /* 0x000000137a7a7c10 */ /* 0x000fc40008ffe4ff */
[----:B------:R-:W-:Y:S02]  /*afe0*/  IADD3.X R124, PT, PT, R124, UR19, RZ, P0, !PT ;  /* 0x000000137c7c7c10 */ /* 0x000fe400087fe4ff */
[----:B-1----:R-:W-:-:S05]  /*aff0*/  LOP3.LUT R0, R0, 0x3, RZ, 0xc0, !PT ;  /* 0x0000000300007812 */ /* 0x002fca00078ec0ff */
[----:B------:R-:W-:-:S05]  /*b000*/  IMAD R0, R0, 0x220, RZ ;  /* 0x0000022000007824 */ /* 0x000fca00078e02ff */
[----:B------:R-:W-:Y:S02]  /*b010*/  LOP3.LUT R0, R0, R79, RZ, 0x3c, !PT ;  /* 0x0000004f00007212 */ /* 0x000fe400078e3cff */
[----:B------:R-:W-:Y:S02]  /*b020*/  IADD3 R79, P4, PT, R47, UR18, RZ ;  /* 0x000000122f4f7c10 */ /* 0x000fe4000ff9e0ff */
[----:B------:R-:W-:Y:S02]  /*b030*/  IADD3 R47, P5, PT, R45, UR18, RZ ;  /* 0x000000122d2f7c10 */ /* 0x000fe4000ffbe0ff */
[----:B------:R-:W-:Y:S01]  /*b040*/  IADD3 R45, P3, PT, R48, UR18, RZ ;  /* 0x00000012302d7c10 */ /* 0x000fe2000ff7e0ff */
[----:B------:R-:W-:Y:S04]  /*b050*/  STL [R1+0x4], R79 ;  /* 0x0000044f01007387 */ /* 0x000fe80000100800 */
[----:B------:R-:W-:Y:S04]  /*b060*/  STL [R1+0xc], R47 ;  /* 0x00000c2f01007387 */ /* 0x000fe80000100800 */
[----:B------:R1:W-:Y:S01]  /*b070*/  STL [R1+0x14], R45 ;  /* 0x0000142d01007387 */ /* 0x0003e20000100800 */
[----:B------:R-:W-:-:S02]  /*b080*/  IADD3.X R37, PT, PT, R37, UR19, RZ, P5, !PT ;  /* 0x0000001325257c10 */ /* 0x000fc4000affe4ff */
[----:B-1----:R-:W-:Y:S02]  /*b090*/  IADD3 R45, P1, PT, R43, UR18, RZ ;  /* 0x000000122b2d7c10 */ /* 0x002fe4000ff3e0ff */
[----:B------:R-:W-:Y:S02]  /*b0a0*/  IADD3 R43, P0, PT, R41, UR18, RZ ;  /* 0x00000012292b7c10 */ /* 0x000fe4000ff1e0ff */
[----:B------:R-:W-:Y:S02]  /*b0b0*/  IADD3.X R41, PT, PT, R38, UR19, RZ, P4, !PT ;  /* 0x0000001326297c10 */ /* 0x000fe4000a7fe4ff */
[----:B------:R-:W-:Y:S02]  /*b0c0*/  IADD3 R38, P4, PT, R44, UR18, RZ ;  /* 0x000000122c267c10 */ /* 0x000fe4000ff9e0ff */
[----:B------:R-:W-:Y:S02]  /*b0d0*/  IADD3.X R30, PT, PT, R30, UR19, RZ, P1, !PT ;  /* 0x000000131e1e7c10 */ /* 0x000fe40008ffe4ff */
[----:B---3--:R-:W-:-:S04]  /*b0e0*/  IADD3 R119, P2, PT, R119, UR18, RZ ;  /* 0x0000001277777c10 */ /* 0x008fc8000ff5e0ff */
[----:B------:R-:W-:Y:S02]  /*b0f0*/  IADD3.X R118, PT, PT, R118, UR19, RZ, P2, !PT ;  /* 0x0000001376767c10 */ /* 0x000fe400097fe4ff */
[----:B------:R-:W-:-:S05]  /*b100*/  IADD3 R46, P2, PT, R46, UR18, RZ ;  /* 0x000000122e2e7c10 */ /* 0x000fca000ff5e0ff */
[----:B------:R-:W-:Y:S04]  /*b110*/  STL [R1+0x1c], R46 ;  /* 0x00001c2e01007387 */ /* 0x000fe80000100800 */
[----:B------:R-:W-:Y:S04]  /*b120*/  STL [R1+0x24], R45 ;  /* 0x0000242d01007387 */ /* 0x000fe80000100800 */
[----:B------:R-:W-:Y:S04]  /*b130*/  STL [R1+0x2c], R43 ;  /* 0x00002c2b01007387 */ /* 0x000fe80000100800 */
[----:B------:R1:W-:Y:S04]  /*b140*/  STL [R1], R41 ;  /* 0x0000002901007387 */ /* 0x0003e80000100800 */
[----:B------:R3:W-:Y:S04]  /*b150*/  STL [R1+0x34], R38 ;  /* 0x0000342601007387 */ /* 0x0007e80000100800 */
[----:B------:R4:W-:Y:S01]  /*b160*/  STL [R1+0x8], R37 ;  /* 0x0000082501007387 */ /* 0x0009e20000100800 */
[----:B-1----:R-:W-:-:S02]  /*b170*/  IADD3 R41, P5, PT, R42, UR18, RZ ;  /* 0x000000122a297c10 */ /* 0x002fc4000ffbe0ff */
[----:B---3--:R-:W-:Y:S02]  /*b180*/  IADD3.X R38, PT, PT, R34, UR19, RZ, P3, !PT ;  /* 0x0000001322267c10 */ /* 0x008fe40009ffe4ff */
[----:B------:R-:W-:Y:S02]  /*b190*/  IADD3.X R34, PT, PT, R33, UR19, RZ, P2, !PT ;  /* 0x0000001321227c10 */ /* 0x000fe400097fe4ff */
[----:B----4-:R-:W-:Y:S01]  /*b1a0*/  IADD3 R37, P3, PT, R39, UR18, RZ ;  /* 0x0000001227257c10 */ /* 0x010fe2000ff7e0ff */
[----:B------:R-:W-:Y:S01]  /*b1b0*/  STL [R1+0x3c], R41 ;  /* 0x00003c2901007387 */ /* 0x000fe20000100800 */
[----:B------:R-:W-:-:S03]  /*b1c0*/  IADD3 R33, P2, PT, R35, UR18, RZ ;  /* 0x0000001223217c10 */ /* 0x000fc6000ff5e0ff */
[----:B------:R-:W-:Y:S04]  /*b1d0*/  STL [R1+0x10], R38 ;  /* 0x0000102601007387 */ /* 0x000fe80000100800 */
[----:B------:R-:W-:Y:S04]  /*b1e0*/  STL [R1+0x44], R37 ;  /* 0x0000442501007387 */ /* 0x000fe80000100800 */
[----:B------:R1:W-:Y:S04]  /*b1f0*/  STL [R1+0x18], R34 ;  /* 0x0000182201007387 */ /* 0x0003e80000100800 */
[----:B------:R3:W-:Y:S04]  /*b200*/  STL [R1+0x4c], R33 ;  /* 0x00004c2101007387 */ /* 0x0007e80000100800 */
[----:B------:R4:W-:Y:S01]  /*b210*/  STL [R1+0x20], R30 ;  /* 0x0000201e01007387 */ /* 0x0009e20000100800 */
[----:B-1----:R-:W-:-:S02]  /*b220*/  IADD3 R34, P1, PT, R40, UR18, RZ ;  /* 0x0000001228227c10 */ /* 0x002fc4000ff3e0ff */
[----:B---3--:R-:W-:Y:S02]  /*b230*/  IADD3.X R33, PT, PT, R29, UR19, RZ, P0, !PT ;  /* 0x000000131d217c10 */ /* 0x008fe400087fe4ff */
[----:B------:R-:W-:Y:S02]  /*b240*/  IADD3.X R29, PT, PT, R26, UR19, RZ, P4, !PT ;  /* 0x000000131a1d7c10 */ /* 0x000fe4000a7fe4ff */
[----:B----4-:R-:W-:Y:S01]  /*b250*/  IADD3 R30, P0, PT, R36, UR18, RZ ;  /* 0x00000012241e7c10 */ /* 0x010fe2000ff1e0ff */
[----:B------:R-:W-:Y:S01]  /*b260*/  STL [R1+0x54], R34 ;  /* 0x0000542201007387 */ /* 0x000fe20000100800 */
[----:B------:R-:W-:Y:S02]  /*b270*/  IADD3 R26, P4, PT, R31, UR18, RZ ;  /* 0x000000121f1a7c10 */ /* 0x000fe4000ff9e0ff */
[----:B------:R-:W-:Y:S01]  /*b280*/  IADD3.X R25, PT, PT, R25, UR19, RZ, P5, !PT ;  /* 0x0000001319197c10 */ /* 0x000fe2000affe4ff */
[----:B------:R-:W-:Y:S01]  /*b290*/  STL [R1+0x28], R33 ;  /* 0x0000282101007387 */ /* 0x000fe20000100800 */
[----:B------:R-:W-:-:S03]  /*b2a0*/  IADD3 R27, P5, PT, R27, UR18, RZ ;  /* 0x000000121b1b7c10 */ /* 0x000fc6000ffbe0ff */
[----:B------:R-:W-:Y:S04]  /*b2b0*/  STL [R1+0x5c], R30 ;  /* 0x00005c1e01007387 */ /* 0x000fe80000100800 */
[----:B------:R-:W-:Y:S04]  /*b2c0*/  STL [R1+0x30], R29 ;  /* 0x0000301d01007387 */ /* 0x000fe80000100800 */
[----:B------:R1:W-:Y:S04]  /*b2d0*/  STL [R1+0x64], R26 ;  /* 0x0000641a01007387 */ /* 0x0003e80000100800 */
[----:B------:R3:W-:Y:S01]  /*b2e0*/  STL [R1+0x38], R25 ;  /* 0x0000381901007387 */ /* 0x0007e20000100800 */
[----:B------:R-:W-:-:S02]  /*b2f0*/  IADD3.X R18, PT, PT, R18, UR19, RZ, P1, !PT ;  /* 0x0000001312127c10 */ /* 0x000fc40008ffe4ff */
[----:B-1----:R-:W-:Y:S02]  /*b300*/  IADD3.X R26, PT, PT, R22, UR19, RZ, P3, !PT ;  /* 0x00000013161a7c10 */ /* 0x002fe40009ffe4ff */
[----:B------:R-:W-:Y:S02]  /*b310*/  IADD3.X R22, PT, PT, R21, UR19, RZ, P2, !PT ;  /* 0x0000001315167c10 */ /* 0x000fe400097fe4ff */
[----:B---3--:R-:W-:Y:S01]  /*b320*/  IADD3 R25, P3, PT, R32, UR18, RZ ;  /* 0x0000001220197c10 */ /* 0x008fe2000ff7e0ff */
        /* <DEDUP_REMOVED lines=8> */
[----:B---3--:R-:W-:-:S03]  /*b3b0*/  IADD3.X R21, PT, PT, R77, UR19, RZ, P0, !PT ;  /* 0x000000134d157c10 */ /* 0x008fc600087fe4ff */
[----:B------:R-:W-:Y:S01]  /*b3c0*/  STL [R1+0x84], R22 ;  /* 0x0000841601007387 */ /* 0x000fe20000100800 */
[----:B----4-:R-:W-:-:S03]  /*b3d0*/  IADD3 R18, P0, PT, R19, UR18, RZ ;  /* 0x0000001213127c10 */ /* 0x010fc6000ff1e0ff */
[----:B------:R1:W-:Y:S01]  /*b3e0*/  STL [R1+0x58], R21 ;  /* 0x0000581501007387 */ /* 0x0003e20000100800 */
[----:B------:R-:W-:-:S03]  /*b3f0*/  IADD3.X R19, PT, PT, R80, UR19, RZ, P4, !PT ;  /* 0x0000001350137c10 */ /* 0x000fc6000a7fe4ff */
[----:B------:R3:W-:Y:S01]  /*b400*/  STL [R1+0x8c], R18 ;  /* 0x00008c1201007387 */ /* 0x0007e20000100800 */
[----:B-1----:R-:W-:-:S03]  /*b410*/  IADD3 R21, P4, PT, R24, UR18, RZ ;  /* 0x0000001218157c10 */ /* 0x002fc6000ff9e0ff */
[----:B------:R1:W-:Y:S01]  /*b420*/  STL [R1+0x60], R19 ;  /* 0x0000601301007387 */ /* 0x0003e20000100800 */
[----:B---3--:R-:W-:-:S03]  /*b430*/  IADD3.X R18, PT, PT, R82, UR19, RZ, P5, !PT ;  /* 0x0000001352127c10 */ /* 0x008fc6000affe4ff */
[----:B------:R-:W-:Y:S04]  /*b440*/  STL [R1+0x94], R21 ;  /* 0x0000941501007387 */ /* 0x000fe80000100800 */
[----:B------:R3:W-:Y:S01]  /*b450*/  STL [R1+0x68], R18 ;  /* 0x0000681201007387 */ /* 0x0007e20000100800 */
[----:B-1----:R-:W-:Y:S02]  /*b460*/  IADD3 R19, P5, PT, R20, UR18, RZ ;  /* 0x0000001214137c10 */ /* 0x002fe4000ffbe0ff */
[----:B------:R-:W-:-:S03]  /*b470*/  IADD3.X R20, PT, PT, R83, UR19, RZ, P3, !PT ;  /* 0x0000001353147c10 */ /* 0x000fc60009ffe4ff */
[----:B------:R1:W-:Y:S01]  /*b480*/  STL [R1+0x9c], R19 ;  /* 0x00009c1301007387 */ /* 0x0003e20000100800 */
[----:B---3--:R-:W-:-:S03]  /*b490*/  IADD3 R18, P3, PT, R16, UR18, RZ ;  /* 0x0000001210127c10 */ /* 0x008fc6000ff7e0ff */
[----:B------:R-:W-:Y:S04]  /*b4a0*/  STL [R1+0x70], R20 ;  /* 0x0000701401007387 */ /* 0x000fe80000100800 */
[----:B------:R3:W-:Y:S01]  /*b4b0*/  STL [R1+0xa4], R18 ;  /* 0x0000a41201007387 */ /* 0x0007e20000100800 */
[----:B-1----:R-:W-:Y:S02]  /*b4c0*/  IADD3.X R19, PT, PT, R84, UR19, RZ, P2, !PT ;  /* 0x0000001354137c10 */ /* 0x002fe400097fe4ff */
[----:B------:R-:W-:-:S03]  /*b4d0*/  IADD3 R16, P2, PT, R14, UR18, RZ ;  /* 0x000000120e107c10 */ /* 0x000fc6000ff5e0ff */
[----:B------:R-:W-:Y:S01]  /*b4e0*/  STL [R1+0x78], R19 ;  /* 0x0000781301007387 */ /* 0x000fe20000100800 */
[----:B---3--:R-:W-:Y:S02]  /*b4f0*/  IADD3.X R18, PT, PT, R85, UR19, RZ, P1, !PT ;  /* 0x0000001355127c10 */ /* 0x008fe40008ffe4ff */
[----:B------:R-:W-:Y:S01]  /*b500*/  IADD3 R14, P1, PT, R17, UR18, RZ ;  /* 0x00000012110e7c10 */ /* 0x000fe2000ff3e0ff */
[----:B------:R1:W-:Y:S04]  /*b510*/  STL [R1+0xac], R16 ;  /* 0x0000ac1001007387 */ /* 0x0003e80000100800 */
[----:B------:R-:W-:Y:S04]  /*b520*/  STL [R1+0x80], R18 ;  /* 0x0000801201007387 */ /* 0x000fe80000100800 */
[----:B------:R3:W-:Y:S01]  /*b530*/  STL [R1+0xb4], R14 ;  /* 0x0000b40e01007387 */ /* 0x0007e20000100800 */
[----:B-1----:R-:W-:-:S02]  /*b540*/  IADD3.X R16, PT, PT, R86, UR19, RZ, P0, !PT ;  /* 0x0000001356107c10 */ /* 0x002fc400087fe4ff */
[----:B------:R-:W-:-:S03]  /*b550*/  IADD3 R15, P0, PT, R15, UR18, RZ ;  /* 0x000000120f0f7c10 */ /* 0x000fc6000ff1e0ff */
[----:B------:R-:W-:Y:S01]  /*b560*/  STL [R1+0x88], R16 ;  /* 0x0000881001007387 */ /* 0x000fe20000100800 */
[----:B---3--:R-:W-:Y:S02]  /*b570*/  IADD3.X R14, PT, PT, R87, UR19, RZ, P4, !PT ;  /* 0x00000013570e7c10 */ /* 0x008fe4000a7fe4ff */
[----:B------:R-:W-:Y:S01]  /*b580*/  IADD3 R12, P4, PT, R12, UR18, RZ ;  /* 0x000000120c0c7c10 */ /* 0x000fe2000ff9e0ff */
[----:B------:R1:W-:Y:S04]  /*b590*/  STL [R1+0xbc], R15 ;  /* 0x0000bc0f01007387 */ /* 0x0003e80000100800 */
[----:B------:R3:W-:Y:S04]  /*b5a0*/  STL [R1+0x90], R14 ;  /* 0x0000900e01007387 */ /* 0x0007e80000100800 */
[----:B------:R4:W-:Y:S01]  /*b5b0*/  STL [R1+0xc4], R12 ;  /* 0x0000c40c01007387 */ /* 0x0009e20000100800 */
[----:B-1----:R-:W-:-:S02]  /*b5c0*/  IADD3.X R15, PT, PT, R88, UR19, RZ, P5, !PT ;  /* 0x00000013580f7c10 */ /* 0x002fc4000affe4ff */
[----:B---3--:R-:W-:-:S03]  /*b5d0*/  IADD3 R14, P5, PT, R10, UR18, RZ ;  /* 0x000000120a0e7c10 */ /* 0x008fc6000ffbe0ff */
[----:B------:R-:W-:Y:S01]  /*b5e0*/  STL [R1+0x98], R15 ;  /* 0x0000980f01007387 */ /* 0x000fe20000100800 */
[----:B----4-:R-:W-:Y:S02]  /*b5f0*/  IADD3.X R12, PT, PT, R89, UR19, RZ, P3, !PT ;  /* 0x00000013590c7c10 */ /* 0x010fe40009ffe4ff */
[----:B------:R-:W-:Y:S01]  /*b600*/  IADD3 R10, P3, PT, R13, UR18, RZ ;  /* 0x000000120d0a7c10 */ /* 0x000fe2000ff7e0ff */
[----:B------:R-:W-:Y:S01]  /*b610*/  STL [R1+0xcc], R14 ;  /* 0x0000cc0e01007387 */ /* 0x000fe20000100800 */
[----:B------:R-:W-:-:S03]  /*b620*/  IADD3.X R13, PT, PT, R90, UR19, RZ, P2, !PT ;  /* 0x000000135a0d7c10 */ /* 0x000fc600097fe4ff */
[----:B------:R1:W-:Y:S04]  /*b630*/  STL [R1+0xa0], R12 ;  /* 0x0000a00c01007387 */ /* 0x0003e80000100800 */
[----:B------:R3:W-:Y:S01]  /*b640*/  STL [R1+0xd4], R10 ;  /* 0x0000d40a01007387 */ /* 0x0007e20000100800 */
[----:B-1----:R-:W-:-:S03]  /*b650*/  IADD3 R12, P2, PT, R11, UR18, RZ ;  /* 0x000000120b0c7c10 */ /* 0x002fc6000ff5e0ff */
[----:B------:R-:W-:Y:S01]  /*b660*/  STL [R1+0xa8], R13 ;  /* 0x0000a80d01007387 */ /* 0x000fe20000100800 */
[----:B---3--:R-:W-:-:S03]  /*b670*/  IADD3.X R10, PT, PT, R91, UR19, RZ, P1, !PT ;  /* 0x000000135b0a7c10 */ /* 0x008fc60008ffe4ff */
[----:B------:R-:W-:Y:S01]  /*b680*/  STL [R1+0xdc], R12 ;  /* 0x0000dc0c01007387 */ /* 0x000fe20000100800 */
[----:B------:R-:W-:Y:S02]  /*b690*/  IADD3 R11, P1, PT, R8, UR18, RZ ;  /* 0x00000012080b7c10 */ /* 0x000fe4000ff3e0ff */
[----:B------:R-:W-:Y:S01]  /*b6a0*/  IADD3.X R8, PT, PT, R92, UR19, RZ, P0, !PT ;  /* 0x000000135c087c10 */ /* 0x000fe200087fe4ff */
[----:B------:R1:W-:Y:S04]  /*b6b0*/  STL [R1+0xb0], R10 ;  /* 0x0000b00a01007387 */ /* 0x0003e80000100800 */
[----:B------:R-:W-:Y:S01]  /*b6c0*/  STL [R1+0xe4], R11 ;  /* 0x0000e40b01007387 */ /* 0x000fe20000100800 */
[----:B-1----:R-:W-:Y:S02]  /*b6d0*/  IADD3 R10, P0, PT, R6, UR18, RZ ;  /* 0x00000012060a7c10 */ /* 0x002fe4000ff1e0ff */
[----:B------:R-:W-:Y:S01]  /*b6e0*/  IADD3.X R6, PT, PT, R93, UR19, RZ, P4, !PT ;  /* 0x000000135d067c10 */ /* 0x000fe2000a7fe4ff */
[----:B------:R1:W-:Y:S04]  /*b6f0*/  STL [R1+0xb8], R8 ;  /* 0x0000b80801007387 */ /* 0x0003e80000100800 */
[----:B------:R-:W-:Y:S04]  /*b700*/  STL [R1+0xec], R10 ;  /* 0x0000ec0a01007387 */ /* 0x000fe80000100800 */
[----:B------:R3:W-:Y:S01]  /*b710*/  STL [R1+0xc0], R6 ;  /* 0x0000c00601007387 */ /* 0x0007e20000100800 */
[----:B-1----:R-:W-:-:S02]  /*b720*/  IADD3 R8, P4, PT, R9, UR18, RZ ;  /* 0x0000001209087c10 */ /* 0x002fc4000ff9e0ff */
        /* <DEDUP_REMOVED lines=16> */
[----:B----4-:R-:W-:-:S03]  /*b830*/  IADD3.X R4, PT, PT, R98, UR19, RZ, P0, !PT ;  /* 0x0000001362047c10 */ /* 0x010fc600087fe4ff */
[----:B------:R1:W-:Y:S01]  /*b840*/  STL [R1+0x114], R6 ;  /* 0x0001140601007387 */ /* 0x0003e20000100800 */
[----:B------:R-:W-:-:S03]  /*b850*/  IADD3 R5, P0, PT, R50, UR18, RZ ;  /* 0x0000001232057c10 */ /* 0x000fc6000ff1e0ff */
[----:B------:R3:W-:Y:S01]  /*b860*/  STL [R1+0xe8], R4 ;  /* 0x0000e80401007387 */ /* 0x0007e20000100800 */
[----:B-1----:R-:W-:-:S03]  /*b870*/  IADD3.X R6, PT, PT, R99, UR19, RZ, P4, !PT ;  /* 0x0000001363067c10 */ /* 0x002fc6000a7fe4ff */
[----:B------:R1:W-:Y:S01]  /*b880*/  STL [R1+0x11c], R5 ;  /* 0x00011c0501007387 */ /* 0x0003e20000100800 */
[----:B---3--:R-:W-:-:S03]  /*b890*/  IADD3 R4, P4, PT, R51, UR18, RZ ;  /* 0x0000001233047c10 */ /* 0x008fc6000ff9e0ff */
[----:B------:R3:W-:Y:S04]  /*b8a0*/  STL [R1+0xf0], R6 ;  /* 0x0000f00601007387 */ /* 0x0007e80000100800 */
[----:B------:R4:W-:Y:S01]  /*b8b0*/  STL [R1+0x124], R4 ;  /* 0x0001240401007387 */ /* 0x0009e20000100800 */
[----:B-1----:R-:W-:Y:S02]  /*b8c0*/  IADD3.X R5, PT, PT, R100, UR19, RZ, P5, !PT ;  /* 0x0000001364057c10 */ /* 0x002fe4000affe4ff */
[----:B---3--:R-:W-:-:S03]  /*b8d0*/  IADD3 R6, P5, PT, R53, UR18, RZ ;  /* 0x0000001235067c10 */ /* 0x008fc6000ffbe0ff */
[----:B------:R1:W-:Y:S01]  /*b8e0*/  STL [R1+0xf8], R5 ;  /* 0x0000f80501007387 */ /* 0x0003e20000100800 */
[----:B----4-:R-:W-:-:S03]  /*b8f0*/  IADD3.X R4, PT, PT, R101, UR19, RZ, P3, !PT ;  /* 0x0000001365047c10 */ /* 0x010fc60009ffe4ff */
[----:B------:R-:W-:Y:S04]  /*b900*/  STL [R1+0x12c], R6 ;  /* 0x00012c0601007387 */ /* 0x000fe80000100800 */
[----:B------:R-:W3:Y:S01]  /*b910*/  LDL.LU R46, [R1+0x170] ;  /* 0x00017000012e7983 */ /* 0x000ee20000300800 */
[----:B-1----:R-:W-:-:S03]  /*b920*/  IADD3 R5, P3, PT, R52, UR18, RZ ;  /* 0x0000001234057c10 */ /* 0x002fc6000ff7e0ff */
[----:B------:R1:W-:Y:S04]  /*b930*/  STL [R1+0x100], R4 ;  /* 0x0001000401007387 */ /* 0x0003e80000100800 */
[----:B------:R4:W-:Y:S04]  /*b940*/  STL [R1+0x134], R5 ;  /* 0x0001340501007387 */ /* 0x0009e80000100800 */
[----:B------:R-:W2:Y:S01]  /*b950*/  LDL.LU R48, [R1+0x178] ;  /* 0x0001780001307983 */ /* 0x000ea20000300800 */
[----:B-1----:R-:W-:Y:S02]  /*b960*/  IADD3.X R4, PT, PT, R102, UR19, RZ, P2, !PT ;  /* 0x0000001366047c10 */ /* 0x002fe400097fe4ff */
[----:B------:R-:W-:-:S02]  /*b970*/  IADD3 R6, P2, PT, R54, UR18, RZ ;  /* 0x0000001236067c10 */ /* 0x000fc4000ff5e0ff */
[----:B----4-:R-:W-:Y:S01]  /*b980*/  IADD3.X R5, PT, PT, R103, UR19, RZ, P1, !PT ;  /* 0x0000001367057c10 */ /* 0x010fe20008ffe4ff */
[----:B------:R1:W-:Y:S04]  /*b990*/  STL [R1+0x108], R4 ;  /* 0x0001080401007387 */ /* 0x0003e80000100800 */
[----:B------:R4:W-:Y:S01]  /*b9a0*/  STL [R1+0x13c], R6 ;  /* 0x00013c0601007387 */ /* 0x0009e20000100800 */
[----:B-1----:R-:W-:-:S03]  /*b9b0*/  IADD3 R4, P1, PT, R55, UR18, RZ ;  /* 0x0000001237047c10 */ /* 0x002fc6000ff3e0ff */
[----:B------:R1:W-:Y:S01]  /*b9c0*/  STL [R1+0x110], R5 ;  /* 0x0001100501007387 */ /* 0x0003e20000100800 */
[----:B----4-:R-:W-:-:S03]  /*b9d0*/  IADD3.X R6, PT, PT, R104, UR19, RZ, P0, !PT ;  /* 0x0000001368067c10 */ /* 0x010fc600087fe4ff */
[----:B------:R4:W-:Y:S04]  /*b9e0*/  STL [R1+0x144], R4 ;  /* 0x0001440401007387 */ /* 0x0009e80000100800 */
[----:B------:R-:W-:Y:S01]  /*b9f0*/  STL [R1+0x118], R6 ;  /* 0x0001180601007387 */ /* 0x000fe20000100800 */
[----:B-1----:R-:W-:-:S03]  /*ba00*/  IADD3 R5, P0, PT, R57, UR18, RZ ;  /* 0x0000001239057c10 */ /* 0x002fc6000ff1e0ff */
[----:B------:R-:W2:Y:S01]  /*ba10*/  LDL.LU R45, [R1+0x180] ;  /* 0x00018000012d7983 */ /* 0x000ea20000300800 */
[----:B----4-:R-:W-:-:S03]  /*ba20*/  IADD3.X R4, PT, PT, R105, UR19, RZ, P4, !PT ;  /* 0x0000001369047c10 */ /* 0x010fc6000a7fe4ff */
[----:B------:R1:W-:Y:S04]  /*ba30*/  STL [R1+0x14c], R5 ;  /* 0x00014c0501007387 */ /* 0x0003e80000100800 */
[----:B------:R4:W-:Y:S04]  /*ba40*/  STL [R1+0x120], R4 ;  /* 0x0001200401007387 */ /* 0x0009e80000100800 */
[----:B------:R-:W2:Y:S01]  /*ba50*/  LDL.LU R47, [R1+0x188] ;  /* 0x00018800012f7983 */ /* 0x000ea20000300800 */
[----:B-1----:R-:W-:-:S05]  /*ba60*/  IADD3 R5, P4, PT, R56, UR18, RZ ;  /* 0x0000001238057c10 */ /* 0x002fca000ff9e0ff */
[----:B------:R1:W-:Y:S04]  /*ba70*/  STL [R1+0x154], R5 ;  /* 0x0001540501007387 */ /* 0x0003e80000100800 */
[----:B------:R-:W2:Y:S01]  /*ba80*/  LDL.LU R79, [R1+0x190] ;  /* 0x00019000014f7983 */ /* 0x000ea20000300800 */
[----:B----4-:R-:W-:Y:S02]  /*ba90*/  IADD3.X R4, PT, PT, R106, UR19, RZ, P5, !PT ;  /* 0x000000136a047c10 */ /* 0x010fe4000affe4ff */
[----:B-1----:R-:W-:-:S03]  /*baa0*/  IADD3 R5, P5, PT, R58, UR18, RZ ;  /* 0x000000123a057c10 */ /* 0x002fc6000ffbe0ff */
[----:B------:R1:W-:Y:S04]  /*bab0*/  STL [R1+0x128], R4 ;  /* 0x0001280401007387 */ /* 0x0003e80000100800 */
[----:B------:R4:W-:Y:S01]  /*bac0*/  STL [R1+0x15c], R5 ;  /* 0x00015c0501007387 */ /* 0x0009e20000100800 */
[----:B-1----:R-:W-:Y:S02]  /*bad0*/  IADD3.X R4, PT, PT, R107, UR19, RZ, P3, !PT ;  /* 0x000000136b047c10 */ /* 0x002fe40009ffe4ff */
[----:B------:R-:W-:Y:S02]  /*bae0*/  IADD3 R6, P3, PT, R59, UR18, RZ ;  /* 0x000000123b067c10 */ /* 0x000fe4000ff7e0ff */
[----:B----4-:R-:W-:Y:S01]  /*baf0*/  IADD3.X R5, PT, PT, R108, UR19, RZ, P2, !PT ;  /* 0x000000136c057c10 */ /* 0x010fe200097fe4ff */
[----:B------:R1:W-:Y:S04]  /*bb00*/  STL [R1+0x130], R4 ;  /* 0x0001300401007387 */ /* 0x0003e80000100800 */
[----:B------:R4:W-:Y:S01]  /*bb10*/  STL [R1+0x164], R6 ;  /* 0x0001640601007387 */ /* 0x0009e20000100800 */
[----:B-1----:R-:W-:-:S03]  /*bb20*/  IADD3 R4, P2, PT, R61, UR18, RZ ;  /* 0x000000123d047c10 */ /* 0x002fc6000ff5e0ff */
[----:B------:R1:W-:Y:S01]  /*bb30*/  STL [R1+0x138], R5 ;  /* 0x0001380501007387 */ /* 0x0003e20000100800 */
[----:B----4-:R-:W-:-:S03]  /*bb40*/  IADD3.X R6, PT, PT, R109, UR19, RZ, P1, !PT ;  /* 0x000000136d067c10 */ /* 0x010fc60008ffe4ff */
        /* <DEDUP_REMOVED lines=22> */
[----:B------:R1:W-:Y:S04]  /*bcb0*/  STL [R1+0x168], R5 ;  /* 0x0001680501007387 */ /* 0x0003e80000100800 */
[----:B------:R2:W-:Y:S01]  /*bcc0*/  STL [R1+0x19c], R4 ;  /* 0x00019c0401007387 */ /* 0x0005e20000100800 */
[----:B---3--:R-:W-:Y:S02]  /*bcd0*/  IADD3.X R6, PT, PT, R46, UR19, RZ, P1, !PT ;  /* 0x000000132e067c10 */ /* 0x008fe40008ffe4ff */
[----:B-1----:R-:W-:-:S03]  /*bce0*/  IADD3 R5, P1, PT, R67, UR18, RZ ;  /* 0x0000001243057c10 */ /* 0x002fc6000ff3e0ff */
[----:B------:R-:W-:Y:S04]  /*bcf0*/  STL [R1+0x170], R6 ;  /* 0x0001700601007387 */ /* 0x000fe80000100800 */
[----:B------:R-:W3:Y:S01]  /*bd00*/  LDL R25, [R1+0x250] ;  /* 0x0002500001197983 */ /* 0x000ee20000100800 */
[----:B--2---:R-:W-:-:S03]  /*bd10*/  IADD3.X R4, PT, PT, R48, UR19, RZ, P0, !PT ;  /* 0x0000001330047c10 */ /* 0x004fc600087fe4ff */
[----:B------:R-:W-:Y:S04]  /*bd20*/  STL [R1+0x1a4], R5 ;  /* 0x0001a40501007387 */ /* 0x000fe80000100800 */
[----:B------:R-:W2:Y:S04]  /*bd30*/  LDL R31, [R1+0x25c] ;  /* 0x00025c00011f7983 */ /* 0x000ea80000100800 */
[----:B------:R1:W-:Y:S04]  /*bd40*/  STL [R1+0x178], R4 ;  /* 0x0001780401007387 */ /* 0x0003e80000100800 */
[----:B------:R-:W4:Y:S04]  /*bd50*/  LDL R26, [R1+0x254] ;  /* 0x00025400011a7983 */ /* 0x000f280000100800 */
[----:B------:R-:W2:Y:S01]  /*bd60*/  LDL R29, [R1+0x258] ;  /* 0x00025800011d7983 */ /* 0x000ea20000100800 */
[----:B-1----:R-:W-:-:S03]  /*bd70*/  IADD3 R4, P0, PT, R69, UR18, RZ ;  /* 0x0000001245047c10 */ /* 0x002fc6000ff1e0ff */
[----:B------:R-:W2:Y:S04]  /*bd80*/  LDL R30, [R1+0x2d0] ;  /* 0x0002d000011e7983 */ /* 0x000ea80000100800 */
[----:B------:R1:W-:Y:S01]  /*bd90*/  STL [R1+0x1ac], R4 ;  /* 0x0001ac0401007387 */ /* 0x0003e20000100800 */
[----:B------:R-:W-:Y:S02]  /*bda0*/  IADD3.X R6, PT, PT, R45, UR19, RZ, P4, !PT ;  /* 0x000000132d067c10 */ /* 0x000fe4000a7fe4ff */
[----:B------:R-:W-:-:S03]  /*bdb0*/  IADD3 R5, P4, PT, R68, UR18, RZ ;  /* 0x0000001244057c10 */ /* 0x000fc6000ff9e0ff */
[----:B------:R1:W-:Y:S04]  /*bdc0*/  STL [R1+0x180], R6 ;  /* 0x0001800601007387 */ /* 0x0003e80000100800 */
[----:B------:R1:W-:Y:S02]  /*bdd0*/  STL [R1+0x1b4], R5 ;  /* 0x0001b40501007387 */ /* 0x0003e40000100800 */
[----:B-1----:R-:W-:Y:S02]  /*bde0*/  IADD3.X R4, PT, PT, R47, UR19, RZ, P5, !PT ;  /* 0x000000132f047c10 */ /* 0x002fe4000affe4ff */
[----:B------:R-:W-:-:S03]  /*bdf0*/  IADD3 R6, P5, PT, R70, UR18, RZ ;  /* 0x0000001246067c10 */ /* 0x000fc6000ffbe0ff */
[----:B------:R1:W-:Y:S04]  /*be00*/  STL [R1+0x188], R4 ;  /* 0x0001880401007387 */ /* 0x0003e80000100800 */
[----:B------:R1:W-:Y:S01]  /*be10*/  STL [R1+0x1bc], R6 ;  /* 0x0001bc0601007387 */ /* 0x0003e20000100800 */
[----:B------:R-:W-:Y:S02]  /*be20*/  IADD3.X R5, PT, PT, R79, UR19, RZ, P3, !PT ;  /* 0x000000134f057c10 */ /* 0x000fe40009ffe4ff */
[----:B-1----:R-:W-:-:S03]  /*be30*/  IADD3 R4, P3, PT, R71, UR18, RZ ;  /* 0x0000001247047c10 */ /* 0x002fc6000ff7e0ff */
[----:B------:R1:W-:Y:S01]  /*be40*/  STL [R1+0x190], R5 ;  /* 0x0001900501007387 */ /* 0x0003e20000100800 */
[----:B------:R-:W-:-:S03]  /*be50*/  IADD3.X R6, PT, PT, R116, UR19, RZ, P2, !PT ;  /* 0x0000001374067c10 */ /* 0x000fc600097fe4ff */
[----:B------:R-:W2:Y:S04]  /*be60*/  LDL.LU R116, [R1+0x428] ;  /* 0x0004280001747983 */ /* 0x000ea80000300800 */
[----:B------:R1:W-:Y:S02]  /*be70*/  STL [R1+0x1c4], R4 ;  /* 0x0001c40401007387 */ /* 0x0003e40000100800 */
[----:B-1----:R-:W-:Y:S02]  /*be80*/  IADD3.X R5, PT, PT, R114, UR19, RZ, P1, !PT ;  /* 0x0000001372057c10 */ /* 0x002fe40008ffe4ff */
[----:B------:R1:W-:Y:S04]  /*be90*/  STL [R1+0x198], R6 ;  /* 0x0001980601007387 */ /* 0x0003e80000100800 */
[----:B------:R-:W2:Y:S01]  /*bea0*/  LDL.LU R114, [R1+0x424] ;  /* 0x0004240001727983 */ /* 0x000ea20000300800 */
[----:B------:R-:W-:Y:S01]  /*beb0*/  IADD3 R4, P2, PT, R76, UR18, RZ ;  /* 0x000000124c047c10 */ /* 0x000fe2000ff5e0ff */
[----:B------:R-:W1:Y:S04]  /*bec0*/  S2R R79, SR_TID.X ;  /* 0x00000000004f7919 */ /* 0x000e680000002100 */
[----:B------:R1:W-:Y:S02]  /*bed0*/  STL [R1+0x1cc], R4 ;  /* 0x0001cc0401007387 */ /* 0x0003e40000100800 */
[----:B-1----:R-:W-:-:S02]  /*bee0*/  IADD3.X R6, PT, PT, R3, UR19, RZ, P0, !PT ;  /* 0x0000001303067c10 */ /* 0x002fc400087fe4ff */
[----:B------:R1:W-:Y:S04]  /*bef0*/  STL [R1+0x1a0], R5 ;  /* 0x0001a00501007387 */ /* 0x0003e80000100800 */
[----:B------:R1:W5:Y:S01]  /*bf00*/  LDL.LU R3, [R1+0x420] ;  /* 0x0004200001037983 */ /* 0x0003620000300800 */
[----:B------:R-:W-:-:S05]  /*bf10*/  IADD3 R4, P1, PT, R72, UR18, RZ ;  /* 0x0000001248047c10 */ /* 0x000fca000ff3e0ff */
[----:B------:R1:W-:Y:S02]  /*bf20*/  STL [R1+0x1d4], R4 ;  /* 0x0001d40401007387 */ /* 0x0003e40000100800 */
[----:B-1----:R-:W-:Y:S02]  /*bf30*/  IADD3.X R5, PT, PT, R115, UR19, RZ, P4, !PT ;  /* 0x0000001373057c10 */ /* 0x002fe4000a7fe4ff */
[----:B------:R1:W-:Y:S04]  /*bf40*/  STL [R1+0x1a8], R6 ;  /* 0x0001a80601007387 */ /* 0x0003e80000100800 */
[----:B------:R1:W5:Y:S01]  /*bf50*/  LDL.LU R115, [R1+0x41c] ;  /* 0x00041c0001737983 */ /* 0x0003620000300800 */
[----:B------:R-:W-:-:S05]  /*bf60*/  IADD3 R4, P0, PT, R73, UR18, RZ ;  /* 0x0000001249047c10 */ /* 0x000fca000ff1e0ff */
[----:B------:R2:W-:Y:S01]  /*bf70*/  STL [R1+0x1dc], R4 ;  /* 0x0001dc0401007387 */ /* 0x0005e20000100800 */
[----:B-1----:R-:W-:Y:S01]  /*bf80*/  IADD3.X R6, PT, PT, R2, UR19, RZ, P5, !PT ;  /* 0x0000001302067c10 */ /* 0x002fe2000affe4ff */
[----:B------:R-:W-:Y:S01]  /*bf90*/  IMAD.SHL.U32 R9, R79, 0x80, RZ ;  /* 0x000000804f097824 */ /* 0x000fe200078e00ff */
[----:B--2---:R-:W-:Y:S02]  /*bfa0*/  IADD3 R4, P4, PT, R114, UR16, RZ ;  /* 0x0000001072047c10 */ /* 0x004fe4000ff9e0ff */
[----:B------:R1:W5:Y:S04]  /*bfb0*/  LDL.LU R114, [R1+0x418] ;  /* 0x0004180001727983 */ /* 0x0003680000300800 */
[----:B------:R2:W-:Y:S04]  /*bfc0*/  STL [R1+0x1b0], R5 ;  /* 0x0001b00501007387 */ /* 0x0005e80000100800 */
[----:B------:R1:W5:Y:S04]  /*bfd0*/  LDL.LU R2, [R1+0x414] ;  /* 0x0004140001027983 */ /* 0x0003680000300800 */
[----:B------:R1:W-:Y:S01]  /*bfe0*/  STL [R1+0x1e4], R4 ;  /* 0x0001e40401007387 */ /* 0x0003e20000100800 */
[----:B--2---:R-:W-:-:S03]  /*bff0*/  IADD3.X R5, PT, PT, R81, UR19, RZ, P3, !PT ;  /* 0x0000001351057c10 */ /* 0x004fc60009ffe4ff */
[----:B------:R2:W-:Y:S01]  /*c000*/  STL [R1+0x1b8], R6 ;  /* 0x0001b80601007387 */ /* 0x0005e20000100800 */
[----:B-1----:R-:W-:-:S03]  /*c010*/  IADD3.X R4, PT, PT, R74, UR19, RZ, P2, !PT ;  /* 0x000000134a047c10 */ /* 0x002fc600097fe4ff */
[----:B------:R1:W-:Y:S01]  /*c020*/  STL [R1+0x1c0], R5 ;  /* 0x0001c00501007387 */ /* 0x0003e20000100800 */
[----:B--2---:R-:W-:-:S03]  /*c030*/  IADD3.X R6, PT, PT, R75, UR19, RZ, P1, !PT ;  /* 0x000000134b067c10 */ /* 0x004fc60008ffe4ff */
[----:B------:R2:W-:Y:S01]  /*c040*/  STL [R1+0x1c8], R4 ;  /* 0x0001c80401007387 */ /* 0x0005e20000100800 */
[----:B-1----:R-:W-:-:S03]  /*c050*/  IADD3.X R5, PT, PT, R78, UR19, RZ, P0, !PT ;  /* 0x000000134e057c10 */ /* 0x002fc600087fe4ff */
[----:B------:R-:W-:Y:S01]  /*c060*/  STL [R1+0x1d0], R6 ;  /* 0x0001d00601007387 */ /* 0x000fe20000100800 */
[----:B--2---:R-:W-:-:S03]  /*c070*/  IADD3.X R4, PT, PT, R116, UR17, RZ, P4, !PT ;  /* 0x0000001174047c10 */ /* 0x004fc6000a7fe4ff */
[----:B------:R1:W-:Y:S04]  /*c080*/  STL [R1+0x1d8], R5 ;  /* 0x0001d80501007387 */ /* 0x0003e80000100800 */
[----:B------:R3:W-:Y:S04]  /*c090*/  STL [R1+0x1e0], R4 ;  /* 0x0001e00401007387 */ /* 0x0007e80000100800 */
[----:B------:R-:W2:Y:S01]  /*c0a0*/  LDL.LU R79, [R1+0x1fc] ;  /* 0x0001fc00014f7983 */ /* 0x000ea20000300800 */
[----:B------:R-:W-:Y:S02]  /*c0b0*/  LOP3.LUT R10, R9, 0x7000, RZ, 0xc0, !PT ;  /* 0x00007000090a7812 */ /* 0x000fe400078ec0ff */
[----:B-1----:R-:W-:Y:S01]  /*c0c0*/  SHF.R.S32.HI R5, RZ, 0x1f, R31 ;  /* 0x0000001fff057819 */ /* 0x002fe2000001141f */
[----:B------:R-:W1:Y:S01]  /*c0d0*/  S2R R116, SR_TID.X ;  /* 0x0000000000747919 */ /* 0x000e620000002100 */
[----:B---3--:R-:W-:-:S02]  /*c0e0*/  SHF.R.S32.HI R4, RZ, 0x1f, R25 ;  /* 0x0000001fff047819 */ /* 0x008fc40000011419 */
[----:B----4-:R-:W-:Y:S02]  /*c0f0*/  SHF.R.S32.HI R6, RZ, 0x1f, R26 ;  /* 0x0000001fff067819 */ /* 0x010fe4000001141a */
[----:B------:R-:W-:Y:S02]  /*c100*/  SHF.L.U64.HI R9, R25, 0x2, R4 ;  /* 0x0000000219097819 */ /* 0x000fe40000010204 */
[----:B------:R-:W-:Y:S02]  /*c110*/  SHF.L.U64.HI R4, R31, 0x2, R5 ;  /* 0x000000021f047819 */ /* 0x000fe40000010205 */
[----:B------:R-:W-:Y:S01]  /*c120*/  SHF.R.S32.HI R7, RZ, 0x1f, R29 ;  /* 0x0000001fff077819 */ /* 0x000fe2000001141d */
[----:B------:R-:W-:Y:S01]  /*c130*/  STL [R1+0x1f8], R9 ;  /* 0x0001f80901007387 */ /* 0x000fe20000100800 */
[----:B------:R-:W-:Y:S02]  /*c140*/  SHF.R.S32.HI R8, RZ, 0x1f, R30 ;  /* 0x0000001fff087819 */ /* 0x000fe4000001141e */
[----:B------:R-:W-:Y:S01]  /*c150*/  SHF.L.U64.HI R6, R26, 0x2, R6 ;  /* 0x000000021a067819 */ /* 0x000fe20000010206 */
[----:B------:R-:W-:Y:S01]  /*c160*/  STL [R1+0x200], R10 ;  /* 0x0002000a01007387 */ /* 0x000fe20000100800 */
[----:B------:R-:W-:-:S03]  /*c170*/  SHF.L.U64.HI R5, R29, 0x2, R7 ;  /* 0x000000021d057819 */ /* 0x000fc60000010207 */
[----:B------:R3:W-:Y:S04]  /*c180*/  STL [R1+0x1e8], R4 ;  /* 0x0001e80401007387 */ /* 0x0007e80000100800 */
[----:B------:R4:W-:Y:S01]  /*c190*/  STL [R1+0x1ec], R6 ;  /* 0x0001ec0601007387 */ /* 0x0009e20000100800 */
[----:B---3--:R-:W-:-:S03]  /*c1a0*/  SHF.L.U64.HI R4, R30, 0x2, R8 ;  /* 0x000000021e047819 */ /* 0x008fc60000010208 */
[----:B------:R4:W-:Y:S04]  /*c1b0*/  STL [R1+0x1f0], R5 ;  /* 0x0001f00501007387 */ /* 0x0009e80000100800 */
[----:B------:R4:W-:Y:S01]  /*c1c0*/  STL [R1+0x1f4], R4 ;  /* 0x0001f40401007387 */ /* 0x0009e20000100800 */
[----:B------:R-:W-:Y:S01]  /*c1d0*/  USHF.R.S32.HI UR8, URZ, 0x1f, UR5 ;  /* 0x0000001fff087899 */ /* 0x000fe20008011405 */
[----:B------:R-:W-:Y:S02]  /*c1e0*/  IADD3 R121, P6, PT, R121, UR18, RZ ;  /* 0x0000001279797c10 */ /* 0x000fe4000ffde0ff */
[----:B-1----:R-:W-:Y:S01]  /*c1f0*/  SHF.R.U32.HI R116, RZ, 0x7, R116 ;  /* 0x00000007ff747819 */ /* 0x002fe20000011674 */
[----:B------:R-:W-:Y:S01]  /*c200*/  ULEA.HI UR8, UR8, UR5, URZ, 0x7 ;  /* 0x0000000508087291 */ /* 0x000fe2000f8f38ff */
[----:B------:R-:W-:-:S02]  /*c210*/  IADD3.X R120, PT, PT, R120, UR19, RZ, P6, !PT ;  /* 0x0000001378787c10 */ /* 0x000fc4000b7fe4ff */
[----:B------:R-:W-:Y:S02]  /*c220*/  CS2R R104, SRZ ;  /* 0x0000000000687805 */ /* 0x000fe4000001ff00 */
[----:B------:R-:W-:Y:S01]  /*c230*/  SGXT.U32 R116, R116, 0x2 ;  /* 0x000000027474781a */ /* 0x000fe20000000000 */
[----:B------:R-:W-:Y:S01]  /*c240*/  USHF.R.S32.HI UR8, URZ, 0x7, UR8 ;  /* 0x00000007ff087899 */ /* 0x000fe20008011408 */
        /* <DEDUP_REMOVED lines=30> */
[----:B------:R-:W-:Y:S01]  /*c430*/  LOP3.LUT R117, R0, 0x20, RZ, 0x3c, !PT ;  /* 0x0000002000757812 */ /* 0x000fe200078e3cff */
[----:B------:R-:W-:Y:S02]  /*c440*/  USHF.L.U32 UR18, UR6, 0x2, URZ ;  /* 0x0000000206127899 */ /* 0x000fe400080006ff */
[----:B------:R-:W-:Y:S02]  /*c450*/  USHF.L.U64.HI UR6, UR6, 0x2, UR12 ;  /* 0x0000000206067899 */ /* 0x000fe4000801020c */
[----:B------:R-:W-:Y:S01]  /*c460*/  UIADD3 UR9, UPT, UPT, UR9, -0x100, URZ ;  /* 0xffffff0009097890 */ /* 0x000fe2000fffe0ff */
[----:B------:R-:W-:Y:S01]  /*c470*/  UMOV UR4, URZ ;  /* 0x000000ff00047c82 */ /* 0x000fe20008000000 */
[----:B------:R-:W-:Y:S01]  /*c480*/  UMOV UR10, 0x1 ;  /* 0x00000001000a7882 */ /* 0x000fe20000000000 */
[----:B------:R-:W-:-:S02]  /*c490*/  USHF.L.U64.HI UR11, UR13, 0x2, UR11 ;  /* 0x000000020d0b7899 */ /* 0x000fc4000801020b */
[----:B------:R-:W-:Y:S01]  /*c4a0*/  UIADD3 UR12, UPT, UPT, UR8, -0x2, URZ ;  /* 0xfffffffe080c7890 */ /* 0x000fe2000fffe0ff */
[----:B------:R-:W-:Y:S01]  /*c4b0*/  UMOV UR5, 0xffffffff ;  /* 0xffffffff00057882 */ /* 0x000fe20000000000 */
[----:B--2---:R-:W-:Y:S01]  /*c4c0*/  IMAD.IADD R112, R79, 0x1, R10 ;  /* 0x000000014f707824 */ /* 0x004fe200078e020a */
[----:B------:R-:W-:-:S04]  /*c4d0*/  CS2R R78, SRZ ;  /* 0x00000000004e7805 */ /* 0x000fc8000001ff00 */
[----:B----4-:R-:W-:-:S07]  /*c4e0*/  LOP3.LUT R113, R112, 0x40, RZ, 0x3c, !PT ;  /* 0x0000004070717812 */ /* 0x010fce00078e3cff */
.L_x_2:
[----:B------:R-:W-:-:S04]  /*c4f0*/  DEPBAR.LE SB0, 0x2 ;  /* 0x000080800000791a */ /* 0x000fc80000000000 */
[----:B------:R-:W-:Y:S01]  /*c500*/  UIADD3 UR5, UPT, UPT, UR5, 0x1, URZ ;  /* 0x0000000105057890 */ /* 0x000fe2000fffe0ff */
[----:B-----5:R1:W-:Y:S03]  /*c510*/  STL [R1+0x418], R115 ;  /* 0x0004187301007387 */ /* 0x0203e60000100800 */
[----:B------:R-:W-:-:S04]  /*c520*/  UISETP.GT.AND UP0, UPT, UR5, 0x1, UPT ;  /* 0x000000010500788c */ /* 0x000fc8000bf04270 */
[----:B------:R-:W-:Y:S01]  /*c530*/  USEL UR5, UR5, URZ, !UP0 ;  /* 0x000000ff05057287 */ /* 0x000fe2000c000000 */
[----:B-1----:R-:W2:Y:S03]  /*c540*/  LDL R115, [R1+0x1f0] ;  /* 0x0001f00001737983 */ /* 0x002ea60000100800 */
[----:B------:R-:W-:Y:S01]  /*c550*/  ULEA UR16, UR5, UR7, 0x10 ;  /* 0x0000000705107291 */ /* 0x000fe2000f8e80ff */
[----:B------:R-:W-:Y:S01]  /*c560*/  BAR.SYNC.DEFER_BLOCKING 0x0 ;  /* 0x0000000000007b1d */ /* 0x000fe20000010000 */
[----:B------:R-:W-:-:S05]  /*c570*/  ULEA UR17, UR5, UR7, 0x11 ;  /* 0x0000000705117291 */ /* 0x000fca000f8e88ff */
[----:B------:R1:W-:Y:S04]  /*c580*/  STL [R1+0x414], R114 ;  /* 0x0004147201007387 */ /* 0x0003e80000100800 */
[----:B-1----:R-:W3:Y:S04]  /*c590*/  LDL R114, [R1+0x258] ;  /* 0x0002580001727983 */ /* 0x002ee80000100800 */
[----:B------:R-:W-:Y:S04]  /*c5a0*/  STL [R1+0x41c], R112 ;  /* 0x00041c7001007387 */ /* 0x000fe80000100800 */
[----:B------:R-:W-:Y:S04]  /*c5b0*/  LDS R88, [R0+UR16+0x40000] ;  /* 0x0400001000587984 */ /* 0x000fe80008000800 */
[----:B------:R-:W-:Y:S04]  /*c5c0*/  LDS R90, [R0+UR16+0x40800] ;  /* 0x04080010005a7984 */ /* 0x000fe80008000800 */
[----:B------:R-:W-:Y:S04]  /*c5d0*/  LDS R89, [R117+UR16+0x40000] ;  /* 0x0400001075597984 */ /* 0x000fe80008000800 */
[----:B------:R-:W-:Y:S04]  /*c5e0*/  LDS R91, [R117+UR16+0x40800] ;  /* 0x04080010755b7984 */ /* 0x000fe80008000800 */
[----:B------:R-:W-:Y:S04]  /*c5f0*/  LDS R84, [R0+UR16+0x40080] ;  /* 0x0400801000547984 */ /* 0x000fe80008000800 */
[----:B------:R-:W-:Y:S04]  /*c600*/  LDS R86, [R0+UR16+0x40880] ;  /* 0x0408801000567984 */ /* 0x000fe80008000800 */
[----:B------:R-:W-:Y:S04]  /*c610*/  LDS R85, [R117+UR16+0x40080] ;  /* 0x0400801075557984 */ /* 0x000fe80008000800 */
[----:B------:R-:W-:Y:S04]  /*c620*/  LDS R87, [R117+UR16+0x40880] ;  /* 0x0408801075577984 */ /* 0x000fe80008000800 */
[----:B------:R-:W1:Y:S04]  /*c630*/  LDSM.16.M88.4 R4, [R112+UR17] ;  /* 0x000000117004783b */ /* 0x000e680008000200 */
[----:B------:R-:W4:Y:S04]  /*c640*/  LDSM.16.M88.4 R28, [R112+UR17+0x8000] ;  /* 0x00800011701c783b */ /* 0x000f280008000200 */
[----:B------:R-:W4:Y:S04]  /*c650*/  LDSM.16.M88.4 R24, [R112+UR17+0x10000] ;  /* 0x010000117018783b */ /* 0x000f280008000200 */
[----:B------:R-:W4:Y:S04]  /*c660*/  LDSM.16.M88.4 R20, [R112+UR17+0x18000] ;  /* 0x018000117014783b */ /* 0x000f280008000200 */
[----:B------:R-:W-:Y:S04]  /*c670*/  LDS R108, [R0+UR16+0x43080] ;  /* 0x04308010006c7984 */ /* 0x000fe80008000800 */
[----:B------:R-:W-:Y:S04]  /*c680*/  LDS R110, [R0+UR16+0x43880] ;  /* 0x04388010006e7984 */ /* 0x000fe80008000800 */
[----:B------:R-:W-:Y:S04]  /*c690*/  LDS R109, [R117+UR16+0x43080] ;  /* 0x04308010756d7984 */ /* 0x000fe80008000800 */
[----:B------:R-:W-:Y:S01]  /*c6a0*/  LDS R111, [R117+UR16+0x43880] ;  /* 0x04388010756f7984 */ /* 0x000fe20008000800 */
[C---:B-1----:R-:W-:Y:S08]  /*c6b0*/  HMMA.1688.F32.TF32 R16, R88.reuse, R4, R104 ;  /* 0x000000045810723c */ /* 0x042ff00000081068 */
[C---:B----4-:R-:W-:Y:S01]  /*c6c0*/  HMMA.1688.F32.TF32 R12, R88.reuse, R28, R96 ;  /* 0x0000001c580c723c */ /* 0x050fe20000081060 */
[----:B------:R-:W-:Y:S04]  /*c6d0*/  LDS R96, [R0+UR16+0x41080] ;  /* 0x0410801000607984 */ /* 0x000fe80008000800 */
[----:B------:R-:W-:Y:S03]  /*c6e0*/  LDS R98, [R0+UR16+0x41880] ;  /* 0x0418801000627984 */ /* 0x000fe60008000800 */
[C---:B------:R-:W-:Y:S01]  /*c6f0*/  HMMA.1688.F32.TF32 R8, R88.reuse, R24, R92 ;  /* 0x000000185808723c */ /* 0x040fe2000008105c */
[----:B------:R-:W-:Y:S04]  /*c700*/  LDS R92, [R0+UR16+0x41000] ;  /* 0x04100010005c7984 */ /* 0x000fe80008000800 */
[----:B------:R-:W-:Y:S03]  /*c710*/  LDS R94, [R0+UR16+0x41800] ;  /* 0x04180010005e7984 */ /* 0x000fe60008000800 */
[----:B------:R-:W-:Y:S01]  /*c720*/  HMMA.1688.F32.TF32 R32, R88, R20, R32 ;  /* 0x000000145820723c */ /* 0x000fe20000081020 */
[----:B------:R-:W-:Y:S04]  /*c730*/  LDS R88, [R0+UR16+0x40100] ;  /* 0x0401001000587984 */ /* 0x000fe80008000800 */
[----:B------:R-:W-:Y:S03]  /*c740*/  LDS R90, [R0+UR16+0x40900] ;  /* 0x04090010005a7984 */ /* 0x000fe60008000800 */
[C---:B------:R-:W-:Y:S01]  /*c750*/  HMMA.1688.F32.TF32 R36, R84.reuse, R4, R36 ;  /* 0x000000045424723c */ /* 0x040fe20000081024 */
[----:B------:R-:W-:Y:S04]  /*c760*/  LDS R89, [R117+UR16+0x40100] ;  /* 0x0401001075597984 */ /* 0x000fe80008000800 */
[----:B------:R-:W1:Y:S03]  /*c770*/  LDS R91, [R117+UR16+0x40900] ;  /* 0x04090010755b7984 */ /* 0x000e660008000800 */
[C---:B------:R-:W-:Y:S01]  /*c780*/  HMMA.1688.F32.TF32 R40, R84.reuse, R28, R40 ;  /* 0x0000001c5428723c */ /* 0x040fe20000081028 */
[----:B------:R-:W-:Y:S04]  /*c790*/  LDS R93, [R117+UR16+0x41000] ;  /* 0x04100010755d7984 */ /* 0x000fe80008000800 */
[----:B------:R-:W-:Y:S03]  /*c7a0*/  LDS R95, [R117+UR16+0x41800] ;  /* 0x04180010755f7984 */ /* 0x000fe60008000800 */
[C---:B------:R-:W-:Y:S01]  /*c7b0*/  HMMA.1688.F32.TF32 R44, R84.reuse, R24, R44 ;  /* 0x00000018542c723c */ /* 0x040fe2000008102c */
[----:B------:R-:W-:Y:S04]  /*c7c0*/  LDS R97, [R117+UR16+0x41080] ;  /* 0x0410801075617984 */ /* 0x000fe80008000800 */
[----:B------:R-:W-:Y:S03]  /*c7d0*/  LDS R99, [R117+UR16+0x41880] ;  /* 0x0418801075637984 */ /* 0x000fe60008000800 */
[----:B------:R-:W-:Y:S01]  /*c7e0*/  HMMA.1688.F32.TF32 R48, R84, R20, R48 ;  /* 0x000000145430723c */ /* 0x000fe20000081030 */
[----:B------:R-:W-:Y:S04]  /*c7f0*/  LDS R84, [R0+UR16+0x40180] ;  /* 0x0401801000547984 */ /* 0x000fe80008000800 */
[----:B------:R-:W-:Y:S04]  /*c800*/  LDS R86, [R0+UR16+0x40980] ;  /* 0x0409801000567984 */ /* 0x000fe80008000800 */
[----:B------:R-:W-:Y:S04]  /*c810*/  LDS R85, [R117+UR16+0x40180] ;  /* 0x0401801075557984 */ /* 0x000fe80008000800 */
[----:B------:R-:W4:Y:S01]  /*c820*/  LDS R87, [R117+UR16+0x40980] ;  /* 0x0409801075577984 */ /* 0x000f220008000800 */
[C---:B-1----:R-:W-:Y:S08]  /*c830*/  HMMA.1688.F32.TF32 R52, R88.reuse, R4, R52 ;  /* 0x000000045834723c */ /* 0x042ff00000081034 */
[C---:B------:R-:W-:Y:S08]  /*c840*/  HMMA.1688.F32.TF32 R56, R88.reuse, R28, R56 ;  /* 0x0000001c5838723c */ /* 0x040ff00000081038 */
[C---:B------:R-:W-:Y:S08]  /*c850*/  HMMA.1688.F32.TF32 R60, R88.reuse, R24, R60 ;  /* 0x00000018583c723c */ /* 0x040ff0000008103c */
[----:B------:R-:W-:Y:S01]  /*c860*/  HMMA.1688.F32.TF32 R64, R88, R20, R64 ;  /* 0x000000145840723c */ /* 0x000fe20000081040 */
[----:B------:R-:W-:Y:S04]  /*c870*/  LDS R88, [R0+UR16+0x41100] ;  /* 0x0411001000587984 */ /* 0x000fe80008000800 */
[----:B------:R-:W-:Y:S03]  /*c880*/  LDS R90, [R0+UR16+0x41900] ;  /* 0x04190010005a7984 */ /* 0x000fe60008000800 */
[C---:B----4-:R-:W-:Y:S01]  /*c890*/  HMMA.1688.F32.TF32 R68, R84.reuse, R4, R68 ;  /* 0x000000045444723c */ /* 0x050fe20000081044 */
[----:B------:R-:W-:Y:S04]  /*c8a0*/  LDS R89, [R117+UR16+0x41100] ;  /* 0x0411001075597984 */ /* 0x000fe80008000800 */
[----:B------:R-:W1:Y:S03]  /*c8b0*/  LDS R91, [R117+UR16+0x41900] ;  /* 0x04190010755b7984 */ /* 0x000e660008000800 */
[C---:B------:R-:W-:Y:S01]  /*c8c0*/  HMMA.1688.F32.TF32 R72, R84.reuse, R28, R72 ;  /* 0x0000001c5448723c */ /* 0x040fe20000081048 */
[----:B------:R-:W-:Y:S04]  /*c8d0*/  LDS R28, [R0+UR16+0x42000] ;  /* 0x04200010001c7984 */ /* 0x000fe80008000800 */
[----:B------:R-:W-:Y:S03]  /*c8e0*/  LDS R29, [R117+UR16+0x42000] ;  /* 0x04200010751d7984 */ /* 0x000fe60008000800 */
[C---:B------:R-:W-:Y:S08]  /*c8f0*/  HMMA.1688.F32.TF32 R76, R84.reuse, R24, R76 ;  /* 0x00000018544c723c */ /* 0x040ff0000008104c */
[----:B------:R-:W-:Y:S01]  /*c900*/  HMMA.1688.F32.TF32 R84, R84, R20, R80 ;  /* 0x000000145454723c */ /* 0x000fe20000081050 */
[----:B------:R-:W-:Y:S04]  /*c910*/  LDS R80, [R0+UR16+0x41180] ;  /* 0x0411801000507984 */ /* 0x000fe80008000800 */
[----:B------:R-:W-:Y:S03]  /*c920*/  LDS R82, [R0+UR16+0x41980] ;  /* 0x0419801000527984 */ /* 0x000fe60008000800 */
[C---:B------:R-:W-:Y:S01]  /*c930*/  HMMA.1688.F32.TF32 R100, R92.reuse, R6, R16 ;  /* 0x000000065c64723c */ /* 0x040fe20000081010 */
[----:B------:R-:W-:Y:S04]  /*c940*/  LDS R81, [R117+UR16+0x41180] ;  /* 0x0411801075517984 */ /* 0x000fe80008000800 */
[----:B------:R-:W4:Y:S03]  /*c950*/  LDS R83, [R117+UR16+0x41980] ;  /* 0x0419801075537984 */ /* 0x000f260008000800 */
[C---:B------:R-:W-:Y:S01]  /*c960*/  HMMA.1688.F32.TF32 R12, R92.reuse, R30, R12 ;  /* 0x0000001e5c0c723c */ /* 0x040fe2000008100c */
[----:B------:R-:W-:Y:S07]  /*c970*/  LDSM.16.M88.4 R16, [R113+UR17+0x10000] ;  /* 0x010000117110783b */ /* 0x000fee0008000200 */
[C---:B------:R-:W-:Y:S08]  /*c980*/  HMMA.1688.F32.TF32 R8, R92.reuse, R26, R8 ;  /* 0x0000001a5c08723c */ /* 0x040ff00000081008 */
[----:B------:R-:W-:Y:S08]  /*c990*/  HMMA.1688.F32.TF32 R32, R92, R22, R32 ;  /* 0x000000165c20723c */ /* 0x000ff00000081020 */
[-C--:B------:R-:W-:Y:S08]  /*c9a0*/  HMMA.1688.F32.TF32 R92, R96, R6.reuse, R36 ;  /* 0x00000006605c723c */ /* 0x080ff00000081024 */
[C---:B-1----:R-:W-:Y:S08]  /*c9b0*/  HMMA.1688.F32.TF32 R52, R88.reuse, R6, R52 ;  /* 0x000000065834723c */ /* 0x042ff00000081034 */
[C---:B------:R-:W-:Y:S08]  /*c9c0*/  HMMA.1688.F32.TF32 R56, R88.reuse, R30, R56 ;  /* 0x0000001e5838723c */ /* 0x040ff00000081038 */
[C---:B------:R-:W-:Y:S08]  /*c9d0*/  HMMA.1688.F32.TF32 R60, R88.reuse, R26, R60 ;  /* 0x0000001a583c723c */ /* 0x040ff0000008103c */
[----:B------:R-:W-:Y:S08]  /*c9e0*/  HMMA.1688.F32.TF32 R64, R88, R22, R64 ;  /* 0x000000165840723c */ /* 0x000ff00000081040 */
[C---:B------:R-:W-:Y:S08]  /*c9f0*/  HMMA.1688.F32.TF32 R36, R96.reuse, R30, R40 ;  /* 0x0000001e6024723c */ /* 0x040ff00000081028 */
[C---:B------:R-:W-:Y:S08]  /*ca00*/  HMMA.1688.F32.TF32 R44, R96.reuse, R26, R44 ;  /* 0x0000001a602c723c */ /* 0x040ff0000008102c */
[----:B------:R-:W-:Y:S01]  /*ca10*/  HMMA.1688.F32.TF32 R48, R96, R22, R48 ;  /* 0x000000166030723c */ /* 0x000fe20000081030 */
[----:B------:R-:W-:Y:S04]  /*ca20*/  LDS R96, [R0+UR16+0x43000] ;  /* 0x0430001000607984 */ /* 0x000fe80008000800 */
[----:B------:R-:W-:Y:S03]  /*ca30*/  LDS R98, [R0+UR16+0x43800] ;  /* 0x0438001000627984 */ /* 0x000fe60008000800 */
[C---:B----4-:R-:W-:Y:S01]  /*ca40*/  HMMA.1688.F32.TF32 R68, R80.reuse, R6, R68 ;  /* 0x000000065044723c */ /* 0x050fe20000081044 */
[----:B------:R-:W-:Y:S04]  /*ca50*/  LDSM.16.M88.4 R4, [R113+UR17+0x18000] ;  /* 0x018000117104783b */ /* 0x000fe80008000200 */
[----:B------:R-:W-:Y:S03]  /*ca60*/  LDS R97, [R117+UR16+0x43000] ;  /* 0x0430001075617984 */ /* 0x000fe60008000800 */
[C---:B------:R-:W-:Y:S01]  /*ca70*/  HMMA.1688.F32.TF32 R72, R80.reuse, R30, R72 ;  /* 0x0000001e5048723c */ /* 0x040fe20000081048 */
[----:B------:R-:W-:Y:S04]  /*ca80*/  LDS R30, [R0+UR16+0x42800] ;  /* 0x04280010001e7984 */ /* 0x000fe80008000800 */
[----:B------:R-:W1:Y:S03]  /*ca90*/  LDS R31, [R117+UR16+0x42800] ;  /* 0x04280010751f7984 */ /* 0x000e660008000800 */
[C---:B------:R-:W-:Y:S01]  /*caa0*/  HMMA.1688.F32.TF32 R76, R80.reuse, R26, R76 ;  /* 0x0000001a504c723c */ /* 0x040fe2000008104c */
[----:B------:R-:W4:Y:S04]  /*cab0*/  LDSM.16.M88.4 R24, [R113+UR17] ;  /* 0x000000117118783b */ /* 0x000f280008000200 */
[----:B------:R-:W-:Y:S03]  /*cac0*/  LDS R99, [R117+UR16+0x43800] ;  /* 0x0438001075637984 */ /* 0x000fe60008000800 */
[----:B------:R-:W-:Y:S01]  /*cad0*/  HMMA.1688.F32.TF32 R88, R80, R22, R84 ;  /* 0x000000165058723c */ /* 0x000fe20000081054 */
[----:B------:R-:W2:Y:S04]  /*cae0*/  LDSM.16.M88.4 R20, [R113+UR17+0x8000] ;  /* 0x008000117114783b */ /* 0x000ea80008000200 */
[----:B------:R-:W-:Y:S04]  /*caf0*/  LDS R80, [R0+UR16+0x42080] ;  /* 0x0420801000507984 */ /* 0x000fe80008000800 */
[----:B------:R-:W-:Y:S04]  /*cb00*/  LDS R82, [R0+UR16+0x42880] ;  /* 0x0428801000527984 */ /* 0x000fe80008000800 */
[----:B------:R-:W-:Y:S04]  /*cb10*/  LDS R81, [R117+UR16+0x42080] ;  /* 0x0420801075517984 */ /* 0x000fe80008000800 */
[----:B------:R-:W3:Y:S01]  /*cb20*/  LDS R83, [R117+UR16+0x42880] ;  /* 0x0428801075537984 */ /* 0x000ee20008000800 */
[C---:B-1----:R-:W-:Y:S08]  /*cb30*/  HMMA.1688.F32.TF32 R8, R28.reuse, R16, R8 ;  /* 0x000000101c08723c */ /* 0x042ff00000081008 */
[C---:B----4-:R-:W-:Y:S08]  /*cb40*/  HMMA.1688.F32.TF32 R40, R28.reuse, R24, R100 ;  /* 0x000000181c28723c */ /* 0x050ff00000081064 */
[C---:B--2---:R-:W-:Y:S08]  /*cb50*/  HMMA.1688.F32.TF32 R12, R28.reuse, R20, R12 ;  /* 0x000000141c0c723c */ /* 0x044ff0000008100c */
[----:B------:R-:W-:Y:S08]  /*cb60*/  HMMA.1688.F32.TF32 R32, R28, R4, R32 ;  /* 0x000000041c20723c */ /* 0x000ff00000081020 */
[C---:B---3--:R-:W-:Y:S01]  /*cb70*/  HMMA.1688.F32.TF32 R28, R80.reuse, R24, R92 ;  /* 0x00000018501c723c */ /* 0x048fe2000008105c */
[----:B------:R-:W-:Y:S04]  /*cb80*/  LDS R92, [R0+UR16+0x42180] ;  /* 0x04218010005c7984 */ /* 0x000fe80008000800 */
[----:B------:R-:W-:Y:S03]  /*cb90*/  LDS R94, [R0+UR16+0x42980] ;  /* 0x04298010005e7984 */ /* 0x000fe60008000800 */
[C---:B------:R-:W-:Y:S01]  /*cba0*/  HMMA.1688.F32.TF32 R36, R80.reuse, R20, R36 ;  /* 0x000000145024723c */ /* 0x040fe20000081024 */
[----:B------:R-:W-:Y:S04]  /*cbb0*/  LDS R93, [R117+UR16+0x42180] ;  /* 0x04218010755d7984 */ /* 0x000fe80008000800 */
[----:B------:R-:W1:Y:S03]  /*cbc0*/  LDS R95, [R117+UR16+0x42980] ;  /* 0x04298010755f7984 */ /* 0x000e660008000800 */
[C---:B------:R-:W-:Y:S08]  /*cbd0*/  HMMA.1688.F32.TF32 R44, R80.reuse, R16, R44 ;  /* 0x00000010502c723c */ /* 0x040ff0000008102c */
[----:B------:R-:W-:Y:S01]  /*cbe0*/  HMMA.1688.F32.TF32 R48, R80, R4, R48 ;  /* 0x000000045030723c */ /* 0x000fe20000081030 */
[----:B------:R-:W-:Y:S04]  /*cbf0*/  LDS R80, [R0+UR16+0x42100] ;  /* 0x0421001000507984 */ /* 0x000fe80008000800 */
[----:B------:R-:W-:Y:S03]  /*cc00*/  LDS R82, [R0+UR16+0x42900] ;  /* 0x0429001000527984 */ /* 0x000fe60008000800 */
[C---:B------:R-:W-:Y:S01]  /*cc10*/  HMMA.1688.F32.TF32 R104, R96.reuse, R22, R12 ;  /* 0x000000166068723c */ /* 0x040fe2000008100c */
[----:B------:R-:W-:Y:S04]  /*cc20*/  LDS R81, [R117+UR16+0x42100] ;  /* 0x0421001075517984 */ /* 0x000fe80008000800 */
[----:B------:R-:W2:Y:S03]  /*cc30*/  LDS R83, [R117+UR16+0x42900] ;  /* 0x0429001075537984 */ /* 0x000ea60008000800 */
[C---:B------:R-:W-:Y:S08]  /*cc40*/  HMMA.1688.F32.TF32 R40, R96.reuse, R26, R40 ;  /* 0x0000001a6028723c */ /* 0x040ff00000081028 */
[----:B------:R-:W-:Y:S01]  /*cc50*/  HMMA.1688.F32.TF32 R100, R96, R18, R8 ;  /* 0x000000126064723c */ /* 0x000fe20000081008 */
[----:B------:R-:W-:Y:S07]  /*cc60*/  LDSM.16.M88.4 R8, [R112+UR17+0x18080] ;  /* 0x018080117008783b */ /* 0x000fee0008000200 */
[C---:B-1----:R-:W-:Y:S08]  /*cc70*/  HMMA.1688.F32.TF32 R84, R92.reuse, R24, R68 ;  /* 0x000000185c54723c */ /* 0x042ff00000081044 */
[C---:B------:R-:W-:Y:S08]  /*cc80*/  HMMA.1688.F32.TF32 R76, R92.reuse, R16, R76 ;  /* 0x000000105c4c723c */ /* 0x040ff0000008104c */
[----:B------:R-:W-:Y:S08]  /*cc90*/  HMMA.1688.F32.TF32 R68, R92, R4, R88 ;  /* 0x000000045c44723c */ /* 0x000ff00000081058 */
[C---:B--2---:R-:W-:Y:S08]  /*cca0*/  HMMA.1688.F32.TF32 R52, R80.reuse, R24, R52 ;  /* 0x000000185034723c */ /* 0x044ff00000081034 */
[C---:B------:R-:W-:Y:S08]  /*ccb0*/  HMMA.1688.F32.TF32 R56, R80.reuse, R20, R56 ;  /* 0x000000145038723c */ /* 0x040ff00000081038 */
[C---:B------:R-:W-:Y:S08]  /*ccc0*/  HMMA.1688.F32.TF32 R60, R80.reuse, R16, R60 ;  /* 0x00000010503c723c */ /* 0x040ff0000008103c */
[----:B------:R-:W-:Y:S08]  /*ccd0*/  HMMA.1688.F32.TF32 R64, R80, R4, R64 ;  /* 0x000000045040723c */ /* 0x000ff00000081040 */
[----:B------:R-:W-:Y:S01]  /*cce0*/  HMMA.1688.F32.TF32 R80, R92, R20, R72 ;  /* 0x000000145c50723c */ /* 0x000fe20000081048 */
[----:B------:R-:W-:Y:S04]  /*ccf0*/  LDS R92, [R0+UR16+0x43100] ;  /* 0x04310010005c7984 */ /* 0x000fe80008000800 */
[----:B------:R-:W-:Y:S03]  /*cd00*/  LDS R94, [R0+UR16+0x43900] ;  /* 0x04390010005e7984 */ /* 0x000fe60008000800 */
[----:B------:R-:W-:Y:S01]  /*cd10*/  HMMA.1688.F32.TF32 R12, R108, R22, R36 ;  /* 0x000000166c0c723c */ /* 0x000fe20000081024 */
[----:B------:R-:W-:Y:S04]  /*cd20*/  LDS R93, [R117+UR16+0x43100] ;  /* 0x04310010755d7984 */ /* 0x000fe80008000800 */
[----:B------:R-:W1:Y:S03]  /*cd30*/  LDS R95, [R117+UR16+0x43900] ;  /* 0x04390010755f7984 */ /* 0x000e660008000800 */
[----:B------:R-:W-:Y:S01]  /*cd40*/  HMMA.1688.F32.TF32 R96, R96, R6, R32 ;  /* 0x000000066060723c */ /* 0x000fe20000081020 */
[----:B------:R-:W-:Y:S04]  /*cd50*/  LDS R72, [R0+UR16+0x43180] ;  /* 0x0431801000487984 */ /* 0x000fe80008000800 */
[----:B------:R-:W-:Y:S03]  /*cd60*/  LDS R74, [R0+UR16+0x43980] ;  /* 0x04398010004a7984 */ /* 0x000fe60008000800 */
[C---:B------:R-:W-:Y:S01]  /*cd70*/  HMMA.1688.F32.TF32 R88, R108.reuse, R26, R28 ;  /* 0x0000001a6c58723c */ /* 0x040fe2000008101c */
[----:B------:R-:W-:Y:S04]  /*cd80*/  LDS R73, [R117+UR16+0x43180] ;  /* 0x0431801075497984 */ /* 0x000fe80008000800 */
[----:B------:R-:W2:Y:S03]  /*cd90*/  LDS R75, [R117+UR16+0x43980] ;  /* 0x04398010754b7984 */ /* 0x000ea60008000800 */
[C---:B------:R-:W-:Y:S01]  /*cda0*/  HMMA.1688.F32.TF32 R44, R108.reuse, R18, R44 ;  /* 0x000000126c2c723c */ /* 0x040fe2000008102c */
[----:B------:R-:W-:Y:S04]  /*cdb0*/  LDSM.16.M88.4 R36, [R112+UR17+0x80] ;  /* 0x000080117024783b */ /* 0x000fe80008000200 */
[----:B------:R-:W-:Y:S03]  /*cdc0*/  LDSM.16.M88.4 R32, [R112+UR17+0x8080] ;  /* 0x008080117020783b */ /* 0x000fe60008000200 */
[----:B------:R-:W-:Y:S01]  /*cdd0*/  HMMA.1688.F32.TF32 R48, R108, R6, R48 ;  /* 0x000000066c30723c */ /* 0x000fe20000081030 */
[----:B------:R-:W-:Y:S07]  /*cde0*/  LDSM.16.M88.4 R28, [R112+UR17+0x10080] ;  /* 0x01008011701c783b */ /* 0x000fee0008000200 */
[C---:B-1----:R-:W-:Y:S08]  /*cdf0*/  HMMA.1688.F32.TF32 R52, R92.reuse, R26, R52 ;  /* 0x0000001a5c34723c */ /* 0x042ff00000081034 */
[C---:B------:R-:W-:Y:S08]  /*ce00*/  HMMA.1688.F32.TF32 R56, R92.reuse, R22, R56 ;  /* 0x000000165c38723c */ /* 0x040ff00000081038 */
[C---:B------:R-:W-:Y:S08]  /*ce10*/  HMMA.1688.F32.TF32 R60, R92.reuse, R18, R60 ;  /* 0x000000125c3c723c */ /* 0x040ff0000008103c */
[----:B------:R-:W-:Y:S01]  /*ce20*/  HMMA.1688.F32.TF32 R64, R92, R6, R64 ;  /* 0x000000065c40723c */ /* 0x000fe20000081040 */
[----:B------:R-:W-:Y:S04]  /*ce30*/  LDS R92, [R0+UR16+0x44080] ;  /* 0x04408010005c7984 */ /* 0x000fe80008000800 */
[----:B------:R-:W-:Y:S03]  /*ce40*/  LDS R94, [R0+UR16+0x44880] ;  /* 0x04488010005e7984 */ /* 0x000fe60008000800 */
[C---:B--2---:R-:W-:Y:S01]  /*ce50*/  HMMA.1688.F32.TF32 R20, R72.reuse, R22, R80 ;  /* 0x000000164814723c */ /* 0x044fe20000081050 */
[----:B------:R-:W-:Y:S04]  /*ce60*/  LDS R93, [R117+UR16+0x44080] ;  /* 0x04408010755d7984 */ /* 0x000fe80008000800 */
[----:B------:R-:W1:Y:S03]  /*ce70*/  LDS R95, [R117+UR16+0x44880] ;  /* 0x04488010755f7984 */ /* 0x000e660008000800 */
[C---:B------:R-:W-:Y:S01]  /*ce80*/  HMMA.1688.F32.TF32 R16, R72.reuse, R18, R76 ;  /* 0x000000124810723c */ /* 0x040fe2000008104c */
[----:B------:R-:W-:Y:S04]  /*ce90*/  LDS R76, [R0+UR16+0x44000] ;  /* 0x04400010004c7984 */ /* 0x000fe80008000800 */
[----:B------:R-:W-:Y:S03]  /*cea0*/  LDS R78, [R0+UR16+0x44800] ;  /* 0x04480010004e7984 */ /* 0x000fe60008000800 */
[C---:B------:R-:W-:Y:S01]  /*ceb0*/  HMMA.1688.F32.TF32 R24, R72.reuse, R26, R84 ;  /* 0x0000001a4818723c */ /* 0x040fe20000081054 */
[----:B------:R-:W-:Y:S04]  /*cec0*/  LDS R77, [R117+UR16+0x44000] ;  /* 0x04400010754d7984 */ /* 0x000fe80008000800 */
[----:B------:R-:W2:Y:S03]  /*ced0*/  LDS R79, [R117+UR16+0x44800] ;  /* 0x04480010754f7984 */ /* 0x000ea60008000800 */
[----:B------:R-:W-:Y:S08]  /*cee0*/  HMMA.1688.F32.TF32 R4, R72, R6, R68 ;  /* 0x000000064804723c */ /* 0x000ff00000081044 */
[C---:B-1----:R-:W-:Y:S01]  /*cef0*/  HMMA.1688.F32.TF32 R80, R92.reuse, R36, R88 ;  /* 0x000000245c50723c */ /* 0x042fe20000081058 */
[----:B------:R-:W-:Y:S04]  /*cf00*/  LDS R88, [R0+UR16+0x44100] ;  /* 0x0441001000587984 */ /* 0x000fe80008000800 */
[----:B------:R-:W-:Y:S03]  /*cf10*/  LDS R90, [R0+UR16+0x44900] ;  /* 0x04490010005a7984 */ /* 0x000fe60008000800 */
[----:B------:R-:W-:Y:S01]  /*cf20*/  HMMA.1688.F32.TF32 R84, R92, R32, R12 ;  /* 0x000000205c54723c */ /* 0x000fe2000008100c */
[----:B------:R-:W-:Y:S04]  /*cf30*/  LDS R89, [R117+UR16+0x44100] ;  /* 0x0441001075597984 */ /* 0x000fe80008000800 */
[----:B------:R-:W1:Y:S03]  /*cf40*/  LDS R91, [R117+UR16+0x44900] ;  /* 0x04490010755b7984 */ /* 0x000e660008000800 */
[C---:B--2---:R-:W-:Y:S01]  /*cf50*/  HMMA.1688.F32.TF32 R40, R76.reuse, R36, R40 ;  /* 0x000000244c28723c */ /* 0x044fe20000081028 */
[----:B------:R-:W-:Y:S04]  /*cf60*/  LDS R12, [R0+UR16+0x44180] ;  /* 0x04418010000c7984 */ /* 0x000fe80008000800 */
[----:B------:R-:W-:Y:S03]  /*cf70*/  LDS R14, [R0+UR16+0x44980] ;  /* 0x04498010000e7984 */ /* 0x000fe60008000800 */
[C---:B------:R-:W-:Y:S01]  /*cf80*/  HMMA.1688.F32.TF32 R68, R76.reuse, R32, R104 ;  /* 0x000000204c44723c */ /* 0x040fe20000081068 */
[----:B------:R-:W-:Y:S04]  /*cf90*/  LDS R13, [R117+UR16+0x44180] ;  /* 0x04418010750d7984 */ /* 0x000fe80008000800 */
[----:B------:R-:W2:Y:S03]  /*cfa0*/  LDS R15, [R117+UR16+0x44980] ;  /* 0x04498010750f7984 */ /* 0x000ea60008000800 */
        /* <DEDUP_REMOVED lines=8> */
[----:B------:R-:W3:Y:S03]  /*d030*/  LDS R99, [R117+UR16+0x45800] ;  /* 0x0458001075637984 */ /* 0x000ee60008000800 */
[----:B------:R-:W-:Y:S01]  /*d040*/  HMMA.1688.F32.TF32 R48, R92, R8, R48 ;  /* 0x000000085c30723c */ /* 0x000fe20000081030 */
[----:B------:R-:W-:Y:S04]  /*d050*/  LDS R92, [R0+UR16+0x45080] ;  /* 0x04508010005c7984 */ /* 0x000fe80008000800 */
[----:B------:R-:W-:Y:S03]  /*d060*/  LDS R94, [R0+UR16+0x45880] ;  /* 0x04588010005e7984 */ /* 0x000fe60008000800 */
[C---:B-1----:R-:W-:Y:S01]  /*d070*/  HMMA.1688.F32.TF32 R52, R88.reuse, R36, R52 ;  /* 0x000000245834723c */ /* 0x042fe20000081034 */
        /* <DEDUP_REMOVED lines=9> */
[C---:B--2---:R-:W-:Y:S01]  /*d110*/  HMMA.1688.F32.TF32 R24, R12.reuse, R36, R24 ;  /* 0x000000240c18723c */ /* 0x044fe20000081018 */
[----:B------:R-:W-:Y:S04]  /*d120*/  LDS R89, [R117+UR16+0x45100] ;  /* 0x0451001075597984 */ /* 0x000fe80008000800 */
[----:B------:R-:W2:Y:S03]  /*d130*/  LDS R91, [R117+UR16+0x45900] ;  /* 0x04590010755b7984 */ /* 0x000ea60008000800 */
[C---:B------:R-:W-:Y:S08]  /*d140*/  HMMA.1688.F32.TF32 R20, R12.reuse, R32, R20 ;  /* 0x000000200c14723c */ /* 0x040ff00000081014 */
[C---:B------:R-:W-:Y:S08]  /*d150*/  HMMA.1688.F32.TF32 R16, R12.reuse, R28, R16 ;  /* 0x0000001c0c10723c */ /* 0x040ff00000081010 */
[----:B------:R-:W-:Y:S01]  /*d160*/  HMMA.1688.F32.TF32 R4, R12, R8, R4 ;  /* 0x000000080c04723c */ /* 0x000fe20000081004 */
[----:B------:R-:W-:Y:S04]  /*d170*/  LDS R12, [R0+UR16+0x45180] ;  /* 0x04518010000c7984 */ /* 0x000fe80008000800 */
[----:B------:R-:W-:Y:S03]  /*d180*/  LDS R14, [R0+UR16+0x45980] ;  /* 0x04598010000e7984 */ /* 0x000fe60008000800 */
[C---:B---3--:R-:W-:Y:S01]  /*d190*/  HMMA.1688.F32.TF32 R40, R96.reuse, R38, R40 ;  /* 0x000000266028723c */ /* 0x048fe20000081028 */
[----:B------:R-:W-:Y:S04]  /*d1a0*/  LDS R13, [R117+UR16+0x45180] ;  /* 0x04518010750d7984 */ /* 0x000fe80008000800 */
[----:B------:R-:W3:Y:S03]  /*d1b0*/  LDS R15, [R117+UR16+0x45980] ;  /* 0x04598010750f7984 */ /* 0x000ee60008000800 */
[C---:B------:R-:W-:Y:S08]  /*d1c0*/  HMMA.1688.F32.TF32 R68, R96.reuse, R34, R68 ;  /* 0x000000226044723c */ /* 0x040ff00000081044 */
[C---:B------:R-:W-:Y:S08]  /*d1d0*/  HMMA.1688.F32.TF32 R72, R96.reuse, R30, R72 ;  /* 0x0000001e6048723c */ /* 0x040ff00000081048 */
[----:B------:R-:W-:Y:S01]  /*d1e0*/  HMMA.1688.F32.TF32 R76, R96, R10, R76 ;  /* 0x0000000a604c723c */ /* 0x000fe2000008104c */
[----:B------:R-:W-:Y:S04]  /*d1f0*/  LDS R96, [R0+UR16+0x47000] ;  /* 0x0470001000607984 */ /* 0x000fe80008000800 */
[----:B------:R-:W-:Y:S03]  /*d200*/  LDS R98, [R0+UR16+0x47800] ;  /* 0x0478001000627984 */ /* 0x000fe60008000800 */
[C---:B-1----:R-:W-:Y:S01]  /*d210*/  HMMA.1688.F32.TF32 R80, R92.reuse, R38, R80 ;  /* 0x000000265c50723c */ /* 0x042fe20000081050 */
[----:B------:R-:W-:Y:S04]  /*d220*/  LDS R97, [R117+UR16+0x47000] ;  /* 0x0470001075617984 */ /* 0x000fe80008000800 */
[----:B------:R-:W-:Y:S03]  /*d230*/  LDS R99, [R117+UR16+0x47800] ;  /* 0x0478001075637984 */ /* 0x000fe60008000800 */
[C---:B------:R-:W-:Y:S08]  /*d240*/  HMMA.1688.F32.TF32 R84, R92.reuse, R34, R84 ;  /* 0x000000225c54723c */ /* 0x040ff00000081054 */
[C---:B------:R-:W-:Y:S08]  /*d250*/  HMMA.1688.F32.TF32 R44, R92.reuse, R30, R44 ;  /* 0x0000001e5c2c723c */ /* 0x040ff0000008102c */
[----:B------:R-:W-:Y:S01]  /*d260*/  HMMA.1688.F32.TF32 R48, R92, R10, R48 ;  /* 0x0000000a5c30723c */ /* 0x000fe20000081030 */
[----:B------:R-:W-:Y:S04]  /*d270*/  LDS R92, [R0+UR16+0x47080] ;  /* 0x04708010005c7984 */ /* 0x000fe80008000800 */
[----:B------:R-:W-:Y:S03]  /*d280*/  LDS R94, [R0+UR16+0x47880] ;  /* 0x04788010005e7984 */ /* 0x000fe60008000800 */
[C---:B--2---:R-:W-:Y:S01]  /*d290*/  HMMA.1688.F32.TF32 R52, R88.reuse, R38, R52 ;  /* 0x000000265834723c */ /* 0x044fe20000081034 */
[----:B------:R-:W-:Y:S04]  /*d2a0*/  LDS R93, [R117+UR16+0x47080] ;  /* 0x04708010755d7984 */ /* 0x000fe80008000800 */
[----:B------:R-:W-:Y:S03]  /*d2b0*/  LDS R95, [R117+UR16+0x47880] ;  /* 0x04788010755f7984 */ /* 0x000fe60008000800 */
[C---:B------:R-:W-:Y:S08]  /*d2c0*/  HMMA.1688.F32.TF32 R56, R88.reuse, R34, R56 ;  /* 0x000000225838723c */ /* 0x040ff00000081038 */
[C---:B------:R-:W-:Y:S08]  /*d2d0*/  HMMA.1688.F32.TF32 R60, R88.reuse, R30, R60 ;  /* 0x0000001e583c723c */ /* 0x040ff0000008103c */
[----:B------:R-:W-:Y:S01]  /*d2e0*/  HMMA.1688.F32.TF32 R64, R88, R10, R64 ;  /* 0x0000000a5840723c */ /* 0x000fe20000081040 */
[----:B------:R-:W-:Y:S04]  /*d2f0*/  LDS R88, [R0+UR16+0x46000] ;  /* 0x0460001000587984 */ /* 0x000fe80008000800 */
[----:B------:R-:W-:Y:S03]  /*d300*/  LDS R90, [R0+UR16+0x46800] ;  /* 0x04680010005a7984 */ /* 0x000fe60008000800 */
[C---:B---3--:R-:W-:Y:S01]  /*d310*/  HMMA.1688.F32.TF32 R36, R12.reuse, R38, R24 ;  /* 0x000000260c24723c */ /* 0x048fe20000081018 */
[----:B------:R-:W-:Y:S04]  /*d320*/  LDS R89, [R117+UR16+0x46000] ;  /* 0x0460001075597984 */ /* 0x000fe80008000800 */
[----:B------:R-:W-:Y:S03]  /*d330*/  LDS R91, [R117+UR16+0x46800] ;  /* 0x04680010755b7984 */ /* 0x000fe60008000800 */
[C---:B------:R-:W-:Y:S01]  /*d340*/  HMMA.1688.F32.TF32 R32, R12.reuse, R34, R20 ;  /* 0x000000220c20723c */ /* 0x040fe20000081014 */
[----:B------:R-:W1:Y:S04]  /*d350*/  LDSM.16.M88.4 R24, [R113+UR17+0x80] ;  /* 0x000080117118783b */ /* 0x000e680008000200 */
[----:B------:R-:W2:Y:S03]  /*d360*/  LDSM.16.M88.4 R20, [R113+UR17+0x8080] ;  /* 0x008080117114783b */ /* 0x000ea60008000200 */
[C---:B------:R-:W-:Y:S01]  /*d370*/  HMMA.1688.F32.TF32 R28, R12.reuse, R30, R16 ;  /* 0x0000001e0c1c723c */ /* 0x040fe20000081010 */
[----:B------:R-:W3:Y:S07]  /*d380*/  LDSM.16.M88.4 R16, [R113+UR17+0x10080] ;  /* 0x010080117110783b */ /* 0x000eee0008000200 */
[----:B------:R-:W-:Y:S01]  /*d390*/  HMMA.1688.F32.TF32 R8, R12, R10, R4 ;  /* 0x0000000a0c08723c */ /* 0x000fe20000081004 */
[----:B------:R-:W4:Y:S04]  /*d3a0*/  LDSM.16.M88.4 R4, [R113+UR17+0x18080] ;  /* 0x018080117104783b */ /* 0x000f280008000200 */
[----:B------:R-:W-:Y:S04]  /*d3b0*/  LDS R12, [R0+UR16+0x46080] ;  /* 0x04608010000c7984 */ /* 0x000fe80008000800 */
[----:B------:R-:W-:Y:S04]  /*d3c0*/  LDS R14, [R0+UR16+0x46880] ;  /* 0x04688010000e7984 */ /* 0x000fe80008000800 */
[----:B------:R-:W-:Y:S04]  /*d3d0*/  LDS R13, [R117+UR16+0x46080] ;  /* 0x04608010750d7984 */ /* 0x000fe80008000800 */
[----:B------:R-:W4:Y:S01]  /*d3e0*/  LDS R15, [R117+UR16+0x46880] ;  /* 0x04688010750f7984 */ /* 0x000f220008000800 */
[C---:B-1----:R-:W-:Y:S08]  /*d3f0*/  HMMA.1688.F32.TF32 R40, R88.reuse, R24, R40 ;  /* 0x000000185828723c */ /* 0x042ff00000081028 */
[C---:B--2---:R-:W-:Y:S08]  /*d400*/  HMMA.1688.F32.TF32 R68, R88.reuse, R20, R68 ;  /* 0x000000145844723c */ /* 0x044ff00000081044 */
[C---:B---3--:R-:W-:Y:S08]  /*d410*/  HMMA.1688.F32.TF32 R72, R88.reuse, R16, R72 ;  /* 0x000000105848723c */ /* 0x048ff00000081048 */
[----:B----4-:R-:W-:Y:S01]  /*d420*/  HMMA.1688.F32.TF32 R76, R88, R4, R76 ;  /* 0x00000004584c723c */ /* 0x010fe2000008104c */
[----:B------:R-:W-:Y:S04]  /*d430*/  LDS R88, [R0+UR16+0x46100] ;  /* 0x0461001000587984 */ /* 0x000fe80008000800 */
[----:B------:R-:W-:Y:S03]  /*d440*/  LDS R90, [R0+UR16+0x46900] ;  /* 0x04690010005a7984 */ /* 0x000fe60008000800 */
[C---:B------:R-:W-:Y:S01]  /*d450*/  HMMA.1688.F32.TF32 R80, R12.reuse, R24, R80 ;  /* 0x000000180c50723c */ /* 0x040fe20000081050 */
[----:B------:R-:W-:Y:S04]  /*d460*/  LDS R89, [R117+UR16+0x46100] ;  /* 0x0461001075597984 */ /* 0x000fe80008000800 */
[----:B------:R-:W1:Y:S03]  /*d470*/  LDS R91, [R117+UR16+0x46900] ;  /* 0x04690010755b7984 */ /* 0x000e660008000800 */
[C---:B------:R-:W-:Y:S08]  /*d480*/  HMMA.1688.F32.TF32 R84, R12.reuse, R20, R84 ;  /* 0x000000140c54723c */ /* 0x040ff00000081054 */
[C---:B------:R-:W-:Y:S08]  /*d490*/  HMMA.1688.F32.TF32 R44, R12.reuse, R16, R44 ;  /* 0x000000100c2c723c */ /* 0x040ff0000008102c */
[----:B------:R-:W-:Y:S01]  /*d4a0*/  HMMA.1688.F32.TF32 R48, R12, R4, R48 ;  /* 0x000000040c30723c */ /* 0x000fe20000081030 */
[----:B------:R-:W-:Y:S04]  /*d4b0*/  LDS R12, [R0+UR16+0x46180] ;  /* 0x04618010000c7984 */ /* 0x000fe80008000800 */
[----:B------:R-:W-:Y:S03]  /*d4c0*/  LDS R14, [R0+UR16+0x46980] ;  /* 0x04698010000e7984 */ /* 0x000fe60008000800 */
[C---:B------:R-:W-:Y:S01]  /*d4d0*/  HMMA.1688.F32.TF32 R40, R96.reuse, R26, R40 ;  /* 0x0000001a6028723c */ /* 0x040fe20000081028 */
[----:B------:R-:W-:Y:S04]  /*d4e0*/  LDS R13, [R117+UR16+0x46180] ;  /* 0x04618010750d7984 */ /* 0x000fe80008000800 */
[----:B------:R-:W2:Y:S03]  /*d4f0*/  LDS R15, [R117+UR16+0x46980] ;  /* 0x04698010750f7984 */ /* 0x000ea60008000800 */
[----:B------:R-:W-:Y:S08]  /*d500*/  HMMA.1688.F32.TF32 R68, R96, R22, R68 ;  /* 0x000000166044723c */ /* 0x000ff00000081044 */
        /* <DEDUP_REMOVED lines=17> */
[----:B------:R-:W-:Y:S01]  /*d620*/  HMMA.1688.F32.TF32 R76, R96, R6, R76 ;  /* 0x00000006604c723c */ /* 0x000fe2000008104c */
[----:B------:R-:W-:Y:S04]  /*d630*/  LDS R96, [R0+UR16+0x49000] ;  /* 0x0490001000607984 */ /* 0x000fe80008000800 */
[----:B------:R-:W-:Y:S03]  /*d640*/  LDS R98, [R0+UR16+0x49800] ;  /* 0x0498001000627984 */ /* 0x000fe60008000800 */
[C---:B------:R-:W-:Y:S01]  /*d650*/  HMMA.1688.F32.TF32 R80, R92.reuse, R26, R80 ;  /* 0x0000001a5c50723c */ /* 0x040fe20000081050 */
[----:B------:R-:W-:Y:S04]  /*d660*/  LDS R97, [R117+UR16+0x49000] ;  /* 0x0490001075617984 */ /* 0x000fe80008000800 */
[----:B------:R-:W-:Y:S03]  /*d670*/  LDS R99, [R117+UR16+0x49800] ;  /* 0x0498001075637984 */ /* 0x000fe60008000800 */
        /* <DEDUP_REMOVED lines=63> */
[C---:B------:R-:W-:Y:S08]  /*da70*/  HMMA.1688.F32.TF32 R80, R92.reuse, R38, R80 ;  /* 0x000000265c50723c */ /* 0x040ff00000081050 */
        /* <DEDUP_REMOVED lines=18> */
[----:B------:R-:W-:Y:S03]  /*dba0*/  LDS R24, [R0+UR16+0x4a080] ;  /* 0x04a0801000187984 */ /* 0x000fe60008000800 */
[C---:B------:R-:W-:Y:S01]  /*dbb0*/  HMMA.1688.F32.TF32 R28, R12.reuse, R30, R16 ;  /* 0x0000001e0c1c723c */ /* 0x040fe20000081010 */
[----:B------:R-:W2:Y:S04]  /*dbc0*/  LDSM.16.M88.4 R16, [R113+UR17+0x8100] ;  /* 0x008100117110783b */ /* 0x000ea80008000200 */
[----:B------:R-:W-:Y:S03]  /*dbd0*/  LDS R26, [R0+UR16+0x4a880] ;  /* 0x04a88010001a7984 */ /* 0x000fe60008000800 */
[----:B------:R-:W-:Y:S01]  /*dbe0*/  HMMA.1688.F32.TF32 R8, R12, R10, R4 ;  /* 0x0000000a0c08723c */ /* 0x000fe20000081004 */
[----:B------:R-:W3:Y:S04]  /*dbf0*/  LDSM.16.M88.4 R12, [R113+UR17+0x10100] ;  /* 0x01010011710c783b */ /* 0x000ee80008000200 */
[----:B------:R-:W4:Y:S04]  /*dc00*/  LDSM.16.M88.4 R4, [R113+UR17+0x18100] ;  /* 0x018100117104783b */ /* 0x000f280008000200 */
        /* <DEDUP_REMOVED lines=38> */
[-C--:B------:R-:W-:Y:S01]  /*de70*/  HMMA.1688.F32.TF32 R92, R92, R6.reuse, R76 ;  /* 0x000000065c5c723c */ /* 0x080fe2000008104c */
[----:B------:R-:W-:Y:S04]  /*de80*/  LDSM.16.M88.4 R72, [R112+UR17+0x8180] ;  /* 0x008180117048783b */ /* 0x000fe80008000200 */
[----:B------:R-:W-:Y:S03]  /*de90*/  LDSM.16.M88.4 R76, [R112+UR17+0x10180] ;  /* 0x01018011704c783b */ /* 0x000fe60008000200 */
[-C--:B------:R-:W-:Y:S08]  /*dea0*/  HMMA.1688.F32.TF32 R48, R104, R6.reuse, R48 ;  /* 0x000000066830723c */ /* 0x080ff00000081030 */
[----:B-1----:R-:W-:Y:S08]  /*deb0*/  HMMA.1688.F32.TF32 R64, R88, R6, R64 ;  /* 0x000000065840723c */ /* 0x002ff00000081040 */
[C---:B------:R-:W-:Y:S01]  /*dec0*/  HMMA.1688.F32.TF32 R40, R104.reuse, R22, R80 ;  /* 0x000000166828723c */ /* 0x040fe20000081050 */
[----:B------:R1:W-:Y:S07]  /*ded0*/  LDSM.16.M88.4 R80, [R112+UR17+0x18180] ;  /* 0x018180117050783b */ /* 0x0003ee0008000200 */
[----:B------:R-:W-:Y:S01]  /*dee0*/  HMMA.1688.F32.TF32 R84, R104, R18, R84 ;  /* 0x000000126854723c */ /* 0x000fe20000081054 */
[----:B-1----:R-:W3:Y:S07]  /*def0*/  LDL R112, [R1+0x2b0] ;  /* 0x0002b00001707983 */ /* 0x002eee0000100800 */
[----:B--2---:R-:W-:Y:S01]  /*df00*/  HMMA.1688.F32.TF32 R4, R24, R6, R8 ;  /* 0x000000061804723c */ /* 0x004fe20000081008 */
[----:B------:R-:W-:Y:S04]  /*df10*/  LDS R8, [R0+UR16+0x4c080] ;  /* 0x04c0801000087984 */ /* 0x000fe80008000800 */
[----:B------:R-:W-:Y:S03]  /*df20*/  LDS R10, [R0+UR16+0x4c880] ;  /* 0x04c88010000a7984 */ /* 0x000fe60008000800 */
[----:B------:R-:W-:Y:S01]  /*df30*/  HMMA.1688.F32.TF32 R44, R104, R14, R44 ;  /* 0x0000000e682c723c */ /* 0x000fe2000008102c */
[----:B------:R-:W-:Y:S04]  /*df40*/  LDS R9, [R117+UR16+0x4c080] ;  /* 0x04c0801075097984 */ /* 0x000fe80008000800 */
[----:B------:R-:W1:Y:S03]  /*df50*/  LDS R11, [R117+UR16+0x4c880] ;  /* 0x04c88010750b7984 */ /* 0x000e660008000800 */
[-C--:B------:R-:W-:Y:S08]  /*df60*/  HMMA.1688.F32.TF32 R52, R88, R22.reuse, R52 ;  /* 0x000000165834723c */ /* 0x080ff00000081034 */
        /* <DEDUP_REMOVED lines=9> */
[----:B------:R-:W-:Y:S01]  /*e000*/  HMMA.1688.F32.TF32 R16, R24, R18, R32 ;  /* 0x000000121810723c */ /* 0x000fe20000081020 */
[----:B------:R-:W-:Y:S04]  /*e010*/  LDS R89, [R117+UR16+0x4c100] ;  /* 0x04c1001075597984 */ /* 0x000fe80008000800 */
[----:B------:R-:W4:Y:S03]  /*e020*/  LDS R91, [R117+UR16+0x4c900] ;  /* 0x04c90010755b7984 */ /* 0x000f260008000800 */
[C---:B-1----:R-:W-:Y:S08]  /*e030*/  HMMA.1688.F32.TF32 R40, R8.reuse, R68, R40 ;  /* 0x000000440828723c */ /* 0x042ff00000081028 */
[C---:B------:R-:W-:Y:S08]  /*e040*/  HMMA.1688.F32.TF32 R84, R8.reuse, R72, R84 ;  /* 0x000000480854723c */ /* 0x040ff00000081054 */
[C---:B------:R-:W-:Y:S08]  /*e050*/  HMMA.1688.F32.TF32 R44, R8.reuse, R76, R44 ;  /* 0x0000004c082c723c */ /* 0x040ff0000008102c */
[----:B------:R-:W-:Y:S01]  /*e060*/  HMMA.1688.F32.TF32 R48, R8, R80, R48 ;  /* 0x000000500830723c */ /* 0x000fe20000081030 */
[----:B------:R-:W-:Y:S04]  /*e070*/  LDS R8, [R0+UR16+0x4c180] ;  /* 0x04c1801000087984 */ /* 0x000fe80008000800 */
[----:B------:R-:W-:Y:S03]  /*e080*/  LDS R10, [R0+UR16+0x4c980] ;  /* 0x04c98010000a7984 */ /* 0x000fe60008000800 */
[----:B------:R-:W-:Y:S01]  /*e090*/  HMMA.1688.F32.TF32 R12, R24, R14, R28 ;  /* 0x0000000e180c723c */ /* 0x000fe2000008101c */
[----:B------:R-:W-:Y:S04]  /*e0a0*/  LDS R9, [R117+UR16+0x4c180] ;  /* 0x04c1801075097984 */ /* 0x000fe80008000800 */
[----:B------:R-:W1:Y:S03]  /*e0b0*/  LDS R11, [R117+UR16+0x4c980] ;  /* 0x04c98010750b7984 */ /* 0x000e660008000800 */
[C---:B--2---:R-:W-:Y:S01]  /*e0c0*/  HMMA.1688.F32.TF32 R28, R36.reuse, R72, R100 ;  /* 0x00000048241c723c */ /* 0x044fe20000081064 */
[----:B------:R-:W-:Y:S04]  /*e0d0*/  LDS R100, [R0+UR16+0x4d000] ;  /* 0x04d0001000647984 */ /* 0x000fe80008000800 */
[----:B------:R-:W-:Y:S04]  /*e0e0*/  LDS R102, [R0+UR16+0x4d800] ;  /* 0x04d8001000667984 */ /* 0x000fe80008000800 */
[----:B------:R-:W-:Y:S01]  /*e0f0*/  LDS R101, [R117+UR16+0x4d000] ;  /* 0x04d0001075657984 */ /* 0x000fe20008000800 */
[C---:B------:R-:W-:Y:S03]  /*e100*/  HMMA.1688.F32.TF32 R24, R36.reuse, R68, R108 ;  /* 0x000000442418723c */ /* 0x040fe6000008106c */
[----:B------:R-:W2:Y:S04]  /*e110*/  LDS R103, [R117+UR16+0x4d800] ;  /* 0x04d8001075677984 */ /* 0x000ea80008000800 */
[----:B------:R-:W-:Y:S01]  /*e120*/  STL [R1+0x420], R113 ;  /* 0x0004207101007387 */ /* 0x000fe20000100800 */
[C---:B------:R-:W-:Y:S03]  /*e130*/  HMMA.1688.F32.TF32 R32, R36.reuse, R76, R96 ;  /* 0x0000004c2420723c */ /* 0x040fe60000081060 */
[----:B------:R-:W-:Y:S04]  /*e140*/  LDS R108, [R0+UR16+0x4f000] ;  /* 0x04f00010006c7984 */ /* 0x000fe80008000800 */
[----:B------:R-:W-:Y:S01]  /*e150*/  LDS R110, [R0+UR16+0x4f800] ;  /* 0x04f80010006e7984 */ /* 0x000fe20008000800 */
[----:B------:R-:W-:Y:S03]  /*e160*/  HMMA.1688.F32.TF32 R36, R36, R80, R92 ;  /* 0x000000502424723c */ /* 0x000fe6000008105c */
[----:B------:R-:W-:Y:S04]  /*e170*/  LDS R92, [R0+UR16+0x4d080] ;  /* 0x04d08010005c7984 */ /* 0x000fe80008000800 */
[----:B------:R-:W-:Y:S01]  /*e180*/  LDS R94, [R0+UR16+0x4d880] ;  /* 0x04d88010005e7984 */ /* 0x000fe20008000800 */
[C---:B----4-:R-:W-:Y:S03]  /*e190*/  HMMA.1688.F32.TF32 R52, R88.reuse, R68, R52 ;  /* 0x000000445834723c */ /* 0x050fe60000081034 */
[----:B------:R-:W-:Y:S04]  /*e1a0*/  LDS R93, [R117+UR16+0x4d080] ;  /* 0x04d08010755d7984 */ /* 0x000fe80008000800 */
[----:B------:R-:W4:Y:S01]  /*e1b0*/  LDS R95, [R117+UR16+0x4d880] ;  /* 0x04d88010755f7984 */ /* 0x000f220008000800 */
[C---:B------:R-:W-:Y:S03]  /*e1c0*/  HMMA.1688.F32.TF32 R56, R88.reuse, R72, R56 ;  /* 0x000000485838723c */ /* 0x040fe60000081038 */
[----:B------:R-:W-:Y:S04]  /*e1d0*/  LDS R109, [R117+UR16+0x4f000] ;  /* 0x04f00010756d7984 */ /* 0x000fe80008000800 */
[----:B------:R-:W-:Y:S01]  /*e1e0*/  LDS R111, [R117+UR16+0x4f800] ;  /* 0x04f80010756f7984 */ /* 0x000fe20008000800 */
[C---:B------:R-:W-:Y:S08]  /*e1f0*/  HMMA.1688.F32.TF32 R60, R88.reuse, R76, R60 ;  /* 0x0000004c583c723c */ /* 0x040ff0000008103c */
[----:B------:R-:W-:Y:S01]  /*e200*/  HMMA.1688.F32.TF32 R64, R88, R80, R64 ;  /* 0x000000505840723c */ /* 0x000fe20000081040 */
[----:B------:R-:W-:Y:S04]  /*e210*/  LDS R88, [R0+UR16+0x4d100] ;  /* 0x04d1001000587984 */ /* 0x000fe80008000800 */
[----:B------:R-:W-:Y:S03]  /*e220*/  LDS R90, [R0+UR16+0x4d900] ;  /* 0x04d90010005a7984 */ /* 0x000fe60008000800 */
[C---:B-1----:R-:W-:Y:S01]  /*e230*/  HMMA.1688.F32.TF32 R20, R8.reuse, R68, R20 ;  /* 0x000000440814723c */ /* 0x042fe20000081014 */
[----:B------:R-:W-:Y:S04]  /*e240*/  LDS R89, [R117+UR16+0x4d100] ;  /* 0x04d1001075597984 */ /* 0x000fe80008000800 */
[----:B------:R-:W1:Y:S03]  /*e250*/  LDS R91, [R117+UR16+0x4d900] ;  /* 0x04d90010755b7984 */ /* 0x000e660008000800 */
[C---:B------:R-:W-:Y:S08]  /*e260*/  HMMA.1688.F32.TF32 R16, R8.reuse, R72, R16 ;  /* 0x000000480810723c */ /* 0x040ff00000081010 */
[C---:B------:R-:W-:Y:S08]  /*e270*/  HMMA.1688.F32.TF32 R12, R8.reuse, R76, R12 ;  /* 0x0000004c080c723c */ /* 0x040ff0000008100c */
[----:B------:R-:W-:Y:S01]  /*e280*/  HMMA.1688.F32.TF32 R4, R8, R80, R4 ;  /* 0x000000500804723c */ /* 0x000fe20000081004 */
[----:B------:R-:W-:Y:S04]  /*e290*/  LDS R8, [R0+UR16+0x4d180] ;  /* 0x04d1801000087984 */ /* 0x000fe80008000800 */
[----:B------:R-:W-:Y:S04]  /*e2a0*/  LDS R10, [R0+UR16+0x4d980] ;  /* 0x04d98010000a7984 */ /* 0x000fe80008000800 */
[----:B------:R-:W-:Y:S04]  /*e2b0*/  LDS R9, [R117+UR16+0x4d180] ;  /* 0x04d1801075097984 */ /* 0x000fe80008000800 */
[----:B------:R-:W1:Y:S01]  /*e2c0*/  LDS R11, [R117+UR16+0x4d980] ;  /* 0x04d98010750b7984 */ /* 0x000e620008000800 */
[C---:B--2---:R-:W-:Y:S08]  /*e2d0*/  HMMA.1688.F32.TF32 R96, R100.reuse, R70, R24 ;  /* 0x000000466460723c */ /* 0x044ff00000081018 */
[C---:B------:R-:W-:Y:S08]  /*e2e0*/  HMMA.1688.F32.TF32 R24, R100.reuse, R74, R28 ;  /* 0x0000004a6418723c */ /* 0x040ff0000008101c */
[C---:B------:R-:W-:Y:S08]  /*e2f0*/  HMMA.1688.F32.TF32 R28, R100.reuse, R78, R32 ;  /* 0x0000004e641c723c */ /* 0x040ff00000081020 */
[----:B------:R-:W-:Y:S01]  /*e300*/  HMMA.1688.F32.TF32 R32, R100, R82, R36 ;  /* 0x000000526420723c */ /* 0x000fe20000081024 */
[----:B------:R-:W-:Y:S04]  /*e310*/  LDS R100, [R0+UR16+0x4f080] ;  /* 0x04f0801000647984 */ /* 0x000fe80008000800 */
[----:B------:R-:W-:Y:S03]  /*e320*/  LDS R102, [R0+UR16+0x4f880] ;  /* 0x04f8801000667984 */ /* 0x000fe60008000800 */
[C---:B----4-:R-:W-:Y:S01]  /*e330*/  HMMA.1688.F32.TF32 R36, R92.reuse, R70, R40 ;  /* 0x000000465c24723c */ /* 0x050fe20000081028 */
[----:B------:R-:W-:Y:S04]  /*e340*/  LDS R101, [R117+UR16+0x4f080] ;  /* 0x04f0801075657984 */ /* 0x000fe80008000800 */
[----:B------:R-:W-:Y:S03]  /*e350*/  LDS R103, [R117+UR16+0x4f880] ;  /* 0x04f8801075677984 */ /* 0x000fe60008000800 */
[C---:B------:R-:W-:Y:S01]  /*e360*/  HMMA.1688.F32.TF32 R40, R92.reuse, R74, R84 ;  /* 0x0000004a5c28723c */ /* 0x040fe20000081054 */
[----:B------:R-:W-:Y:S04]  /*e370*/  LDS R84, [R0+UR16+0x4e080] ;  /* 0x04e0801000547984 */ /* 0x000fe80008000800 */
[----:B------:R-:W-:Y:S03]  /*e380*/  LDS R86, [R0+UR16+0x4e880] ;  /* 0x04e8801000567984 */ /* 0x000fe60008000800 */
[C---:B------:R-:W-:Y:S01]  /*e390*/  HMMA.1688.F32.TF32 R44, R92.reuse, R78, R44 ;  /* 0x0000004e5c2c723c */ /* 0x040fe2000008102c */
[----:B------:R-:W-:Y:S04]  /*e3a0*/  LDS R85, [R117+UR16+0x4e080] ;  /* 0x04e0801075557984 */ /* 0x000fe80008000800 */
[----:B------:R-:W-:Y:S03]  /*e3b0*/  LDS R87, [R117+UR16+0x4e880] ;  /* 0x04e8801075577984 */ /* 0x000fe60008000800 */
[----:B------:R-:W-:Y:S08]  /*e3c0*/  HMMA.1688.F32.TF32 R48, R92, R82, R48 ;  /* 0x000000525c30723c */ /* 0x000ff00000081030 */
[C---:B-1----:R-:W-:Y:S08]  /*e3d0*/  HMMA.1688.F32.TF32 R52, R88.reuse, R70, R52 ;  /* 0x000000465834723c */ /* 0x042ff00000081034 */
[C---:B------:R-:W-:Y:S08]  /*e3e0*/  HMMA.1688.F32.TF32 R56, R88.reuse, R74, R56 ;  /* 0x0000004a5838723c */ /* 0x040ff00000081038 */
[C---:B------:R-:W-:Y:S08]  /*e3f0*/  HMMA.1688.F32.TF32 R60, R88.reuse, R78, R60 ;  /* 0x0000004e583c723c */ /* 0x040ff0000008103c */
[----:B------:R-:W-:Y:S01]  /*e400*/  HMMA.1688.F32.TF32 R64, R88, R82, R64 ;  /* 0x000000525840723c */ /* 0x000fe20000081040 */
[----:B------:R-:W-:Y:S04]  /*e410*/  LDS R88, [R0+UR16+0x4e000] ;  /* 0x04e0001000587984 */ /* 0x000fe80008000800 */
[----:B------:R-:W-:Y:S03]  /*e420*/  LDS R90, [R0+UR16+0x4e800] ;  /* 0x04e80010005a7984 */ /* 0x000fe60008000800 */
[C---:B------:R-:W-:Y:S01]  /*e430*/  HMMA.1688.F32.TF32 R68, R8.reuse, R70, R20 ;  /* 0x000000460844723c */ /* 0x040fe20000081014 */
[----:B------:R-:W-:Y:S04]  /*e440*/  LDS R89, [R117+UR16+0x4e000] ;  /* 0x04e0001075597984 */ /* 0x000fe80008000800 */
[----:B------:R-:W-:Y:S03]  /*e450*/  LDS R91, [R117+UR16+0x4e800] ;  /* 0x04e80010755b7984 */ /* 0x000fe60008000800 */
[C---:B------:R-:W-:Y:S01]  /*e460*/  HMMA.1688.F32.TF32 R72, R8.reuse, R74, R16 ;  /* 0x0000004a0848723c */ /* 0x040fe20000081010 */
[----:B------:R-:W1:Y:S07]  /*e470*/  LDSM.16.M88.4 R16, [R113+UR17+0x18180] ;  /* 0x018180117110783b */ /* 0x000e6e0008000200 */
[C---:B------:R-:W-:Y:S01]  /*e480*/  HMMA.1688.F32.TF32 R76, R8.reuse, R78, R12 ;  /* 0x0000004e084c723c */ /* 0x040fe2000008100c */
[----:B------:R-:W2:Y:S07]  /*e490*/  LDSM.16.M88.4 R12, [R113+UR17+0x10180] ;  /* 0x01018011710c783b */ /* 0x000eae0008000200 */
[----:B------:R-:W-:Y:S01]  /*e4a0*/  HMMA.1688.F32.TF32 R80, R8, R82, R4 ;  /* 0x000000520850723c */ /* 0x000fe20000081004 */
[----:B------:R-:W4:Y:S04]  /*e4b0*/  LDSM.16.M88.4 R4, [R113+UR17+0x180] ;  /* 0x000180117104783b */ /* 0x000f280008000200 */
[----:B------:R3:W4:Y:S04]  /*e4c0*/  LDSM.16.M88.4 R8, [R113+UR17+0x8180] ;  /* 0x008180117108783b */ /* 0x0007280008000200 */
[----:B---3--:R-:W3:Y:S01]  /*e4d0*/  LDL R113, [R1+0x1f4] ;  /* 0x0001f40001717983 */ /* 0x008ee20000100800 */
[C---:B-1----:R-:W-:Y:S08]  /*e4e0*/  HMMA.1688.F32.TF32 R32, R88.reuse, R16, R32 ;  /* 0x000000105820723c */ /* 0x042ff00000081020 */
[C---:B--2---:R-:W-:Y:S08]  /*e4f0*/  HMMA.1688.F32.TF32 R28, R88.reuse, R12, R28 ;  /* 0x0000000c581c723c */ /* 0x044ff0000008101c */
[C---:B----4-:R-:W-:Y:S08]  /*e500*/  HMMA.1688.F32.TF32 R20, R88.reuse, R4, R96 ;  /* 0x000000045814723c */ /* 0x050ff00000081060 */
[----:B------:R-:W-:Y:S01]  /*e510*/  HMMA.1688.F32.TF32 R24, R88, R8, R24 ;  /* 0x000000085818723c */ /* 0x000fe20000081018 */
        /* <DEDUP_REMOVED lines=11> */
[----:B------:R-:W2:Y:S01]  /*e5d0*/  LDS R87, [R117+UR16+0x4e980] ;  /* 0x04e9801075577984 */ /* 0x000ea20008000800 */
[C---:B-1----:R-:W-:Y:S08]  /*e5e0*/  HMMA.1688.F32.TF32 R56, R88.reuse, R8, R56 ;  /* 0x000000085838723c */ /* 0x042ff00000081038 */
[----:B------:R-:W-:Y:S08]  /*e5f0*/  HMMA.1688.F32.TF32 R60, R88, R12, R60 ;  /* 0x0000000c583c723c */ /* 0x000ff0000008103c */
[C---:B--2---:R-:W-:Y:S01]  /*e600*/  HMMA.1688.F32.TF32 R72, R84.reuse, R8, R72 ;  /* 0x000000085448723c */ /* 0x044fe20000081048 */
[----:B------:R-:W2:Y:S04]  /*e610*/  LDL.LU R8, [R1+0x1e4] ;  /* 0x0001e40001087983 */ /* 0x000ea80000300800 */
[----:B------:R-:W4:Y:S03]  /*e620*/  LDL R9, [R1+0x2d0] ;  /* 0x0002d00001097983 */ /* 0x000f260000100800 */
[C---:B------:R-:W-:Y:S01]  /*e630*/  HMMA.1688.F32.TF32 R76, R84.reuse, R12, R76 ;  /* 0x0000000c544c723c */ /* 0x040fe2000008104c */
[----:B------:R-:W2:Y:S07]  /*e640*/  LDL.LU R13, [R1+0x1e0] ;  /* 0x0001e000010d7983 */ /* 0x000eae0000300800 */
[C---:B------:R-:W-:Y:S08]  /*e650*/  HMMA.1688.F32.TF32 R68, R84.reuse, R4, R68 ;  /* 0x000000045444723c */ /* 0x040ff00000081044 */
[----:B------:R-:W-:Y:S01]  /*e660*/  HMMA.1688.F32.TF32 R80, R84, R16, R80 ;  /* 0x000000105450723c */ /* 0x000fe20000081050 */
[----:B------:R-:W-:Y:S04]  /*e670*/  LDS R84, [R0+UR16+0x4f100] ;  /* 0x04f1001000547984 */ /* 0x000fe80008000800 */
[----:B------:R-:W-:Y:S04]  /*e680*/  LDS R86, [R0+UR16+0x4f900] ;  /* 0x04f9001000567984 */ /* 0x000fe80008000800 */
[----:B------:R-:W-:Y:S04]  /*e690*/  LDS R85, [R117+UR16+0x4f100] ;  /* 0x04f1001075557984 */ /* 0x000fe80008000800 */
[----:B------:R-:W1:Y:S01]  /*e6a0*/  LDS R87, [R117+UR16+0x4f900] ;  /* 0x04f9001075577984 */ /* 0x000e620008000800 */
[C---:B------:R-:W-:Y:S08]  /*e6b0*/  HMMA.1688.F32.TF32 R104, R108.reuse, R6, R20 ;  /* 0x000000066c68723c */ /* 0x040ff00000081014 */
[----:B------:R-:W-:Y:S08]  /*e6c0*/  HMMA.1688.F32.TF32 R96, R108, R10, R24 ;  /* 0x0000000a6c60723c */ /* 0x000ff00000081018 */
[C---:B------:R-:W-:Y:S08]  /*e6d0*/  HMMA.1688.F32.TF32 R52, R88.reuse, R4, R52 ;  /* 0x000000045834723c */ /* 0x040ff00000081034 */
[----:B------:R-:W-:Y:S01]  /*e6e0*/  HMMA.1688.F32.TF32 R64, R88, R16, R64 ;  /* 0x000000105840723c */ /* 0x000fe20000081040 */
[----:B------:R-:W-:Y:S04]  /*e6f0*/  LDS R88, [R0+UR16+0x4f180] ;  /* 0x04f1801000587984 */ /* 0x000fe80008000800 */
[----:B------:R-:W-:Y:S03]  /*e700*/  LDS R90, [R0+UR16+0x4f980] ;  /* 0x04f98010005a7984 */ /* 0x000fe60008000800 */
[C---:B------:R-:W-:Y:S01]  /*e710*/  HMMA.1688.F32.TF32 R92, R108.reuse, R14, R28 ;  /* 0x0000000e6c5c723c */ /* 0x040fe2000008101c */
[----:B------:R-:W-:Y:S04]  /*e720*/  LDS R89, [R117+UR16+0x4f180] ;  /* 0x04f1801075597984 */ /* 0x000fe80008000800 */
[----:B------:R-:W1:Y:S03]  /*e730*/  LDS R91, [R117+UR16+0x4f980] ;  /* 0x04f98010755b7984 */ /* 0x000e660008000800 */
[----:B------:R-:W-:Y:S01]  /*e740*/  HMMA.1688.F32.TF32 R32, R108, R18, R32 ;  /* 0x000000126c20723c */ /* 0x000fe20000081020 */
[----:B------:R1:W-:Y:S04]  /*e750*/  STL [R1+0x424], R0 ;  /* 0x0004240001007387 */ /* 0x0003e80000100800 */
[----:B------:R-:W-:Y:S03]  /*e760*/  STL [R1+0x428], R117 ;  /* 0x0004287501007387 */ /* 0x000fe60000100800 */
[C---:B------:R-:W-:Y:S01]  /*e770*/  HMMA.1688.F32.TF32 R36, R100.reuse, R6, R36 ;  /* 0x000000066424723c */ /* 0x040fe20000081024 */
[----:B------:R-:W-:Y:S04]  /*e780*/  STL [R1+0x438], R104 ;  /* 0x0004386801007387 */ /* 0x000fe80000100800 */
[----:B------:R-:W-:Y:S03]  /*e790*/  STL [R1+0x434], R105 ;  /* 0x0004346901007387 */ /* 0x000fe60000100800 */
[C---:B------:R-:W-:Y:S01]  /*e7a0*/  HMMA.1688.F32.TF32 R40, R100.reuse, R10, R40 ;  /* 0x0000000a6428723c */ /* 0x040fe20000081028 */
[----:B------:R-:W-:Y:S04]  /*e7b0*/  STL [R1+0x430], R106 ;  /* 0x0004306a01007387 */ /* 0x000fe80000100800 */
[----:B------:R-:W-:Y:S03]  /*e7c0*/  STL [R1+0x42c], R107 ;  /* 0x00042c6b01007387 */ /* 0x000fe60000100800 */
[C---:B------:R-:W-:Y:S01]  /*e7d0*/  HMMA.1688.F32.TF32 R44, R100.reuse, R14, R44 ;  /* 0x0000000e642c723c */ /* 0x040fe2000008102c */
[----:B------:R-:W-:Y:S04]  /*e7e0*/  STL [R1+0x448], R96 ;  /* 0x0004486001007387 */ /* 0x000fe80000100800 */
[----:B------:R-:W-:Y:S04]  /*e7f0*/  STL [R1+0x444], R97 ;  /* 0x0004446101007387 */ /* 0x000fe80000100800 */
[----:B------:R-:W-:Y:S01]  /*e800*/  STL [R1+0x440], R98 ;  /* 0x0004406201007387 */ /* 0x000fe20000100800 */
[----:B------:R-:W-:Y:S03]  /*e810*/  HMMA.1688.F32.TF32 R48, R100, R18, R48 ;  /* 0x000000126430723c */ /* 0x000fe60000081030 */
[----:B------:R-:W-:Y:S04]  /*e820*/  STL [R1+0x43c], R99 ;  /* 0x00043c6301007387 */ /* 0x000fe80000100800 */
[----:B------:R-:W-:Y:S04]  /*e830*/  STL [R1+0x458], R92 ;  /* 0x0004585c01007387 */ /* 0x000fe80000100800 */
[----:B------:R-:W-:Y:S01]  /*e840*/  STL [R1+0x454], R93 ;  /* 0x0004545d01007387 */ /* 0x000fe20000100800 */
[C---:B-1----:R-:W-:Y:S03]  /*e850*/  HMMA.1688.F32.TF32 R52, R84.reuse, R6, R52 ;  /* 0x000000065434723c */ /* 0x042fe60000081034 */
[----:B------:R-:W-:Y:S04]  /*e860*/  STL [R1+0x450], R94 ;  /* 0x0004505e01007387 */ /* 0x000fe80000100800 */
[----:B------:R-:W-:Y:S04]  /*e870*/  STL [R1+0x44c], R95 ;  /* 0x00044c5f01007387 */ /* 0x000fe80000100800 */
[----:B------:R-:W-:Y:S04]  /*e880*/  STL [R1+0x468], R32 ;  /* 0x0004682001007387 */ /* 0x000fe80000100800 */
[----:B------:R-:W-:Y:S01]  /*e890*/  STL [R1+0x464], R33 ;  /* 0x0004642101007387 */ /* 0x000fe20000100800 */
[C---:B------:R-:W-:Y:S03]  /*e8a0*/  HMMA.1688.F32.TF32 R56, R84.reuse, R10, R56 ;  /* 0x0000000a5438723c */ /* 0x040fe60000081038 */
        /* <DEDUP_REMOVED lines=9> */
[----:B------:R-:W-:Y:S03]  /*e940*/  HMMA.1688.F32.TF32 R64, R84, R18, R64 ;  /* 0x000000125440723c */ /* 0x000fe60000081040 */
        /* <DEDUP_REMOVED lines=46> */
[----:B------:R-:W3:Y:S04]  /*ec30*/  LDL R14, [R1+0x254] ;  /* 0x00025400010e7983 */ /* 0x000ee80000100800 */
[----:B------:R-:W3:Y:S04]  /*ec40*/  LDL R12, [R1+0x1ec] ;  /* 0x0001ec00010c7983 */ /* 0x000ee80000100800 */
[----:B------:R-:W3:Y:S04]  /*ec50*/  LDL R11, [R1+0x25c] ;  /* 0x00025c00010b7983 */ /* 0x000ee80000100800 */
[----:B------:R-:W3:Y:S04]  /*ec60*/  LDL R10, [R1+0x1e8] ;  /* 0x0001e800010a7983 */ /* 0x000ee80000100800 */
[----:B------:R-:W3:Y:S04]  /*ec70*/  LDL R16, [R1+0x250] ;  /* 0x0002500001107983 */ /* 0x000ee80000100800 */
[----:B------:R-:W3:Y:S01]  /*ec80*/  LDL R15, [R1+0x1f8] ;  /* 0x0001f800010f7983 */ /* 0x000ee20000100800 */
[----:B--2---:R-:W-:-:S03]  /*ec90*/  IMAD.MOV.U32 R7, RZ, RZ, R13 ;  /* 0x000000ffff077224 */ /* 0x004fc600078e000d */
[----:B------:R-:W2:Y:S04]  /*eca0*/  LDL R13, [R1+0x2cc] ;  /* 0x0002cc00010d7983 */ /* 0x000ea80000100800 */
[----:B------:R-:W2:Y:S01]  /*ecb0*/  LDL R0, [R1+0x240] ;  /* 0x0002400001007983 */ /* 0x000ea20000100800 */
[----:B------:R-:W-:Y:S01]  /*ecc0*/  UISETP.GE.AND UP1, UPT, UR4, UR12, UPT ;  /* 0x0000000c0400728c */ /* 0x000fe2000bf26270 */
[C---:B------:R-:W-:Y:S01]  /*ecd0*/  ISETP.GE.AND P0, PT, R116.reuse, UR9, PT ;  /* 0x0000000974007c0c */ /* 0x040fe2000bf06270 */
[----:B------:R-:W-:Y:S01]  /*ece0*/  UIADD3 UR10, UPT, UPT, UR10, 0x1, URZ ;  /* 0x000000010a0a7890 */ /* 0x000fe2000fffe0ff */
[----:B------:R-:W-:Y:S02]  /*ecf0*/  LOP3.LUT R4, R116, 0x4, RZ, 0xfc, !PT ;  /* 0x0000000474047812 */ /* 0x000fe400078efcff */
[----:B------:R-:W-:-:S02]  /*ed00*/  SEL R5, RZ, 0x4, P0 ;  /* 0x00000004ff057807 */ /* 0x000fc40000000000 */
[----:B------:R-:W-:Y:S01]  /*ed10*/  PLOP3.LUT P1, PT, PT, PT, UP1, 0x40, 0x4 ;  /* 0x000000000004781c */ /* 0x000fe20003f2e818 */
[----:B------:R-:W-:Y:S01]  /*ed20*/  UISETP.GT.AND UP0, UPT, UR10, 0x1, UPT ;  /* 0x000000010a00788c */ /* 0x000fe2000bf04270 */
[----:B------:R-:W-:Y:S02]  /*ed30*/  ISETP.GE.AND P0, PT, R4, UR9, PT ;  /* 0x0000000904007c0c */ /* 0x000fe4000bf06270 */
[----:B------:R-:W-:Y:S01]  /*ed40*/  SEL R5, R5, RZ, P1 ;  /* 0x000000ff05057207 */ /* 0x000fe20000800000 */
[----:B------:R-:W-:Y:S01]  /*ed50*/  USEL UR10, UR10, URZ, !UP0 ;  /* 0x000000ff0a0a7287 */ /* 0x000fe2000c000000 */
[----:B------:R-:W-:Y:S01]  /*ed60*/  PLOP3.LUT P2, PT, PT, PT, UP1, 0x40, 0x4 ;  /* 0x000000000004781c */ /* 0x000fe20003f4e818 */
[----:B------:R-:W-:Y:S01]  /*ed70*/  IMAD.MOV.U32 R6, RZ, RZ, R8 ;  /* 0x000000ffff067224 */ /* 0x000fe200078e0008 */
[----:B------:R-:W-:Y:S01]  /*ed80*/  SEL R4, RZ, 0x4, P0 ;  /* 0x00000004ff047807 */ /* 0x000fe20000000000 */
[----:B------:R-:W-:Y:S01]  /*ed90*/  BAR.SYNC.DEFER_BLOCKING 0x0 ;  /* 0x0000000000007b1d */ /* 0x000fe20000010000 */
[----:B------:R-:W-:Y:S01]  /*eda0*/  ISETP.NE.U32.AND P1, PT, R5, RZ, PT ;  /* 0x000000ff0500720c */ /* 0x000fe20003f25070 */
[----:B------:R-:W-:Y:S01]  /*edb0*/  ULEA UR16, UR10, UR7, 0x10 ;  /* 0x000000070a107291 */ /* 0x000fe2000f8e80ff */
[----:B------:R-:W-:-:S02]  /*edc0*/  SEL R4, R4, RZ, P2 ;  /* 0x000000ff04047207 */ /* 0x000fc40001000000 */
[----:B----4-:R-:W-:Y:S02]  /*edd0*/  LEA R8, P2, R9, R6, 0x2 ;  /* 0x0000000609087211 */ /* 0x010fe400078410ff */
[----:B------:R-:W-:Y:S01]  /*ede0*/  ISETP.NE.U32.AND P0, PT, R4, RZ, PT ;  /* 0x000000ff0400720c */ /* 0x000fe20003f05070 */
[----:B------:R-:W-:Y:S02]  /*edf0*/  VIADD R4, R112, UR16 ;  /* 0x0000001070047c36 */ /* 0x000fe40008000000 */
[----:B---3--:R-:W-:Y:S01]  /*ee00*/  IMAD.X R9, R7, 0x1, R113, P2 ;  /* 0x0000000107097824 */ /* 0x008fe200010e0671 */
[----:B------:R-:W-:-:S04]  /*ee10*/  LOP3.LUT R5, R116, 0x8, RZ, 0xfc, !PT ;  /* 0x0000000874057812 */ /* 0x000fc800078efcff */
[----:B------:R-:W-:Y:S01]  /*ee20*/  @!PT LDS RZ, [RZ] ;  /* 0x00000000fffff984 */ /* 0x000fe20000000800 */
[----:B------:R-:W-:Y:S01]  /*ee30*/  @!PT LDS RZ, [RZ] ;  /* 0x00000000fffff984 */ /* 0x000fe20000000800 */
[----:B------:R-:W-:Y:S01]  /*ee40*/  @!PT LDS RZ, [RZ] ;  /* 0x00000000fffff984 */ /* 0x000fe20000000800 */
[----:B------:R1:W-:Y:S02]  /*ee50*/  LDGSTS.E [R4+0x40000], desc[UR14][R8.64], P1 ;  /* 0x4000000008047fae */ /* 0x0003e400089a100e */
[----:B-1----:R-:W-:-:S05]  /*ee60*/  LEA R8, P1, R114, R6, 0x2 ;  /* 0x0000000672087211 */ /* 0x002fca00078210ff */
[----:B------:R-:W-:-:S05]  /*ee70*/  IMAD.X R9, R7, 0x1, R115, P1 ;  /* 0x0000000107097824 */ /* 0x000fca00008e0673 */
[----:B------:R1:W-:Y:S01]  /*ee80*/  LDGSTS.E [R4+0x40800], desc[UR14][R8.64], P0 ;  /* 0x4080000008047fae */ /* 0x0003e200081a100e */
[----:B------:R-:W-:Y:S02]  /*ee90*/  ISETP.GE.AND P0, PT, R5, UR9, PT ;  /* 0x0000000905007c0c */ /* 0x000fe4000bf06270 */
[----:B------:R-:W-:Y:S02]  /*eea0*/  LOP3.LUT R5, R116, 0xc, RZ, 0xfc, !PT ;  /* 0x0000000c74057812 */ /* 0x000fe400078efcff */
[----:B------:R-:W-:Y:S02]  /*eeb0*/  PLOP3.LUT P1, PT, PT, PT, UP1, 0x40, 0x4 ;  /* 0x000000000004781c */ /* 0x000fe40003f2e818 */
[----:B-1----:R-:W-:Y:S02]  /*eec0*/  SEL R8, RZ, 0x4, P0 ;  /* 0x00000004ff087807 */ /* 0x002fe40000000000 */
[----:B------:R-:W-:Y:S02]  /*eed0*/  ISETP.GE.AND P0, PT, R5, UR9, PT ;  /* 0x0000000905007c0c */ /* 0x000fe4000bf06270 */
[----:B------:R-:W-:-:S02]  /*eee0*/  SEL R8, R8, RZ, P1 ;  /* 0x000000ff08087207 */ /* 0x000fc40000800000 */
[----:B------:R-:W-:Y:S02]  /*eef0*/  PLOP3.LUT P2, PT, PT, PT, UP1, 0x40, 0x4 ;  /* 0x000000000004781c */ /* 0x000fe40003f4e818 */
[----:B------:R-:W-:Y:S02]  /*ef00*/  SEL R5, RZ, 0x4, P0 ;  /* 0x00000004ff057807 */ /* 0x000fe40000000000 */
[----:B------:R-:W-:Y:S02]  /*ef10*/  ISETP.NE.U32.AND P1, PT, R8, RZ, PT ;  /* 0x000000ff0800720c */ /* 0x000fe40003f25070 */
[----:B------:R-:W-:-:S04]  /*ef20*/  SEL R5, R5, RZ, P2 ;  /* 0x000000ff05057207 */ /* 0x000fc80001000000 */
[----:B------:R-:W-:Y:S02]  /*ef30*/  ISETP.NE.U32.AND P0, PT, R5, RZ, PT ;  /* 0x000000ff0500720c */ /* 0x000fe40003f05070 */
[----:B------:R-:W-:Y:S02]  /*ef40*/  LOP3.LUT R5, R116, 0x10, RZ, 0xfc, !PT ;  /* 0x0000001074057812 */ /* 0x000fe400078efcff */
[-C--:B------:R-:W-:Y:S02]  /*ef50*/  LEA R8, P2, R14, R6.reuse, 0x2 ;  /* 0x000000060e087211 */ /* 0x080fe400078410ff */
[----:B------:R-:W3:Y:S03]  /*ef60*/  LDL R14, [R1+0x2c8] ;  /* 0x0002c800010e7983 */ /* 0x000ee60000100800 */
[----:B------:R-:W-:Y:S02]  /*ef70*/  IMAD.X R9, R7, 0x1, R12, P2 ;  /* 0x0000000107097824 */ /* 0x000fe400010e060c */
[----:B------:R-:W4:Y:S04]  /*ef80*/  LDL R12, [R1+0x23c] ;  /* 0x00023c00010c7983 */ /* 0x000f280000100800 */
[----:B------:R1:W-:Y:S02]  /*ef90*/  LDGSTS.E [R4+0x41000], desc[UR14][R8.64], P1 ;  /* 0x4100000008047fae */ /* 0x0003e400089a100e */
[----:B-1----:R-:W-:-:S02]  /*efa0*/  LEA R8, P1, R11, R6, 0x2 ;  /* 0x000000060b087211 */ /* 0x002fc400078210ff */
[----:B------:R-:W4:Y:S03]  /*efb0*/  LDL R11, [R1+0x2c4] ;  /* 0x0002c400010b7983 */ /* 0x000f260000100800 */
[----:B------:R-:W-:Y:S02]  /*efc0*/  IMAD.X R9, R7, 0x1, R10, P1 ;  /* 0x0000000107097824 */ /* 0x000fe400008e060a */
[----:B------:R-:W4:Y:S04]  /*efd0*/  LDL R10, [R1+0x238] ;  /* 0x00023800010a7983 */ /* 0x000f280000100800 */
[----:B------:R1:W-:Y:S01]  /*efe0*/  LDGSTS.E [R4+0x41800], desc[UR14][R8.64], P0 ;  /* 0x4180000008047fae */ /* 0x0003e200081a100e */
[----:B------:R-:W-:-:S02]  /*eff0*/  ISETP.GE.AND P0, PT, R5, UR9, PT ;  /* 0x0000000905007c0c */ /* 0x000fc4000bf06270 */
[----:B------:R-:W-:Y:S02]  /*f000*/  LOP3.LUT R5, R116, 0x14, RZ, 0xfc, !PT ;  /* 0x0000001474057812 */ /* 0x000fe400078efcff */
[----:B------:R-:W-:Y:S02]  /*f010*/  PLOP3.LUT P1, PT, PT, PT, UP1, 0x40, 0x4 ;  /* 0x000000000004781c */ /* 0x000fe40003f2e818 */
[----:B-1----:R-:W-:Y:S02]  /*f020*/  SEL R8, RZ, 0x4, P0 ;  /* 0x00000004ff087807 */ /* 0x002fe40000000000 */
[----:B------:R-:W-:Y:S02]  /*f030*/  ISETP.GE.AND P0, PT, R5, UR9, PT ;  /* 0x0000000905007c0c */ /* 0x000fe4000bf06270 */
[----:B------:R-:W-:Y:S02]  /*f040*/  SEL R8, R8, RZ, P1 ;  /* 0x000000ff08087207 */ /* 0x000fe40000800000 */
[----:B------:R-:W-:-:S02]  /*f050*/  PLOP3.LUT P2, PT, PT, PT, UP1, 0x40, 0x4 ;  /* 0x000000000004781c */ /* 0x000fc40003f4e818 */
[----:B------:R-:W-:Y:S02]  /*f060*/  SEL R5, RZ, 0x4, P0 ;  /* 0x00000004ff057807 */ /* 0x000fe40000000000 */
[----:B------:R-:W-:Y:S02]  /*f070*/  ISETP.NE.U32.AND P1, PT, R8, RZ, PT ;  /* 0x000000ff0800720c */ /* 0x000fe40003f25070 */
[----:B------:R-:W-:Y:S02]  /*f080*/  SEL R5, R5, RZ, P2 ;  /* 0x000000ff05057207 */ /* 0x000fe40001000000 */
[----:B------:R-:W-:Y:S02]  /*f090*/  LEA R8, P2, R16, R6, 0x2 ;  /* 0x0000000610087211 */ /* 0x000fe400078410ff */
[----:B------:R-:W4:Y:S03]  /*f0a0*/  LDL R16, [R1+0x2c0] ;  /* 0x0002c00001107983 */ /* 0x000f260000100800 */
[----:B------:R-:W-:-:S02]  /*f0b0*/  IMAD.X R9, R7, 0x1, R15, P2 ;  /* 0x0000000107097824 */ /* 0x000fc400010e060f */
[----:B------:R-:W4:Y:S04]  /*f0c0*/  LDL R15, [R1+0x234] ;  /* 0x00023400010f7983 */ /* 0x000f280000100800 */
[----:B------:R2:W-:Y:S02]  /*f0d0*/  LDGSTS.E [R4+0x42000], desc[UR14][R8.64], P1 ;  /* 0x4200000008047fae */ /* 0x0005e400089a100e */
[----:B--2---:R-:W-:Y:S02]  /*f0e0*/  IADD3 R8, P1, PT, R13, R6, RZ ;  /* 0x000000060d087210 */ /* 0x004fe40007f3e0ff */
[----:B------:R-:W2:Y:S03]  /*f0f0*/  LDL R13, [R1+0x2bc] ;  /* 0x0002bc00010d7983 */ /* 0x000ea60000100800 */
[----:B------:R-:W-:-:S02]  /*f100*/  IMAD.X R9, R7, 0x1, R0, P1 ;  /* 0x0000000107097824 */ /* 0x000fc400008e0600 */
[----:B------:R-:W2:Y:S01]  /*f110*/  LDL R0, [R1+0x230] ;  /* 0x0002300001007983 */ /* 0x000ea20000100800 */
[----:B------:R-:W-:Y:S02]  /*f120*/  ISETP.NE.U32.AND P0, PT, R5, RZ, PT ;  /* 0x000000ff0500720c */ /* 0x000fe40003f05070 */
[----:B------:R-:W-:Y:S02]  /*f130*/  LOP3.LUT R5, R116, 0x18, RZ, 0xfc, !PT ;  /* 0x0000001874057812 */ /* 0x000fe400078efcff */
[----:B------:R-:W-:-:S09]  /*f140*/  PLOP3.LUT P1, PT, PT, PT, UP1, 0x40, 0x4 ;  /* 0x000000000004781c */ /* 0x000fd20003f2e818 */
[----:B------:R1:W-:Y:S01]  /*f150*/  LDGSTS.E [R4+0x42800], desc[UR14][R8.64], P0 ;  /* 0x4280000008047fae */ /* 0x0003e200081a100e */
[----:B------:R-:W-:Y:S02]  /*f160*/  ISETP.GE.AND P0, PT, R5, UR9, PT ;  /* 0x0000000905007c0c */ /* 0x000fe4000bf06270 */
[----:B------:R-:W-:Y:S02]  /*f170*/  LOP3.LUT R5, R116, 0x1c, RZ, 0xfc, !PT ;  /* 0x0000001c74057812 */ /* 0x000fe400078efcff */
[----:B------:R-:W-:Y:S02]  /*f180*/  PLOP3.LUT P2, PT, PT, PT, UP1, 0x40, 0x4 ;  /* 0x000000000004781c */ /* 0x000fe40003f4e818 */
[----:B-1----:R-:W-:Y:S02]  /*f190*/  SEL R8, RZ, 0x4, P0 ;  /* 0x00000004ff087807 */ /* 0x002fe40000000000 */
[----:B------:R-:W-:Y:S02]  /*f1a0*/  ISETP.GE.AND P0, PT, R5, UR9, PT ;  /* 0x0000000905007c0c */ /* 0x000fe4000bf06270 */
[----:B------:R-:W-:-:S02]  /*f1b0*/  SEL R8, R8, RZ, P1 ;  /* 0x000000ff08087207 */ /* 0x000fc40000800000 */
[----:B------:R-:W-:Y:S02]  /*f1c0*/  SEL R5, RZ, 0x4, P0 ;  /* 0x00000004ff057807 */ /* 0x000fe40000000000 */
[----:B------:R-:W-:Y:S02]  /*f1d0*/  ISETP.NE.U32.AND P1, PT, R8, RZ, PT ;  /* 0x000000ff0800720c */ /* 0x000fe40003f25070 */
[----:B------:R-:W-:-:S04]  /*f1e0*/  SEL R5, R5, RZ, P2 ;  /* 0x000000ff05057207 */ /* 0x000fc80001000000 */
[----:B------:R-:W-:Y:S02]  /*f1f0*/  ISETP.NE.U32.AND P0, PT, R5, RZ, PT ;  /* 0x000000ff0500720c */ /* 0x000fe40003f05070 */
[----:B------:R-:W-:Y:S02]  /*f200*/  LOP3.LUT R5, R116, 0x20, RZ, 0xfc, !PT ;  /* 0x0000002074057812 */ /* 0x000fe400078efcff */
[-C--:B---3--:R-:W-:Y:S02]  /*f210*/  IADD3 R8, P2, PT, R14, R6.reuse, RZ ;  /* 0x000000060e087210 */ /* 0x088fe40007f5e0ff */
[----:B------:R-:W3:Y:S03]  /*f220*/  LDL R14, [R1+0x2b8] ;  /* 0x0002b800010e7983 */ /* 0x000ee60000100800 */
[----:B----4-:R-:W-:Y:S02]  /*f230*/  IMAD.X R9, R7, 0x1, R12, P2 ;  /* 0x0000000107097824 */ /* 0x010fe400010e060c */
[----:B------:R-:W4:Y:S04]  /*f240*/  LDL R12, [R1+0x22c] ;  /* 0x00022c00010c7983 */ /* 0x000f280000100800 */
[----:B------:R1:W-:Y:S02]  /*f250*/  LDGSTS.E [R4+0x43000], desc[UR14][R8.64], P1 ;  /* 0x4300000008047fae */ /* 0x0003e400089a100e */
[----:B-1----:R-:W-:-:S02]  /*f260*/  IADD3 R8, P1, PT, R11, R6, RZ ;  /* 0x000000060b087210 */ /* 0x002fc40007f3e0ff */
        /* <DEDUP_REMOVED lines=14> */
[----:B------:R-:W-:-:S05]  /*f350*/  IADD3 R8, P2, PT, R16, R6, RZ ;  /* 0x0000000610087210 */ /* 0x000fca0007f5e0ff */
[----:B------:R-:W-:-:S05]  /*f360*/  IMAD.X R9, R7, 0x1, R15, P2 ;  /* 0x0000000107097824 */ /* 0x000fca00010e060f */
[----:B------:R2:W-:Y:S02]  /*f370*/  LDGSTS.E [R4+0x44000], desc[UR14][R8.64], P1 ;  /* 0x4400000008047fae */ /* 0x0005e400089a100e */
[----:B--2---:R-:W-:Y:S02]  /*f380*/  IADD3 R8, P1, PT, R13, R6, RZ ;  /* 0x000000060d087210 */ /* 0x004fe40007f3e0ff */
[----:B------:R-:W2:Y:S03]  /*f390*/  LDL R13, [R1+0x264] ;  /* 0x00026400010d7983 */ /* 0x000ea60000100800 */
[----:B------:R-:W-:Y:S02]  /*f3a0*/  IMAD.X R9, R7, 0x1, R0, P1 ;  /* 0x0000000107097824 */ /* 0x000fe400008e0600 */
[----:B------:R-:W2:Y:S01]  /*f3b0*/  LDL R0, [R1+0x260] ;  /* 0x0002600001007983 */ /* 0x000ea20000100800 */
[----:B------:R-:W1:Y:S01]  /*f3c0*/  S2R R115, SR_TID.X ;  /* 0x0000000000737919 */ /* 0x000e620000002100 */
[----:B------:R-:W-:-:S02]  /*f3d0*/  ISETP.NE.U32.AND P0, PT, R5, RZ, PT ;  /* 0x000000ff0500720c */ /* 0x000fc40003f05070 */
[----:B------:R-:W-:Y:S02]  /*f3e0*/  LOP3.LUT R5, R116, 0x28, RZ, 0xfc, !PT ;  /* 0x0000002874057812 */ /* 0x000fe400078efcff */
[----:B------:R-:W-:-:S09]  /*f3f0*/  PLOP3.LUT P1, PT, PT, PT, UP1, 0x40, 0x4 ;  /* 0x000000000004781c */ /* 0x000fd20003f2e818 */
[----:B------:R3:W-:Y:S01]  /*f400*/  LDGSTS.E [R4+0x44800], desc[UR14][R8.64], P0 ;  /* 0x4480000008047fae */ /* 0x0007e200081a100e */
[----:B------:R-:W-:-:S04]  /*f410*/  ISETP.GE.AND P0, PT, R5, UR9, PT ;  /* 0x0000000905007c0c */ /* 0x000fc8000bf06270 */
[----:B------:R-:W-:Y:S02]  /*f420*/  SEL R5, RZ, 0x4, P0 ;  /* 0x00000004ff057807 */ /* 0x000fe40000000000 */
[----:B-1----:R-:W-:-:S04]  /*f430*/  SHF.R.U32.HI R15, RZ, 0x7, R115 ;  /* 0x00000007ff0f7819 */ /* 0x002fc80000011673 */
[----:B------:R-:W-:-:S04]  /*f440*/  SGXT.U32 R15, R15, 0x2 ;  /* 0x000000020f0f781a */ /* 0x000fc80000000000 */
[----:B------:R-:W-:Y:S02]  /*f450*/  LOP3.LUT R15, R15, 0x2c, RZ, 0xfc, !PT ;  /* 0x0000002c0f0f7812 */ /* 0x000fe400078efcff */
[----:B------:R-:W-:Y:S02]  /*f460*/  SEL R5, R5, RZ, P1 ;  /* 0x000000ff05057207 */ /* 0x000fe40000800000 */
[----:B------:R-:W-:Y:S02]  /*f470*/  ISETP.GE.AND P0, PT, R15, UR9, PT ;  /* 0x000000090f007c0c */ /* 0x000fe4000bf06270 */
[----:B------:R-:W-:Y:S02]  /*f480*/  ISETP.NE.U32.AND P1, PT, R5, RZ, PT ;  /* 0x000000ff0500720c */ /* 0x000fe40003f25070 */
[----:B------:R-:W-:Y:S02]  /*f490*/  PLOP3.LUT P2, PT, PT, PT, UP1, 0x40, 0x4 ;  /* 0x000000000004781c */ /* 0x000fe40003f4e818 */
[----:B------:R-:W-:-:S04]  /*f4a0*/  SEL R5, RZ, 0x4, P0 ;  /* 0x00000004ff057807 */ /* 0x000fc80000000000 */
[----:B------:R-:W-:-:S04]  /*f4b0*/  SEL R5, R5, RZ, P2 ;  /* 0x000000ff05057207 */ /* 0x000fc80001000000 */
[----:B------:R-:W-:Y:S02]  /*f4c0*/  ISETP.NE.U32.AND P0, PT, R5, RZ, PT ;  /* 0x000000ff0500720c */ /* 0x000fe40003f05070 */
[-C--:B---3--:R-:W-:Y:S02]  /*f4d0*/  IADD3 R8, P2, PT, R14, R6.reuse, RZ ;  /* 0x000000060e087210 */ /* 0x088fe40007f5e0ff */
[----:B------:R-:W-:Y:S01]  /*f4e0*/  PLOP3.LUT P3, PT, PT, PT, UP1, 0x40, 0x4 ;  /* 0x000000000004781c */ /* 0x000fe20003f6e818 */
[----:B------:R-:W3:Y:S02]  /*f4f0*/  LDL R14, [R1+0x298] ;  /* 0x00029800010e7983 */ /* 0x000ee40000100800 */
[----:B----4-:R-:W-:Y:S02]  /*f500*/  IMAD.X R9, R7, 0x1, R12, P2 ;  /* 0x0000000107097824 */ /* 0x010fe400010e060c */
[----:B------:R-:W4:Y:S04]  /*f510*/  LDL R12, [R1+0x268] ;  /* 0x00026800010c7983 */ /* 0x000f280000100800 */
[----:B------:R1:W-:Y:S02]  /*f520*/  LDGSTS.E [R4+0x45000], desc[UR14][R8.64], P1 ;  /* 0x4500000008047fae */ /* 0x0003e400089a100e */
[----:B-1----:R-:W-:-:S02]  /*f530*/  IADD3 R8, P1, PT, R10, R6, RZ ;  /* 0x000000060a087210 */ /* 0x002fc40007f3e0ff */
[----:B------:R-:W-:-:S04]  /*f540*/  SHF.R.U32.HI R10, RZ, 0x7, R115 ;  /* 0x00000007ff0a7819 */ /* 0x000fc80000011673 */
[----:B------:R-:W-:Y:S01]  /*f550*/  SGXT.U32 R10, R10, 0x2 ;  /* 0x000000020a0a781a */ /* 0x000fe20000000000 */
[----:B------:R-:W-:Y:S02]  /*f560*/  IMAD.X R9, R7, 0x1, R11, P1 ;  /* 0x0000000107097824 */ /* 0x000fe400008e060b */
[----:B------:R-:W3:Y:S01]  /*f570*/  LDL R11, [R1+0x270] ;  /* 0x00027000010b7983 */ /* 0x000ee20000100800 */
[----:B------:R-:W-:-:S03]  /*f580*/  LOP3.LUT R10, R10, 0x30, RZ, 0xfc, !PT ;  /* 0x000000300a0a7812 */ /* 0x000fc600078efcff */
[----:B------:R2:W-:Y:S01]  /*f590*/  LDGSTS.E [R4+0x45800], desc[UR14][R8.64], P0 ;  /* 0x4580000008047fae */ /* 0x0005e200081a100e */
[----:B------:R-:W-:Y:S02]  /*f5a0*/  ISETP.GE.AND P0, PT, R10, UR9, PT ;  /* 0x000000090a007c0c */ /* 0x000fe4000bf06270 */
[----:B------:R-:W-:-:S04]  /*f5b0*/  SHF.R.U32.HI R10, RZ, 0x7, R115 ;  /* 0x00000007ff0a7819 */ /* 0x000fc80000011673 */
[----:B------:R-:W-:-:S04]  /*f5c0*/  SGXT.U32 R10, R10, 0x2 ;  /* 0x000000020a0a781a */ /* 0x000fc80000000000 */
[----:B------:R-:W-:Y:S02]  /*f5d0*/  LOP3.LUT R10, R10, 0x34, RZ, 0xfc, !PT ;  /* 0x000000340a0a7812 */ /* 0x000fe400078efcff */
[----:B------:R-:W-:Y:S02]  /*f5e0*/  SEL R5, RZ, 0x4, P0 ;  /* 0x00000004ff057807 */ /* 0x000fe40000000000 */
[----:B------:R-:W-:Y:S02]  /*f5f0*/  ISETP.GE.AND P0, PT, R10, UR9, PT ;  /* 0x000000090a007c0c */ /* 0x000fe4000bf06270 */
[----:B------:R-:W3:Y:S01]  /*f600*/  LDL R10, [R1+0x26c] ;  /* 0x00026c00010a7983 */ /* 0x000ee20000100800 */
[----:B------:R-:W-:-:S04]  /*f610*/  PLOP3.LUT P1, PT, PT, PT, UP1, 0x40, 0x4 ;  /* 0x000000000004781c */ /* 0x000fc80003f2e818 */
[----:B------:R-:W-:Y:S02]  /*f620*/  SEL R5, R5, RZ, P1 ;  /* 0x000000ff05057207 */ /* 0x000fe40000800000 */
[----:B------:R-:W-:Y:S02]  /*f630*/  PLOP3.LUT P2, PT, PT, PT, UP1, 0x40, 0x4 ;  /* 0x000000000004781c */ /* 0x000fe40003f4e818 */
[----:B------:R-:W-:Y:S02]  /*f640*/  ISETP.NE.U32.AND P1, PT, R5, RZ, PT ;  /* 0x000000ff0500720c */ /* 0x000fe40003f25070 */
[----:B------:R-:W-:-:S04]  /*f650*/  SEL R5, RZ, 0x4, P0 ;  /* 0x00000004ff057807 */ /* 0x000fc80000000000 */
[----:B------:R-:W-:-:S04]  /*f660*/  SEL R5, R5, RZ, P2 ;  /* 0x000000ff05057207 */ /* 0x000fc80001000000 */
[----:B------:R-:W-:Y:S01]  /*f670*/  ISETP.NE.U32.AND P0, PT, R5, RZ, PT ;  /* 0x000000ff0500720c */ /* 0x000fe20003f05070 */
[----:B--2---:R-:W-:Y:S01]  /*f680*/  IMAD.WIDE R8, R0, 0x4, R6 ;  /* 0x0000000400087825 */ /* 0x004fe200078e0206 */
[----:B------:R-:W-:-:S04]  /*f690*/  SHF.R.U32.HI R0, RZ, 0x7, R115 ;  /* 0x00000007ff007819 */ /* 0x000fc80000011673 */
[----:B------:R1:W-:Y:S01]  /*f6a0*/  LDGSTS.E [R4+0x46000], desc[UR14][R8.64], P1 ;  /* 0x4600000008047fae */ /* 0x0003e200089a100e */
[----:B------:R-:W-:-:S04]  /*f6b0*/  SGXT.U32 R0, R0, 0x2 ;  /* 0x000000020000781a */ /* 0x000fc80000000000 */
[----:B------:R-:W-:Y:S01]  /*f6c0*/  LOP3.LUT R0, R0, 0x38, RZ, 0xfc, !PT ;  /* 0x0000003800007812 */ /* 0x000fe200078efcff */
[----:B-1----:R-:W-:Y:S01]  /*f6d0*/  IMAD.WIDE R8, R13, 0x4, R6 ;  /* 0x000000040d087825 */ /* 0x002fe200078e0206 */
[----:B------:R-:W-:-:S04]  /*f6e0*/  SHF.R.U32.HI R13, RZ, 0x7, R115 ;  /* 0x00000007ff0d7819 */ /* 0x000fc80000011673 */
[----:B------:R-:W-:Y:S01]  /*f6f0*/  SGXT.U32 R13, R13, 0x2 ;  /* 0x000000020d0d781a */ /* 0x000fe20000000000 */
[----:B------:R1:W-:Y:S01]  /*f700*/  LDGSTS.E [R4+0x46800], desc[UR14][R8.64], P0 ;  /* 0x4680000008047fae */ /* 0x0003e200081a100e */
[----:B------:R-:W-:Y:S02]  /*f710*/  ISETP.GE.AND P0, PT, R0, UR9, PT ;  /* 0x0000000900007c0c */ /* 0x000fe4000bf06270 */
[----:B------:R-:W-:Y:S02]  /*f720*/  LOP3.LUT R13, R13, 0x3c, RZ, 0xfc, !PT ;  /* 0x0000003c0d0d7812 */ /* 0x000fe400078efcff */
[----:B------:R-:W-:Y:S02]  /*f730*/  SEL R5, RZ, 0x4, P0 ;  /* 0x00000004ff057807 */ /* 0x000fe40000000000 */
[----:B------:R-:W-:Y:S02]  /*f740*/  ISETP.GE.AND P0, PT, R13, UR9, PT ;  /* 0x000000090d007c0c */ /* 0x000fe4000bf06270 */
[----:B------:R-:W2:Y:S01]  /*f750*/  LDL R13, [R1+0x274] ;  /* 0x00027400010d7983 */ /* 0x000ea20000100800 */
[----:B------:R-:W-:-:S04]  /*f760*/  SHF.R.U32.HI R0, RZ, 0x7, R115 ;  /* 0x00000007ff007819 */ /* 0x000fc80000011673 */
[----:B------:R-:W-:Y:S02]  /*f770*/  SGXT.U32 R0, R0, 0x2 ;  /* 0x000000020000781a */ /* 0x000fe40000000000 */
[----:B------:R-:W-:Y:S02]  /*f780*/  PLOP3.LUT P1, PT, PT, PT, UP1, 0x40, 0x4 ;  /* 0x000000000004781c */ /* 0x000fe40003f2e818 */
[----:B------:R-:W-:Y:S02]  /*f790*/  LOP3.LUT R0, R0, 0x40, RZ, 0xfc, !PT ;  /* 0x0000004000007812 */ /* 0x000fe400078efcff */
[----:B-1----:R-:W-:Y:S02]  /*f7a0*/  SEL R8, RZ, 0x4, P0 ;  /* 0x00000004ff087807 */ /* 0x002fe40000000000 */
[----:B------:R-:W-:Y:S02]  /*f7b0*/  SEL R5, R5, RZ, P1 ;  /* 0x000000ff05057207 */ /* 0x000fe40000800000 */
[----:B------:R-:W-:-:S02]  /*f7c0*/  ISETP.GE.AND P1, PT, R0, UR9, PT ;  /* 0x0000000900007c0c */ /* 0x000fc4000bf26270 */
[----:B------:R-:W2:Y:S01]  /*f7d0*/  LDL R0, [R1+0x278] ;  /* 0x0002780001007983 */ /* 0x000ea20000100800 */
[----:B------:R-:W-:-:S04]  /*f7e0*/  SEL R8, R8, RZ, P3 ;  /* 0x000000ff08087207 */ /* 0x000fc80001800000 */
[----:B------:R-:W-:Y:S02]  /*f7f0*/  ISETP.NE.U32.AND P0, PT, R8, RZ, PT ;  /* 0x000000ff0800720c */ /* 0x000fe40003f05070 */
[----:B------:R-:W-:Y:S02]  /*f800*/  ISETP.NE.U32.AND P2, PT, R5, RZ, PT ;  /* 0x000000ff0500720c */ /* 0x000fe40003f45070 */
[----:B------:R-:W-:Y:S02]  /*f810*/  PLOP3.LUT P4, PT, PT, PT, UP1, 0x40, 0x4 ;  /* 0x000000000004781c */ /* 0x000fe40003f8e818 */
[----:B------:R-:W-:-:S04]  /*f820*/  SEL R5, RZ, 0x4, P1 ;  /* 0x00000004ff057807 */ /* 0x000fc80000800000 */
[----:B------:R-:W-:-:S04]  /*f830*/  SEL R5, R5, RZ, P4 ;  /* 0x000000ff05057207 */ /* 0x000fc80002000000 */
[----:B------:R-:W-:Y:S02]  /*f840*/  ISETP.NE.U32.AND P1, PT, R5, RZ, PT ;  /* 0x000000ff0500720c */ /* 0x000fe40003f25070 */
[----:B------:R-:W-:Y:S01]  /*f850*/  PLOP3.LUT P3, PT, PT, PT, UP1, 0x40, 0x4 ;  /* 0x000000000004781c */ /* 0x000fe20003f6e818 */
[--C-:B----4-:R-:W-:Y:S02]  /*f860*/  IMAD.WIDE R8, R12, 0x4, R6.reuse ;  /* 0x000000040c087825 */ /* 0x110fe400078e0206 */
[----:B------:R-:W4:Y:S04]  /*f870*/  LDL R12, [R1+0x27c] ;  /* 0x00027c00010c7983 */ /* 0x000f280000100800 */
[----:B------:R3:W-:Y:S02]  /*f880*/  LDGSTS.E [R4+0x47000], desc[UR14][R8.64], P2 ;  /* 0x4700000008047fae */ /* 0x0007e400091a100e */
[----:B---3--:R-:W-:Y:S01]  /*f890*/  IMAD.WIDE R8, R10, 0x4, R6 ;  /* 0x000000040a087825 */ /* 0x008fe200078e0206 */
[----:B------:R-:W-:-:S04]  /*f8a0*/  SHF.R.U32.HI R10, RZ, 0x7, R115 ;  /* 0x00000007ff0a7819 */ /* 0x000fc80000011673 */
[----:B------:R1:W-:Y:S01]  /*f8b0*/  LDGSTS.E [R4+0x47800], desc[UR14][R8.64], P0 ;  /* 0x4780000008047fae */ /* 0x0003e200081a100e */
[----:B------:R-:W-:-:S04]  /*f8c0*/  SGXT.U32 R10, R10, 0x2 ;  /* 0x000000020a0a781a */ /* 0x000fc80000000000 */
[----:B------:R-:W-:Y:S01]  /*f8d0*/  LOP3.LUT R10, R10, 0x44, RZ, 0xfc, !PT ;  /* 0x000000440a0a7812 */ /* 0x000fe200078efcff */
[----:B-1----:R-:W-:Y:S01]  /*f8e0*/  IMAD.WIDE R8, R11, 0x4, R6 ;  /* 0x000000040b087825 */ /* 0x002fe200078e0206 */
[--C-:B------:R-:W-:Y:S02]  /*f8f0*/  SHF.R.U32.HI R11, RZ, 0x7, R115.reuse ;  /* 0x00000007ff0b7819 */ /* 0x100fe40000011673 */
[----:B------:R-:W-:Y:S02]  /*f900*/  ISETP.GE.AND P0, PT, R10, UR9, PT ;  /* 0x000000090a007c0c */ /* 0x000fe4000bf06270 */
[----:B------:R-:W-:Y:S01]  /*f910*/  SGXT.U32 R11, R11, 0x2 ;  /* 0x000000020b0b781a */ /* 0x000fe20000000000 */
[----:B------:R1:W-:Y:S01]  /*f920*/  LDGSTS.E [R4+0x48000], desc[UR14][R8.64], P1 ;  /* 0x4800000008047fae */ /* 0x0003e200089a100e */
[----:B------:R-:W-:Y:S02]  /*f930*/  SHF.R.U32.HI R10, RZ, 0x7, R115 ;  /* 0x00000007ff0a7819 */ /* 0x000fe40000011673 */
[----:B------:R-:W-:-:S02]  /*f940*/  LOP3.LUT R11, R11, 0x48, RZ, 0xfc, !PT ;  /* 0x000000480b0b7812 */ /* 0x000fc400078efcff */
[----:B------:R-:W-:Y:S02]  /*f950*/  SGXT.U32 R10, R10, 0x2 ;  /* 0x000000020a0a781a */ /* 0x000fe40000000000 */
[----:B------:R-:W-:Y:S02]  /*f960*/  SEL R5, RZ, 0x4, P0 ;  /* 0x00000004ff057807 */ /* 0x000fe40000000000 */
[----:B------:R-:W-:Y:S02]  /*f970*/  ISETP.GE.AND P0, PT, R11, UR9, PT ;  /* 0x000000090b007c0c */ /* 0x000fe4000bf06270 */
[----:B------:R-:W3:Y:S01]  /*f980*/  LDL R11, [R1+0x280] ;  /* 0x00028000010b7983 */ /* 0x000ee20000100800 */
[----:B------:R-:W-:Y:S02]  /*f990*/  PLOP3.LUT P1, PT, PT, PT, UP1, 0x40, 0x4 ;  /* 0x000000000004781c */ /* 0x000fe40003f2e818 */
[----:B------:R-:W-:Y:S02]  /*f9a0*/  LOP3.LUT R10, R10, 0x4c, RZ, 0xfc, !PT ;  /* 0x0000004c0a0a7812 */ /* 0x000fe400078efcff */
[----:B------:R-:W-:-:S02]  /*f9b0*/  SEL R5, R5, RZ, P1 ;  /* 0x000000ff05057207 */ /* 0x000fc40000800000 */
[----:B------:R-:W-:Y:S02]  /*f9c0*/  ISETP.GE.AND P1, PT, R10, UR9, PT ;  /* 0x000000090a007c0c */ /* 0x000fe4000bf26270 */
[----:B------:R-:W3:Y:S01]  /*f9d0*/  LDL R10, [R1+0x284] ;  /* 0x00028400010a7983 */ /* 0x000ee20000100800 */
[----:B-1----:R-:W-:-:S04]  /*f9e0*/  SEL R8, RZ, 0x4, P0 ;  /* 0x00000004ff087807 */ /* 0x002fc80000000000 */
[----:B------:R-:W-:-:S04]  /*f9f0*/  SEL R8, R8, RZ, P3 ;  /* 0x000000ff08087207 */ /* 0x000fc80001800000 */
[----:B------:R-:W-:Y:S01]  /*fa00*/  ISETP.NE.U32.AND P0, PT, R8, RZ, PT ;  /* 0x000000ff0800720c */ /* 0x000fe20003f05070 */
[----:B--2---:R-:W-:Y:S02]  /*fa10*/  IMAD.WIDE R8, R13, 0x4, R6 ;  /* 0x000000040d087825 */ /* 0x004fe400078e0206 */
[----:B------:R-:W2:Y:S01]  /*fa20*/  LDL R13, [R1+0x288] ;  /* 0x00028800010d7983 */ /* 0x000ea20000100800 */
[----:B------:R-:W-:Y:S02]  /*fa30*/  ISETP.NE.U32.AND P2, PT, R5, RZ, PT ;  /* 0x000000ff0500720c */ /* 0x000fe40003f45070 */
[----:B------:R-:W-:Y:S02]  /*fa40*/  PLOP3.LUT P4, PT, PT, PT, UP1, 0x40, 0x4 ;  /* 0x000000000004781c */ /* 0x000fe40003f8e818 */
[----:B------:R-:W-:-:S04]  /*fa50*/  SEL R5, RZ, 0x4, P1 ;  /* 0x00000004ff057807 */ /* 0x000fc80000800000 */
[----:B------:R-:W-:-:S05]  /*fa60*/  SEL R5, R5, RZ, P4 ;  /* 0x000000ff05057207 */ /* 0x000fca0002000000 */
[----:B------:R1:W-:Y:S01]  /*fa70*/  LDGSTS.E [R4+0x48800], desc[UR14][R8.64], P2 ;  /* 0x4880000008047fae */ /* 0x0003e200091a100e */
[----:B------:R-:W-:Y:S01]  /*fa80*/  ISETP.NE.U32.AND P1, PT, R5, RZ, PT ;  /* 0x000000ff0500720c */ /* 0x000fe20003f25070 */
[----:B-1----:R-:W-:Y:S01]  /*fa90*/  IMAD.WIDE R8, R0, 0x4, R6 ;  /* 0x0000000400087825 */ /* 0x002fe200078e0206 */
[----:B------:R-:W-:-:S04]  /*faa0*/  SHF.R.U32.HI R0, RZ, 0x7, R115 ;  /* 0x00000007ff007819 */ /* 0x000fc80000011673 */
[----:B------:R-:W-:Y:S01]  /*fab0*/  SGXT.U32 R0, R0, 0x2 ;  /* 0x000000020000781a */ /* 0x000fe20000000000 */
[----:B------:R4:W-:Y:S03]  /*fac0*/  LDGSTS.E [R4+0x49000], desc[UR14][R8.64], P0 ;  /* 0x4900000008047fae */ /* 0x0009e600081a100e */
[----:B------:R-:W-:-:S04]  /*fad0*/  LOP3.LUT R0, R0, 0x50, RZ, 0xfc, !PT ;  /* 0x0000005000007812 */ /* 0x000fc800078efcff */
[----:B------:R-:W-:Y:S02]  /*fae0*/  ISETP.GE.AND P0, PT, R0, UR9, PT ;  /* 0x0000000900007c0c */ /* 0x000fe4000bf06270 */
[----:B------:R-:W-:Y:S02]  /*faf0*/  SHF.R.U32.HI R0, RZ, 0x7, R115 ;  /* 0x00000007ff007819 */ /* 0x000fe40000011673 */
[----:B------:R-:W-:Y:S02]  /*fb00*/  SEL R5, RZ, 0x4, P0 ;  /* 0x00000004ff057807 */ /* 0x000fe40000000000 */
[----:B------:R-:W-:-:S04]  /*fb10*/  SGXT.U32 R0, R0, 0x2 ;  /* 0x000000020000781a */ /* 0x000fc80000000000 */
[----:B------:R-:W-:Y:S02]  /*fb20*/  LOP3.LUT R0, R0, 0x58, RZ, 0xfc, !PT ;  /* 0x0000005800007812 */ /* 0x000fe400078efcff */
[----:B------:R-:W-:Y:S02]  /*fb30*/  PLOP3.LUT P3, PT, PT, PT, UP1, 0x40, 0x4 ;  /* 0x000000000004781c */ /* 0x000fe40003f6e818 */
[----:B------:R-:W-:Y:S01]  /*fb40*/  PLOP3.LUT P4, PT, PT, PT, UP1, 0x40, 0x4 ;  /* 0x000000000004781c */ /* 0x000fe20003f8e818 */
[----:B----4-:R-:W-:Y:S01]  /*fb50*/  IMAD.WIDE R8, R12, 0x4, R6 ;  /* 0x000000040c087825 */ /* 0x010fe200078e0206 */
[----:B------:R-:W-:-:S04]  /*fb60*/  SHF.R.U32.HI R12, RZ, 0x7, R115 ;  /* 0x00000007ff0c7819 */ /* 0x000fc80000011673 */
[----:B------:R-:W-:Y:S01]  /*fb70*/  SGXT.U32 R12, R12, 0x2 ;  /* 0x000000020c0c781a */ /* 0x000fe20000000000 */
[----:B------:R1:W-:Y:S03]  /*fb80*/  LDGSTS.E [R4+0x49800], desc[UR14][R8.64], P1 ;  /* 0x4980000008047fae */ /* 0x0003e600089a100e */
[----:B------:R-:W-:Y:S02]  /*fb90*/  LOP3.LUT R12, R12, 0x54, RZ, 0xfc, !PT ;  /* 0x000000540c0c7812 */ /* 0x000fe400078efcff */
[----:B------:R-:W-:Y:S02]  /*fba0*/  PLOP3.LUT P1, PT, PT, PT, UP1, 0x40, 0x4 ;  /* 0x000000000004781c */ /* 0x000fe40003f2e818 */
[----:B------:R-:W-:Y:S02]  /*fbb0*/  ISETP.GE.AND P0, PT, R12, UR9, PT ;  /* 0x000000090c007c0c */ /* 0x000fe4000bf06270 */
[----:B------:R-:W4:Y:S01]  /*fbc0*/  LDL R12, [R1+0x28c] ;  /* 0x00028c00010c7983 */ /* 0x000f220000100800 */
[----:B------:R-:W-:-:S02]  /*fbd0*/  SEL R5, R5, RZ, P1 ;  /* 0x000000ff05057207 */ /* 0x000fc40000800000 */
[----:B------:R-:W-:Y:S02]  /*fbe0*/  ISETP.GE.AND P1, PT, R0, UR9, PT ;  /* 0x0000000900007c0c */ /* 0x000fe4000bf26270 */
[----:B------:R-:W4:Y:S01]  /*fbf0*/  LDL R0, [R1+0x290] ;  /* 0x0002900001007983 */ /* 0x000f220000100800 */
[----:B-1----:R-:W-:Y:S02]  /*fc00*/  SEL R8, RZ, 0x4, P0 ;  /* 0x00000004ff087807 */ /* 0x002fe40000000000 */
[----:B------:R-:W-:Y:S02]  /*fc10*/  ISETP.NE.U32.AND P2, PT, R5, RZ, PT ;  /* 0x000000ff0500720c */ /* 0x000fe40003f45070 */
[----:B------:R-:W-:-:S04]  /*fc20*/  SEL R8, R8, RZ, P3 ;  /* 0x000000ff08087207 */ /* 0x000fc80001800000 */
[----:B------:R-:W-:Y:S02]  /*fc30*/  ISETP.NE.U32.AND P0, PT, R8, RZ, PT ;  /* 0x000000ff0800720c */ /* 0x000fe40003f05070 */
[----:B------:R-:W-:-:S04]  /*fc40*/  SEL R5, RZ, 0x4, P1 ;  /* 0x00000004ff057807 */ /* 0x000fc80000800000 */
[----:B------:R-:W-:-:S04]  /*fc50*/  SEL R5, R5, RZ, P4 ;  /* 0x000000ff05057207 */ /* 0x000fc80002000000 */
[----:B------:R-:W-:Y:S01]  /*fc60*/  ISETP.NE.U32.AND P1, PT, R5, RZ, PT ;  /* 0x000000ff0500720c */ /* 0x000fe20003f25070 */
[--C-:B---3--:R-:W-:Y:S02]  /*fc70*/  IMAD.WIDE R8, R11, 0x4, R6.reuse ;  /* 0x000000040b087825 */ /* 0x108fe400078e0206 */
[----:B------:R-:W3:Y:S04]  /*fc80*/  LDL R11, [R1+0x294] ;  /* 0x00029400010b7983 */ /* 0x000ee80000100800 */
[----:B------:R1:W-:Y:S02]  /*fc90*/  LDGSTS.E [R4+0x4a000], desc[UR14][R8.64], P2 ;  /* 0x4a00000008047fae */ /* 0x0003e400091a100e */
[----:B-1----:R-:W-:Y:S01]  /*fca0*/  IMAD.WIDE R8, R10, 0x4, R6 ;  /* 0x000000040a087825 */ /* 0x002fe200078e0206 */
[----:B------:R-:W-:-:S04]  /*fcb0*/  SHF.R.U32.HI R10, RZ, 0x7, R115 ;  /* 0x00000007ff0a7819 */ /* 0x000fc80000011673 */
[----:B------:R-:W-:Y:S01]  /*fcc0*/  SGXT.U32 R10, R10, 0x2 ;  /* 0x000000020a0a781a */ /* 0x000fe20000000000 */
[----:B------:R2:W-:Y:S03]  /*fcd0*/  LDGSTS.E [R4+0x4a800], desc[UR14][R8.64], P0 ;  /* 0x4a80000008047fae */ /* 0x0005e600081a100e */
[----:B------:R-:W-:-:S04]  /*fce0*/  LOP3.LUT R10, R10, 0x5c, RZ, 0xfc, !PT ;  /* 0x0000005c0a0a7812 */ /* 0x000fc800078efcff */
[----:B------:R-:W-:Y:S02]  /*fcf0*/  ISETP.GE.AND P0, PT, R10, UR9, PT ;  /* 0x000000090a007c0c */ /* 0x000fe4000bf06270 */
[----:B------:R-:W-:Y:S01]  /*fd00*/  SHF.R.U32.HI R10, RZ, 0x7, R115 ;  /* 0x00000007ff0a7819 */ /* 0x000fe20000011673 */
[----:B--2---:R-:W-:-:S03]  /*fd10*/  IMAD.WIDE R8, R13, 0x4, R6 ;  /* 0x000000040d087825 */ /* 0x004fc600078e0206 */
[----:B------:R-:W-:Y:S02]  /*fd20*/  SGXT.U32 R10, R10, 0x2 ;  /* 0x000000020a0a781a */ /* 0x000fe40000000000 */
[----:B------:R-:W-:Y:S01]  /*fd30*/  SEL R5, RZ, 0x4, P0 ;  /* 0x00000004ff057807 */ /* 0x000fe20000000000 */
[----:B------:R1:W-:Y:S01]  /*fd40*/  LDGSTS.E [R4+0x4b000], desc[UR14][R8.64], P1 ;  /* 0x4b00000008047fae */ /* 0x0003e200089a100e */
[----:B------:R-:W-:Y:S02]  /*fd50*/  PLOP3.LUT P1, PT, PT, PT, UP1, 0x40, 0x4 ;  /* 0x000000000004781c */ /* 0x000fe40003f2e818 */
[----:B------:R-:W-:Y:S02]  /*fd60*/  LOP3.LUT R10, R10, 0x64, RZ, 0xfc, !PT ;  /* 0x000000640a0a7812 */ /* 0x000fe400078efcff */
[----:B------:R-:W-:Y:S02]  /*fd70*/  SEL R5, R5, RZ, P1 ;  /* 0x000000ff05057207 */ /* 0x000fe40000800000 */
[----:B------:R-:W-:-:S02]  /*fd80*/  ISETP.GE.AND P1, PT, R10, UR9, PT ;  /* 0x000000090a007c0c */ /* 0x000fc4000bf26270 */
[----:B------:R-:W2:Y:S01]  /*fd90*/  LDL R10, [R1+0x29c] ;  /* 0x00029c00010a7983 */ /* 0x000ea20000100800 */
[----:B------:R-:W-:-:S04]  /*fda0*/  SHF.R.U32.HI R13, RZ, 0x7, R115 ;  /* 0x00000007ff0d7819 */ /* 0x000fc80000011673 */
[----:B------:R-:W-:-:S04]  /*fdb0*/  SGXT.U32 R13, R13, 0x2 ;  /* 0x000000020d0d781a */ /* 0x000fc80000000000 */
[----:B------:R-:W-:-:S04]  /*fdc0*/  LOP3.LUT R13, R13, 0x60, RZ, 0xfc, !PT ;  /* 0x000000600d0d7812 */ /* 0x000fc800078efcff */
[----:B------:R-:W-:Y:S02]  /*fdd0*/  ISETP.GE.AND P0, PT, R13, UR9, PT ;  /* 0x000000090d007c0c */ /* 0x000fe4000bf06270 */
[----:B------:R-:W2:Y:S01]  /*fde0*/  LDL R13, [R1+0x2a0] ;  /* 0x0002a000010d7983 */ /* 0x000ea20000100800 */
[----:B------:R-:W-:Y:S02]  /*fdf0*/  PLOP3.LUT P3, PT, PT, PT, UP1, 0x40, 0x4 ;  /* 0x000000000004781c */ /* 0x000fe40003f6e818 */
[----:B-1----:R-:W-:Y:S02]  /*fe00*/  SEL R8, RZ, 0x4, P0 ;  /* 0x00000004ff087807 */ /* 0x002fe40000000000 */
[----:B------:R-:W-:Y:S02]  /*fe10*/  ISETP.NE.U32.AND P2, PT, R5, RZ, PT ;  /* 0x000000ff0500720c */ /* 0x000fe40003f45070 */
[----:B------:R-:W-:-:S04]  /*fe20*/  SEL R8, R8, RZ, P3 ;  /* 0x000000ff08087207 */ /* 0x000fc80001800000 */
[----:B------:R-:W-:Y:S02]  /*fe30*/  ISETP.NE.U32.AND P0, PT, R8, RZ, PT ;  /* 0x000000ff0800720c */ /* 0x000fe40003f05070 */
[----:B------:R-:W-:Y:S02]  /*fe40*/  PLOP3.LUT P4, PT, PT, PT, UP1, 0x40, 0x4 ;  /* 0x000000000004781c */ /* 0x000fe40003f8e818 */
[----:B------:R-:W-:-:S04]  /*fe50*/  SEL R5, RZ, 0x4, P1 ;  /* 0x00000004ff057807 */ /* 0x000fc80000800000 */
[----:B------:R-:W-:-:S04]  /*fe60*/  SEL R5, R5, RZ, P4 ;  /* 0x000000ff05057207 */ /* 0x000fc80002000000 */
[----:B------:R-:W-:Y:S02]  /*fe70*/  ISETP.NE.U32.AND P1, PT, R5, RZ, PT ;  /* 0x000000ff0500720c */ /* 0x000fe40003f25070 */
[----:B------:R-:W-:Y:S02]  /*fe80*/  PLOP3.LUT P3, PT, PT, PT, UP1, 0x40, 0x4 ;  /* 0x000000000004781c */ /* 0x000fe40003f6e818 */
[----:B------:R-:W-:Y:S01]  /*fe90*/  PLOP3.LUT P4, PT, PT, PT, UP1, 0x40, 0x4 ;  /* 0x000000000004781c */ /* 0x000fe20003f8e818 */
[--C-:B----4-:R-:W-:Y:S02]  /*fea0*/  IMAD.WIDE R8, R12, 0x4, R6.reuse ;  /* 0x000000040c087825 */ /* 0x110fe400078e0206 */
[----:B------:R-:W4:Y:S04]  /*feb0*/  LDL R12, [R1+0x2a4] ;  /* 0x0002a400010c7983 */ /* 0x000f280000100800 */
[----:B------:R1:W-:Y:S02]  /*fec0*/  LDGSTS.E [R4+0x4b800], desc[UR14][R8.64], P2 ;  /* 0x4b80000008047fae */ /* 0x0003e400091a100e */
[----:B-1----:R-:W-:Y:S01]  /*fed0*/  IMAD.WIDE R8, R0, 0x4, R6 ;  /* 0x0000000400087825 */ /* 0x002fe200078e0206 */
[----:B------:R-:W-:-:S04]  /*fee0*/  SHF.R.U32.HI R0, RZ, 0x7, R115 ;  /* 0x00000007ff007819 */ /* 0x000fc80000011673 */
[----:B------:R-:W-:Y:S01]  /*fef0*/  SGXT.U32 R0, R0, 0x2 ;  /* 0x000000020000781a */ /* 0x000fe20000000000 */
[----:B------:R3:W-:Y:S03]  /*ff00*/  LDGSTS.E [R4+0x4c000], desc[UR14][R8.64], P0 ;  /* 0x4c00000008047fae */ /* 0x0007e600081a100e */
[----:B------:R-:W-:-:S04]  /*ff10*/  LOP3.LUT R0, R0, 0x68, RZ, 0xfc, !PT ;  /* 0x0000006800007812 */ /* 0x000fc800078efcff */
[----:B------:R-:W-:Y:S02]  /*ff20*/  ISETP.GE.AND P0, PT, R0, UR9, PT ;  /* 0x0000000900007c0c */ /* 0x000fe4000bf06270 */
[----:B------:R-:W-:-:S04]  /*ff30*/  SHF.R.U32.HI R0, RZ, 0x7, R115 ;  /* 0x00000007ff007819 */ /* 0x000fc80000011673 */
[----:B------:R-:W-:Y:S02]  /*ff40*/  SGXT.U32 R0, R0, 0x2 ;  /* 0x000000020000781a */ /* 0x000fe40000000000 */
[----:B------:R-:W-:Y:S02]  /*ff50*/  SEL R5, RZ, 0x4, P0 ;  /* 0x00000004ff057807 */ /* 0x000fe40000000000 */
[----:B------:R-:W-:Y:S01]  /*ff60*/  LOP3.LUT R0, R0, 0x70, RZ, 0xfc, !PT ;  /* 0x0000007000007812 */ /* 0x000fe200078efcff */
[----:B---3--:R-:W-:Y:S01]  /*ff70*/  IMAD.WIDE R8, R11, 0x4, R6 ;  /* 0x000000040b087825 */ /* 0x008fe200078e0206 */
[----:B------:R-:W-:-:S04]  /*ff80*/  SHF.R.U32.HI R11, RZ, 0x7, R115 ;  /* 0x00000007ff0b7819 */ /* 0x000fc80000011673 */
[----:B------:R1:W-:Y:S01]  /*ff90*/  LDGSTS.E [R4+0x4c800], desc[UR14][R8.64], P1 ;  /* 0x4c80000008047fae */ /* 0x0003e200089a100e */
[----:B------:R-:W-:Y:S02]  /*ffa0*/  PLOP3.LUT P1, PT, PT, PT, UP1, 0x40, 0x4 ;  /* 0x000000000004781c */ /* 0x000fe40003f2e818 */
[----:B------:R-:W-:Y:S02]  /*ffb0*/  SGXT.U32 R11, R11, 0x2 ;  /* 0x000000020b0b781a */ /* 0x000fe40000000000 */
[----:B------:R-:W-:Y:S02]  /*ffc0*/  SEL R5, R5, RZ, P1 ;  /* 0x000000ff05057207 */ /* 0x000fe40000800000 */
[----:B------:R-:W-:Y:S02]  /*ffd0*/  LOP3.LUT R11, R11, 0x6c, RZ, 0xfc, !PT ;  /* 0x0000006c0b0b7812 */ /* 0x000fe400078efcff */
[----:B------:R-:W-:Y:S02]  /*ffe0*/  ISETP.GE.AND P1, PT, R0, UR9, PT ;  /* 0x0000000900007c0c */ /* 0x000fe4000bf26270 */
[----:B------:R-:W3:Y:S01]  /*fff0*/  LDL R0, [R1+0x2a8] ;  /* 0x0002a80001007983 */ /* 0x000ee20000100800 */
[----:B------:R-:W-:-:S02]  /*10000*/  ISETP.GE.AND P0, PT, R11, UR9, PT ;  /* 0x000000090b007c0c */ /* 0x000fc4000bf06270 */
[----:B------:R-:W-:Y:S01]  /*10010*/  ISETP.NE.U32.AND P2, PT, R5, RZ, PT ;  /* 0x000000ff0500720c */ /* 0x000fe20003f45070 */
[----:B------:R-:W3:Y:S01]  /*10020*/  LDL R11, [R1+0x2ac] ;  /* 0x0002ac00010b7983 */ /* 0x000ee20000100800 */
[----:B-1----:R-:W-:Y:S02]  /*10030*/  SEL R8, RZ, 0x4, P0 ;  /* 0x00000004ff087807 */ /* 0x002fe40000000000 */
[----:B------:R-:W-:Y:S01]  /*10040*/  SEL R5, RZ, 0x4, P1 ;  /* 0x00000004ff057807 */ /* 0x000fe20000800000 */
[----:B------:R-:W3:Y:S01]  /*10050*/  LDL.LU R16, [R1+0x1dc] ;  /* 0x0001dc0001107983 */ /* 0x000ee20000300800 */
[----:B------:R-:W-:-:S04]  /*10060*/  SEL R8, R8, RZ, P3 ;  /* 0x000000ff08087207 */ /* 0x000fc80001800000 */
[----:B------:R-:W-:Y:S01]  /*10070*/  ISETP.NE.U32.AND P0, PT, R8, RZ, PT ;  /* 0x000000ff0800720c */ /* 0x000fe20003f05070 */
[----:B------:R-:W-:-:S05]  /*10080*/  IMAD.WIDE R8, R14, 0x4, R6 ;  /* 0x000000040e087825 */ /* 0x000fca00078e0206 */
[----:B------:R2:W-:Y:S01]  /*10090*/  LDGSTS.E [R4+0x4d000], desc[UR14][R8.64], P2 ;  /* 0x4d00000008047fae */ /* 0x0005e200091a100e */
[----:B------:R-:W-:-:S04]  /*100a0*/  SEL R5, R5, RZ, P4 ;  /* 0x000000ff05057207 */ /* 0x000fc80002000000 */
[----:B------:R-:W-:Y:S01]  /*100b0*/  ISETP.NE.U32.AND P1, PT, R5, RZ, PT ;  /* 0x000000ff0500720c */ /* 0x000fe20003f25070 */
[----:B--2---:R-:W-:Y:S01]  /*100c0*/  IMAD.WIDE R8, R10, 0x4, R6 ;  /* 0x000000040a087825 */ /* 0x004fe200078e0206 */
[----:B------:R-:W-:-:S04]  /*100d0*/  SHF.R.U32.HI R10, RZ, 0x7, R115 ;  /* 0x00000007ff0a7819 */ /* 0x000fc80000011673 */
[----:B------:R-:W-:Y:S01]  /*100e0*/  SGXT.U32 R10, R10, 0x2 ;  /* 0x000000020a0a781a */ /* 0x000fe20000000000 */
[----:B------:R1:W-:Y:S03]  /*100f0*/  LDGSTS.E [R4+0x4d800], desc[UR14][R8.64], P0 ;  /* 0x4d80000008047fae */ /* 0x0003e600081a100e */
[----:B------:R-:W-:-:S04]  /*10100*/  LOP3.LUT R10, R10, 0x74, RZ, 0xfc, !PT ;  /* 0x000000740a0a7812 */ /* 0x000fc800078efcff */
[----:B------:R-:W-:Y:S02]  /*10110*/  ISETP.GE.AND P0, PT, R10, UR9, PT ;  /* 0x000000090a007c0c */ /* 0x000fe4000bf06270 */
[----:B------:R-:W-:Y:S01]  /*10120*/  SHF.R.U32.HI R10, RZ, 0x7, R115 ;  /* 0x00000007ff0a7819 */ /* 0x000fe20000011673 */
[----:B-1----:R-:W-:-:S03]  /*10130*/  IMAD.WIDE R8, R13, 0x4, R6 ;  /* 0x000000040d087825 */ /* 0x002fc600078e0206 */
[----:B------:R-:W-:Y:S02]  /*10140*/  SGXT.U32 R10, R10, 0x2 ;  /* 0x000000020a0a781a */ /* 0x000fe40000000000 */
[----:B------:R-:W-:Y:S01]  /*10150*/  SEL R5, RZ, 0x4, P0 ;  /* 0x00000004ff057807 */ /* 0x000fe20000000000 */
[----:B------:R1:W-:Y:S01]  /*10160*/  LDGSTS.E [R4+0x4e000], desc[UR14][R8.64], P1 ;  /* 0x4e00000008047fae */ /* 0x0003e200089a100e */
[----:B------:R-:W-:Y:S02]  /*10170*/  PLOP3.LUT P1, PT, PT, PT, UP1, 0x40, 0x4 ;  /* 0x000000000004781c */ /* 0x000fe40003f2e818 */
[----:B------:R-:W-:Y:S02]  /*10180*/  LOP3.LUT R10, R10, 0x7c, RZ, 0xfc, !PT ;  /* 0x0000007c0a0a7812 */ /* 0x000fe400078efcff */
[----:B------:R-:W-:Y:S02]  /*10190*/  SEL R5, R5, RZ, P1 ;  /* 0x000000ff05057207 */ /* 0x000fe40000800000 */
[----:B------:R-:W-:-:S02]  /*101a0*/  ISETP.GE.AND P1, PT, R10, UR9, PT ;  /* 0x000000090a007c0c */ /* 0x000fc4000bf26270 */
[----:B------:R-:W2:Y:S01]  /*101b0*/  LDL.LU R10, [R1+0x1d8] ;  /* 0x0001d800010a7983 */ /* 0x000ea20000300800 */
[----:B------:R-:W-:-:S04]  /*101c0*/  SHF.R.U32.HI R13, RZ, 0x7, R115 ;  /* 0x00000007ff0d7819 */ /* 0x000fc80000011673 */
[----:B------:R-:W-:-:S04]  /*101d0*/  SGXT.U32 R13, R13, 0x2 ;  /* 0x000000020d0d781a */ /* 0x000fc80000000000 */
[----:B------:R-:W-:-:S04]  /*101e0*/  LOP3.LUT R13, R13, 0x78, RZ, 0xfc, !PT ;  /* 0x000000780d0d7812 */ /* 0x000fc800078efcff */
[----:B------:R-:W-:Y:S02]  /*101f0*/  ISETP.GE.AND P0, PT, R13, UR9, PT ;  /* 0x000000090d007c0c */ /* 0x000fe4000bf06270 */
        /* <DEDUP_REMOVED lines=8> */
[----:B------:R-:W-:Y:S01]  /*10280*/  ISETP.NE.U32.AND P1, PT, R5, RZ, PT ;  /* 0x000000ff0500720c */ /* 0x000fe20003f25070 */
[----:B----4-:R-:W-:-:S05]  /*10290*/  IMAD.WIDE R8, R12, 0x4, R6 ;  /* 0x000000040c087825 */ /* 0x010fca00078e0206 */
[----:B------:R3:W-:Y:S02]  /*102a0*/  LDGSTS.E [R4+0x4e800], desc[UR14][R8.64], P2 ;  /* 0x4e80000008047fae */ /* 0x0007e400091a100e */
[--C-:B---3--:R-:W-:Y:S02]  /*102b0*/  IMAD.WIDE R8, R0, 0x4, R6.reuse ;  /* 0x0000000400087825 */ /* 0x108fe400078e0206 */
[----:B------:R-:W1:Y:S03]  /*102c0*/  S2R R0, SR_TID.X ;  /* 0x0000000000007919 */ /* 0x000e660000002100 */
[----:B------:R3:W-:Y:S02]  /*102d0*/  LDGSTS.E [R4+0x4f000], desc[UR14][R8.64], P0 ;  /* 0x4f00000008047fae */ /* 0x0007e400081a100e */
[----:B---3--:R-:W-:Y:S02]  /*102e0*/  IMAD.WIDE R8, R11, 0x4, R6 ;  /* 0x000000040b087825 */ /* 0x008fe400078e0206 */
[----:B------:R-:W3:Y:S04]  /*102f0*/  LDL.LU R11, [R1+0x1c8] ;  /* 0x0001c800010b7983 */ /* 0x000ee80000300800 */
[----:B------:R1:W-:Y:S01]  /*10300*/  LDGSTS.E [R4+0x4f800], desc[UR14][R8.64], P1 ;  /* 0x4f80000008047fae */ /* 0x0003e200089a100e */
[----:B------:R-:W-:-:S03]  /*10310*/  PLOP3.LUT P1, PT, PT, PT, UP1, 0x40, 0x4 ;  /* 0x000000000004781c */ /* 0x000fc60003f2e818 */
[----:B------:R-:W4:Y:S04]  /*10320*/  LDL.LU R24, [R1+0x1bc] ;  /* 0x0001bc0001187983 */ /* 0x000f280000300800 */
[----:B------:R-:W3:Y:S01]  /*10330*/  LDL.LU R20, [R1+0x1cc] ;  /* 0x0001cc0001147983 */ /* 0x000ee20000300800 */
[----:B-1----:R-:W-:-:S03]  /*10340*/  LOP3.LUT R4, R0, 0x7f, RZ, 0xc0, !PT ;  /* 0x0000007f00047812 */ /* 0x002fc600078ec0ff */
[----:B------:R-:W4:Y:S01]  /*10350*/  LDL.LU R15, [R1+0x1a8] ;  /* 0x0001a800010f7983 */ /* 0x000f220000300800 */
[----:B------:R-:W-:-:S03]  /*10360*/  ISETP.GE.AND P0, PT, R4, UR9, PT ;  /* 0x0000000904007c0c */ /* 0x000fc6000bf06270 */
[----:B------:R-:W4:Y:S01]  /*10370*/  LDL.LU R13, [R1+0x1b8] ;  /* 0x0001b800010d7983 */ /* 0x000f220000300800 */
[----:B------:R-:W-:Y:S01]  /*10380*/  SEL R4, RZ, 0x4, P0 ;  /* 0x00000004ff047807 */ /* 0x000fe20000000000 */
[C---:B------:R-:W-:Y:S01]  /*10390*/  IMAD.SHL.U32 R14, R115.reuse, 0x4, RZ ;  /* 0x00000004730e7824 */ /* 0x040fe200078e00ff */
[----:B------:R-:W-:Y:S01]  /*103a0*/  LOP3.LUT R12, R115, 0x180, RZ, 0xc0, !PT ;  /* 0x00000180730c7812 */ /* 0x000fe200078ec0ff */
[----:B------:R-:W-:Y:S01]  /*103b0*/  ULEA UR16, UR10, UR7, 0x11 ;  /* 0x000000070a107291 */ /* 0x000fe2000f8e88ff */
[----:B------:R-:W-:Y:S01]  /*103c0*/  SEL R4, R4, RZ, P1 ;  /* 0x000000ff04047207 */ /* 0x000fe20000800000 */
[----:B------:R-:W0:Y:S01]  /*103d0*/  LDGDEPBAR ;  /* 0x00000000000079af */ /* 0x000e220000000000 */
[----:B------:R-:W-:-:S03]  /*103e0*/  IADD3 R8, P1, PT, R2, R16, RZ ;  /* 0x0000001002087210 */ /* 0x000fc60007f3e0ff */
[----:B------:R-:W-:Y:S04]  /*103f0*/  STL [R1+0x52c], R16 ;  /* 0x00052c1001007387 */ /* 0x000fe80000100800 */
[----:B--2---:R1:W-:Y:S01]  /*10400*/  STL [R1+0x530], R10 ;  /* 0x0005300a01007387 */ /* 0x0043e20000100800 */
[----:B------:R-:W-:-:S03]  /*10410*/  IMAD.X R9, R10, 0x1, R3, P1 ;  /* 0x000000010a097824 */ /* 0x000fc600008e0603 */
[----:B------:R-:W2:Y:S04]  /*10420*/  LDL R29, [R1+0x2c] ;  /* 0x00002c00011d7983 */ /* 0x000ea80000100800 */
[----:B-1----:R-:W2:Y:S04]  /*10430*/  LDL.LU R10, [R1+0x3c] ;  /* 0x00003c00010a7983 */ /* 0x002ea80000300800 */
[----:B------:R-:W2:Y:S04]  /*10440*/  LDL.LU R16, [R1+0x8] ;  /* 0x0000080001107983 */ /* 0x000ea80000300800 */
        /* <DEDUP_REMOVED lines=53> */
[----:B------:R-:W2:Y:S01]  /*107a0*/  LDL.LU R19, [R1+0x198] ;  /* 0x0001980001137983 */ /* 0x000ea20000300800 */
[----:B------:R-:W-:-:S02]  /*107b0*/  SHF.R.U32.HI R12, RZ, 0x3, R12 ;  /* 0x00000003ff0c7819 */ /* 0x000fc4000001160c */
[----:B------:R-:W-:Y:S01]  /*107c0*/  ISETP.NE.U32.AND P0, PT, R4, RZ, PT ;  /* 0x000000ff0400720c */ /* 0x000fe20003f05070 */
[----:B------:R-:W2:Y:S01]  /*107d0*/  LDL.LU R18, [R1+0x1d4] ;  /* 0x0001d40001127983 */ /* 0x000ea20000300800 */
[----:B------:R-:W-:-:S03]  /*107e0*/  LOP3.LUT R12, R12, 0x7fc, R14, 0x78, !PT ;  /* 0x000007fc0c0c7812 */ /* 0x000fc600078e780e */
[----:B------:R-:W2:Y:S02]  /*107f0*/  LDL.LU R17, [R1+0x1a0] ;  /* 0x0001a00001117983 */ /* 0x000ea40000300800 */
[----:B------:R-:W-:Y:S02]  /*10800*/  VIADD R4, R12, UR16 ;  /* 0x000000100c047c36 */ /* 0x000fe40008000000 */
[----:B------:R-:W2:Y:S04]  /*10810*/  LDL.LU R14, [R1+0x1b0] ;  /* 0x0001b000010e7983 */ /* 0x000ea80000300800 */
[----:B------:R3:W-:Y:S04]  /*10820*/  LDGSTS.E [R4], desc[UR14][R8.64], P0 ;  /* 0x0000000008047fae */ /* 0x0007e800081a100e */
[----:B------:R-:W2:Y:S04]  /*10830*/  LDL.LU R12, [R1+0x1c0] ;  /* 0x0001c000010c7983 */ /* 0x000ea80000300800 */
[----:B------:R-:W2:Y:S01]  /*10840*/  LDL.LU R5, [R1+0x1d0] ;  /* 0x0001d00001057983 */ /* 0x000ea20000300800 */
[----:B---3--:R-:W-:-:S05]  /*10850*/  IADD3 R8, P1, PT, R2, R20, RZ ;  /* 0x0000001402087210 */ /* 0x008fca0007f3e0ff */
[----:B------:R-:W-:Y:S01]  /*10860*/  IMAD.X R9, R11, 0x1, R3, P1 ;  /* 0x000000010b097824 */ /* 0x000fe200008e0603 */
[----:B------:R-:W-:Y:S04]  /*10870*/  STL [R1+0x534], R20 ;  /* 0x0005341401007387 */ /* 0x000fe80000100800 */
[----:B------:R1:W-:Y:S04]  /*10880*/  LDGSTS.E [R4+0x1000], desc[UR14][R8.64], P0 ;  /* 0x0100000008047fae */ /* 0x0003e800081a100e */
[----:B------:R-:W-:Y:S04]  /*10890*/  STL [R1+0x538], R11 ;  /* 0x0005380b01007387 */ /* 0x000fe80000100800 */
[----:B----4-:R-:W-:Y:S01]  /*108a0*/  STL [R1+0x53c], R24 ;  /* 0x00053c1801007387 */ /* 0x010fe20000100800 */
[----:B-1----:R-:W-:-:S03]  /*108b0*/  IADD3 R8, P1, PT, R2, R24, RZ ;  /* 0x0000001802087210 */ /* 0x002fc60007f3e0ff */
[----:B------:R1:W-:Y:S02]  /*108c0*/  STL [R1+0x540], R13 ;  /* 0x0005400d01007387 */ /* 0x0003e40000100800 */
[----:B------:R-:W-:-:S05]  /*108d0*/  IMAD.X R9, R13, 0x1, R3, P1 ;  /* 0x000000010d097824 */ /* 0x000fca00008e0603 */
[----:B------:R2:W-:Y:S04]  /*108e0*/  LDGSTS.E [R4+0x2000], desc[UR14][R8.64], P0 ;  /* 0x0200000008047fae */ /* 0x0005e800081a100e */
[----:B-1----:R-:W3:Y:S01]  /*108f0*/  LDL.LU R13, [R1+0x1c] ;  /* 0x00001c00010d7983 */ /* 0x002ee20000300800 */
[----:B--2---:R-:W-:-:S03]  /*10900*/  IADD3 R8, P1, PT, R2, R28, RZ ;  /* 0x0000001c02087210 */ /* 0x004fc60007f3e0ff */
[----:B------:R-:W-:Y:S02]  /*10910*/  STL [R1+0x544], R28 ;  /* 0x0005441c01007387 */ /* 0x000fe40000100800 */
[----:B------:R-:W-:Y:S02]  /*10920*/  IMAD.X R9, R15, 0x1, R3, P1 ;  /* 0x000000010f097824 */ /* 0x000fe400008e0603 */
[----:B------:R1:W-:Y:S04]  /*10930*/  STL [R1+0x548], R15 ;  /* 0x0005480f01007387 */ /* 0x0003e80000100800 */
[----:B------:R2:W-:Y:S04]  /*10940*/  LDGSTS.E [R4+0x3000], desc[UR14][R8.64], P0 ;  /* 0x0300000008047fae */ /* 0x0005e800081a100e */
[----:B-1----:R-:W4:Y:S01]  /*10950*/  LDL.LU R15, [R1+0xc] ;  /* 0x00000c00010f7983 */ /* 0x002f220000300800 */
[----:B--2---:R-:W-:-:S05]  /*10960*/  IADD3 R8, P1, PT, R2, R84, RZ ;  /* 0x0000005402087210 */ /* 0x004fca0007f3e0ff */
[----:B------:R-:W-:-:S05]  /*10970*/  IMAD.X R9, R19, 0x1, R3, P1 ;  /* 0x0000000113097824 */ /* 0x000fca00008e0603 */
[----:B------:R1:W-:Y:S02]  /*10980*/  LDGSTS.E [R4+0x4000], desc[UR14][R8.64], P0 ;  /* 0x0400000008047fae */ /* 0x0003e400081a100e */
[----:B-1----:R-:W-:-:S05]  /*10990*/  IADD3 R8, P1, PT, R2, R88, RZ ;  /* 0x0000005802087210 */ /* 0x002fca0007f3e0ff */
        /* <DEDUP_REMOVED lines=67> */
[----:B------:R3:W-:Y:S04]  /*10dd0*/  LDGSTS.E [R4+0x1b000], desc[UR14][R8.64], P0 ;  /* 0x1b00000008047fae */ /* 0x0007e800081a100e */
[----:B------:R1:W-:Y:S01]  /*10de0*/  STL [R1+0x54c], R84 ;  /* 0x00054c5401007387 */ /* 0x0003e20000100800 */
[----:B---3--:R-:W-:-:S03]  /*10df0*/  IADD3 R8, P1, PT, R2, R13, RZ ;  /* 0x0000000d02087210 */ /* 0x008fc60007f3e0ff */
[----:B-1----:R-:W2:Y:S02]  /*10e00*/  LDL.LU R84, [R1+0x4] ;  /* 0x0000040001547983 */ /* 0x002ea40000300800 */
[----:B------:R-:W-:Y:S02]  /*10e10*/  IMAD.X R9, R83, 0x1, R3, P1 ;  /* 0x0000000153097824 */ /* 0x000fe400008e0603 */
[----:B------:R-:W3:Y:S04]  /*10e20*/  LDL.LU R28, [R1+0x14] ;  /* 0x00001400011c7983 */ /* 0x000ee80000300800 */
[----:B------:R-:W2:Y:S04]  /*10e30*/  LDL.LU R24, [R1+0x24] ;  /* 0x0000240001187983 */ /* 0x000ea80000300800 */
[----:B------:R4:W-:Y:S04]  /*10e40*/  LDGSTS.E [R4+0x1c000], desc[UR14][R8.64], P0 ;  /* 0x1c00000008047fae */ /* 0x0009e800081a100e */
[----:B------:R-:W2:Y:S04]  /*10e50*/  LDL.LU R11, [R1+0x34] ;  /* 0x00003400010b7983 */ /* 0x000ea80000300800 */
[----:B------:R-:W2:Y:S01]  /*10e60*/  LDL.LU R20, [R1] ;  /* 0x0000000001147983 */ /* 0x000ea20000300800 */
[----:B----4-:R-:W-:-:S03]  /*10e70*/  IADD3 R8, P1, PT, R2, R15, RZ ;  /* 0x0000000f02087210 */ /* 0x010fc60007f3e0ff */
[----:B------:R-:W4:Y:S04]  /*10e80*/  LDL.LU R80, [R1+0x44] ;  /* 0x0000440001507983 */ /* 0x000f280000300800 */
[----:B------:R-:W2:Y:S01]  /*10e90*/  LDL.LU R81, [R1+0x10] ;  /* 0x0000100001517983 */ /* 0x000ea20000300800 */
[----:B------:R-:W-:-:S03]  /*10ea0*/  IMAD.X R9, R16, 0x1, R3, P1 ;  /* 0x0000000110097824 */ /* 0x000fc600008e0603 */
[----:B------:R-:W2:Y:S04]  /*10eb0*/  LDL.LU R76, [R1+0x54] ;  /* 0x00005400014c7983 */ /* 0x000ea80000300800 */
[----:B------:R-:W2:Y:S04]  /*10ec0*/  LDL.LU R77, [R1+0x20] ;  /* 0x00002000014d7983 */ /* 0x000ea80000300800 */
[----:B------:R-:W2:Y:S04]  /*10ed0*/  LDL.LU R72, [R1+0x64] ;  /* 0x0000640001487983 */ /* 0x000ea80000300800 */
[----:B------:R-:W2:Y:S04]  /*10ee0*/  LDL.LU R73, [R1+0x30] ;  /* 0x0000300001497983 */ /* 0x000ea80000300800 */
[----:B------:R-:W2:Y:S04]  /*10ef0*/  LDL.LU R68, [R1+0x74] ;  /* 0x0000740001447983 */ /* 0x000ea80000300800 */
[----:B------:R-:W2:Y:S04]  /*10f00*/  LDL.LU R69, [R1+0x40] ;  /* 0x0000400001457983 */ /* 0x000ea80000300800 */
[----:B------:R-:W2:Y:S04]  /*10f10*/  LDL.LU R64, [R1+0x84] ;  /* 0x0000840001407983 */ /* 0x000ea80000300800 */
[----:B------:R1:W-:Y:S04]  /*10f20*/  LDGSTS.E [R4+0x1d000], desc[UR14][R8.64], P0 ;  /* 0x1d00000008047fae */ /* 0x0003e800081a100e */
[----:B------:R-:W2:Y:S04]  /*10f30*/  LDL.LU R65, [R1+0x50] ;  /* 0x0000500001417983 */ /* 0x000ea80000300800 */
[----:B------:R-:W2:Y:S01]  /*10f40*/  LDL.LU R60, [R1+0x94] ;  /* 0x00009400013c7983 */ /* 0x000ea20000300800 */
[----:B-1----:R-:W-:-:S03]  /*10f50*/  IADD3 R8, P1, PT, R2, R125, RZ ;  /* 0x0000007d02087210 */ /* 0x002fc60007f3e0ff */
[----:B------:R-:W2:Y:S01]  /*10f60*/  LDL.LU R61, [R1+0x60] ;  /* 0x00006000013d7983 */ /* 0x000ea20000300800 */
[----:B------:R-:W-:-:S03]  /*10f70*/  IMAD.SHL.U32 R29, R0, 0x4, RZ ;  /* 0x00000004001d7824 */ /* 0x000fc600078e00ff */
[----:B------:R-:W2:Y:S01]  /*10f80*/  LDL.LU R56, [R1+0xa4] ;  /* 0x0000a40001387983 */ /* 0x000ea20000300800 */
[----:B------:R-:W-:Y:S01]  /*10f90*/  IMAD.X R9, R124, 0x1, R3, P1 ;  /* 0x000000017c097824 */ /* 0x000fe200008e0603 */
[----:B------:R-:W-:Y:S02]  /*10fa0*/  LOP3.LUT R0, R0, 0x180, RZ, 0xc0, !PT ;  /* 0x0000018000007812 */ /* 0x000fe400078ec0ff */
[----:B------:R-:W2:Y:S04]  /*10fb0*/  LDL.LU R57, [R1+0x70] ;  /* 0x0000700001397983 */ /* 0x000ea80000300800 */
[----:B------:R-:W2:Y:S04]  /*10fc0*/  LDL.LU R52, [R1+0xb4] ;  /* 0x0000b40001347983 */ /* 0x000ea80000300800 */
[----:B------:R-:W2:Y:S01]  /*10fd0*/  LDL.LU R53, [R1+0x80] ;  /* 0x0000800001357983 */ /* 0x000ea20000300800 */
[----:B------:R-:W-:-:S03]  /*10fe0*/  SHF.R.U32.HI R0, RZ, 0x3, R0 ;  /* 0x00000003ff007819 */ /* 0x000fc60000011600 */
[----:B------:R-:W2:Y:S04]  /*10ff0*/  LDL.LU R48, [R1+0xc4] ;  /* 0x0000c40001307983 */ /* 0x000ea80000300800 */
[----:B------:R-:W2:Y:S04]  /*11000*/  LDL.LU R49, [R1+0x90] ;  /* 0x0000900001317983 */ /* 0x000ea80000300800 */
[----:B------:R-:W2:Y:S04]  /*11010*/  LDL.LU R44, [R1+0xd4] ;  /* 0x0000d400012c7983 */ /* 0x000ea80000300800 */
[----:B------:R-:W2:Y:S01]  /*11020*/  LDL.LU R45, [R1+0xa0] ;  /* 0x0000a000012d7983 */ /* 0x000ea20000300800 */
[----:B------:R-:W-:-:S03]  /*11030*/  LOP3.LUT R0, R0, 0x7fc, R29, 0x78, !PT ;  /* 0x000007fc00007812 */ /* 0x000fc600078e781d */
[----:B------:R1:W-:Y:S04]  /*11040*/  LDGSTS.E [R4+0x1e000], desc[UR14][R8.64], P0 ;  /* 0x1e00000008047fae */ /* 0x0003e800081a100e */
[----:B------:R-:W2:Y:S04]  /*11050*/  LDL.LU R40, [R1+0xe4] ;  /* 0x0000e40001287983 */ /* 0x000ea80000300800 */
[----:B------:R-:W2:Y:S01]  /*11060*/  LDL.LU R41, [R1+0xb0] ;  /* 0x0000b00001297983 */ /* 0x000ea20000300800 */
[----:B-1----:R-:W-:-:S03]  /*11070*/  IADD3 R8, P1, PT, R2, R121, RZ ;  /* 0x0000007902087210 */ /* 0x002fc60007f3e0ff */
[----:B------:R-:W2:Y:S04]  /*11080*/  LDL.LU R36, [R1+0xf4] ;  /* 0x0000f40001247983 */ /* 0x000ea80000300800 */
[----:B------:R-:W2:Y:S01]  /*11090*/  LDL.LU R37, [R1+0xc0] ;  /* 0x0000c00001257983 */ /* 0x000ea20000300800 */
[----:B------:R-:W-:-:S03]  /*110a0*/  IMAD.X R9, R120, 0x1, R3, P1 ;  /* 0x0000000178097824 */ /* 0x000fc600008e0603 */
[----:B------:R-:W2:Y:S01]  /*110b0*/  LDL.LU R32, [R1+0x104] ;  /* 0x0001040001207983 */ /* 0x000ea20000300800 */
[----:B------:R-:W-:-:S03]  /*110c0*/  LOP3.LUT R0, R0, 0x40, RZ, 0x3c, !PT ;  /* 0x0000004000007812 */ /* 0x000fc600078e3cff */
        /* <DEDUP_REMOVED lines=9> */
[----:B-1----:R-:W-:-:S03]  /*11160*/  VIADD R4, R0, UR16 ;  /* 0x0000001000047c36 */ /* 0x002fc60008000000 */
        /* <DEDUP_REMOVED lines=8> */
[----:B------:R-:W3:Y:S04]  /*111f0*/  LDL.LU R89, [R1+0x150] ;  /* 0x0001500001597983 */ /* 0x000ee80000300800 */
[----:B------:R-:W3:Y:S04]  /*11200*/  LDL.LU R85, [R1+0x160] ;  /* 0x0001600001557983 */ /* 0x000ee80000300800 */
[----:B------:R-:W3:Y:S01]  /*11210*/  LDL.LU R29, [R1+0x170] ;  /* 0x00017000011d7983 */ /* 0x000ee20000300800 */
[----:B------:R-:W-:-:S05]  /*11220*/  IADD3 R8, P1, PT, R2, R18, RZ ;  /* 0x0000001202087210 */ /* 0x000fca0007f3e0ff */
        /* <DEDUP_REMOVED lines=14> */
[----:B--2---:R-:W-:-:S05]  /*11310*/  IADD3 R8, P1, PT, R2, R90, RZ ;  /* 0x0000005a02087210 */ /* 0x004fca0007f3e0ff */
[----:B------:R-:W-:-:S05]  /*11320*/  IMAD.X R9, R25, 0x1, R3, P1 ;  /* 0x0000000119097824 */ /* 0x000fca00008e0603 */
[----:B------:R1:W-:Y:S02]  /*11330*/  LDGSTS.E [R4+0x5800], desc[UR14][R8.64], P0 ;  /* 0x0580000008047fae */ /* 0x0003e400081a100e */
[----:B-1----:R-:W-:-:S05]  /*11340*/  IADD3 R8, P1, PT, R2, R102, RZ ;  /* 0x0000006602087210 */ /* 0x002fca0007f3e0ff */
[----:B---3--:R-:W-:-:S05]  /*11350*/  IMAD.X R9, R29, 0x1, R3, P1 ;  /* 0x000000011d097824 */ /* 0x008fca00008e0603 */
        /* <DEDUP_REMOVED lines=55> */
[----:B----4-:R-:W-:-:S05]  /*116d0*/  IADD3 R8, P1, PT, R2, R80, RZ ;  /* 0x0000005002087210 */ /* 0x010fca0007f3e0ff */
        /* <DEDUP_REMOVED lines=19> */
[----:B------:R1:W-:Y:S01]  /*11810*/  LDGSTS.E [R4+0x1f800], desc[UR14][R8.64], P0 ;  /* 0x1f80000008047fae */ /* 0x0003e200081a100e */
[----:B------:R-:W-:Y:S02]  /*11820*/  IADD3 R84, P1, PT, R84, UR18, RZ ;  /* 0x0000001254547c10 */ /* 0x000fe4000ff3e0ff */
[----:B------:R-:W-:Y:S01]  /*11830*/  IADD3 R119, P6, PT, R119, UR18, RZ ;  /* 0x0000001277777c10 */ /* 0x000fe2000ffde0ff */
[----:B------:R-:W0:Y:S04]  /*11840*/  LDGDEPBAR ;  /* 0x00000000000079af */ /* 0x000e280000000000 */
[----:B------:R-:W2:Y:S01]  /*11850*/  LDL.LU R9, [R1+0x2c] ;  /* 0x00002c0001097983 */ /* 0x000ea20000300800 */
[----:B-1----:R-:W-:-:S05]  /*11860*/  IMAD.U32 R4, RZ, RZ, UR13 ;  /* 0x0000000dff047e24 */ /* 0x002fca000f8e00ff */
[----:B------:R-:W-:-:S04]  /*11870*/  LEA R8, P0, R4, R6, 0x2 ;  /* 0x0000000604087211 */ /* 0x000fc800078010ff */
[----:B------:R-:W-:Y:S01]  /*11880*/  IADD3.X R4, PT, PT, R7, UR11, RZ, P0, !PT ;  /* 0x0000000b07047c10 */ /* 0x000fe200087fe4ff */
[----:B------:R-:W-:Y:S01]  /*11890*/  STL [R1+0x1e4], R8 ;  /* 0x0001e40801007387 */ /* 0x000fe20000100800 */
[----:B------:R-:W-:Y:S02]  /*118a0*/  IADD3 R15, P0, PT, R15, UR18, RZ ;  /* 0x000000120f0f7c10 */ /* 0x000fe4000ff1e0ff */
[----:B------:R-:W-:Y:S01]  /*118b0*/  IADD3 R121, P5, PT, R121, UR18, RZ ;  /* 0x0000001279797c10 */ /* 0x000fe2000ffbe0ff */
[----:B------:R-:W-:Y:S01]  /*118c0*/  STL [R1+0x1e0], R4 ;  /* 0x0001e00401007387 */ /* 0x000fe20000100800 */
[----:B------:R-:W-:Y:S02]  /*118d0*/  IADD3 R28, P4, PT, R28, UR18, RZ ;  /* 0x000000121c1c7c10 */ /* 0x000fe4000ff9e0ff */
[----:B------:R-:W-:Y:S01]  /*118e0*/  IADD3 R125, P2, PT, R125, UR18, RZ ;  /* 0x000000127d7d7c10 */ /* 0x000fe2000ff5e0ff */
[----:B------:R1:W-:Y:S01]  /*118f0*/  STL [R1+0x4], R84 ;  /* 0x0000045401007387 */ /* 0x0003e20000100800 */
[----:B------:R-:W-:-:S02]  /*11900*/  IADD3.X R118, PT, PT, R118, UR6, RZ, P6, !PT ;  /* 0x0000000676767c10 */ /* 0x000fc4000b7fe4ff */
[----:B------:R-:W-:Y:S02]  /*11910*/  IADD3 R123, P3, PT, R123, UR18, RZ ;  /* 0x000000127b7b7c10 */ /* 0x000fe4000ff7e0ff */
[----:B------:R-:W-:Y:S02]  /*11920*/  IADD3 R13, P6, PT, R13, UR18, RZ ;  /* 0x000000120d0d7c10 */ /* 0x000fe4000ffde0ff */
[----:B------:R-:W-:Y:S01]  /*11930*/  IADD3.X R120, PT, PT, R120, UR6, RZ, P5, !PT ;  /* 0x0000000678787c10 */ /* 0x000fe2000affe4ff */
[----:B-1----:R-:W3:Y:S01]  /*11940*/  LDL.LU R84, [R1+0x54c] ;  /* 0x00054c0001547983 */ /* 0x002ee20000300800 */
[----:B------:R-:W-:-:S03]  /*11950*/  IADD3 R24, P5, PT, R24, UR18, RZ ;  /* 0x0000001218187c10 */ /* 0x000fc6000ffbe0ff */
[----:B------:R1:W-:Y:S01]  /*11960*/  STL [R1+0xc], R15 ;  /* 0x00000c0f01007387 */ /* 0x0003e20000100800 */
[----:B------:R-:W-:Y:S02]  /*11970*/  IADD3.X R124, PT, PT, R124, UR6, RZ, P2, !PT ;  /* 0x000000067c7c7c10 */ /* 0x000fe400097fe4ff */
[----:B------:R-:W-:Y:S02]  /*11980*/  IADD3.X R122, PT, PT, R122, UR6, RZ, P3, !PT ;  /* 0x000000067a7a7c10 */ /* 0x000fe40009ffe4ff */
[----:B------:R-:W-:Y:S01]  /*11990*/  IADD3 R11, P2, PT, R11, UR18, RZ ;  /* 0x000000120b0b7c10 */ /* 0x000fe2000ff5e0ff */
[----:B-1----:R-:W4:Y:S04]  /*119a0*/  LDL.LU R15, [R1+0x548] ;  /* 0x00054800010f7983 */ /* 0x002f280000300800 */
[----:B------:R1:W-:Y:S01]  /*119b0*/  STL [R1+0x14], R28 ;  /* 0x0000141c01007387 */ /* 0x0003e20000100800 */
[----:B------:R-:W-:-:S02]  /*119c0*/  IADD3.X R20, PT, PT, R20, UR6, RZ, P1, !PT ;  /* 0x0000000614147c10 */ /* 0x000fc40008ffe4ff */
[----:B------:R-:W-:Y:S01]  /*119d0*/  IADD3 R10, P1, PT, R10, UR18, RZ ;  /* 0x000000120a0a7c10 */ /* 0x000fe2000ff3e0ff */
[----:B-1----:R-:W3:Y:S04]  /*119e0*/  LDL.LU R28, [R1+0x544] ;  /* 0x00054400011c7983 */ /* 0x002ee80000300800 */
[----:B------:R1:W-:Y:S01]  /*119f0*/  STL [R1+0x1c], R13 ;  /* 0x00001c0d01007387 */ /* 0x0003e20000100800 */
[----:B------:R-:W-:-:S03]  /*11a00*/  IADD3.X R16, PT, PT, R16, UR6, RZ, P0, !PT ;  /* 0x0000000610107c10 */ /* 0x000fc600087fe4ff */
[----:B-1----:R-:W3:Y:S04]  /*11a10*/  LDL.LU R13, [R1+0x540] ;  /* 0x00054000010d7983 */ /* 0x002ee80000300800 */
[----:B------:R1:W-:Y:S04]  /*11a20*/  STL [R1+0x24], R24 ;  /* 0x0000241801007387 */ /* 0x0003e80000100800 */
[----:B-1----:R-:W3:Y:S04]  /*11a30*/  LDL.LU R24, [R1+0x53c] ;  /* 0x00053c0001187983 */ /* 0x002ee80000300800 */
[----:B------:R1:W-:Y:S01]  /*11a40*/  STL [R1+0x34], R11 ;  /* 0x0000340b01007387 */ /* 0x0003e20000100800 */
[----:B------:R-:W-:-:S02]  /*11a50*/  IADD3 R80, P0, PT, R80, UR18, RZ ;  /* 0x0000001250507c10 */ /* 0x000fc4000ff1e0ff */
[----:B------:R-:W-:Y:S02]  /*11a60*/  IADD3.X R81, PT, PT, R81, UR6, RZ, P4, !PT ;  /* 0x0000000651517c10 */ /* 0x000fe4000a7fe4ff */
[----:B------:R-:W-:Y:S02]  /*11a70*/  IADD3 R82, P4, PT, R82, UR18, RZ ;  /* 0x0000001252527c10 */ /* 0x000fe4000ff9e0ff */
[----:B------:R-:W-:Y:S02]  /*11a80*/  IADD3.X R83, PT, PT, R83, UR6, RZ, P6, !PT ;  /* 0x0000000653537c10 */ /* 0x000fe4000b7fe4ff */
[----:B------:R-:W-:Y:S02]  /*11a90*/  IADD3 R76, P6, PT, R76, UR18, RZ ;  /* 0x000000124c4c7c10 */ /* 0x000fe4000ffde0ff */
[----:B------:R-:W-:Y:S02]  /*11aa0*/  IADD3.X R77, PT, PT, R77, UR6, RZ, P5, !PT ;  /* 0x000000064d4d7c10 */ /* 0x000fe4000affe4ff */
        /* <DEDUP_REMOVED lines=11> */
[----:B--2---:R-:W-:-:S05]  /*11b60*/  IADD3 R9, P3, PT, R9, UR18, RZ ;  /* 0x0000001209097c10 */ /* 0x004fca000ff7e0ff */
[----:B------:R-:W-:Y:S04]  /*11b70*/  STL [R1+0x2c], R9 ;  /* 0x00002c0901007387 */ /* 0x000fe80000100800 */
[----:B-1----:R-:W2:Y:S04]  /*11b80*/  LDL.LU R11, [R1+0x538] ;  /* 0x00053800010b7983 */ /* 0x002ea80000300800 */
[----:B------:R1:W-:Y:S04]  /*11b90*/  STL [R1], R20 ;  /* 0x0000001401007387 */ /* 0x0003e80000100800 */
[----:B-1----:R-:W2:Y:S04]  /*11ba0*/  LDL.LU R20, [R1+0x534] ;  /* 0x0005340001147983 */ /* 0x002ea80000300800 */
[----:B------:R1:W-:Y:S04]  /*11bb0*/  STL [R1+0x3c], R10 ;  /* 0x00003c0a01007387 */ /* 0x0003e80000100800 */
[----:B-1----:R-:W2:Y:S04]  /*11bc0*/  LDL.LU R10, [R1+0x530] ;  /* 0x00053000010a7983 */ /* 0x002ea80000300800 */
[----:B------:R1:W-:Y:S04]  /*11bd0*/  STL [R1+0x8], R16 ;  /* 0x0000081001007387 */ /* 0x0003e80000100800 */
[----:B-1----:R-:W2:Y:S04]  /*11be0*/  LDL.LU R16, [R1+0x52c] ;  /* 0x00052c0001107983 */ /* 0x002ea80000300800 */
[----:B------:R1:W-:Y:S01]  /*11bf0*/  STL [R1+0x44], R80 ;  /* 0x0000445001007387 */ /* 0x0003e20000100800 */
[----:B------:R-:W-:-:S03]  /*11c00*/  IADD3.X R79, PT, PT, R79, UR6, RZ, P3, !PT ;  /* 0x000000064f4f7c10 */ /* 0x000fc60009ffe4ff */
[----:B-1----:R1:W5:Y:S04]  /*11c10*/  LDL.LU R80, [R1+0x528] ;  /* 0x0005280001507983 */ /* 0x0023680000300800 */
[----:B------:R1:W-:Y:S01]  /*11c20*/  STL [R1+0x10], R81 ;  /* 0x0000105101007387 */ /* 0x0003e20000100800 */
[----:B------:R-:W-:-:S03]  /*11c30*/  IADD3 R72, P3, PT, R72, UR18, RZ ;  /* 0x0000001248487c10 */ /* 0x000fc6000ff7e0ff */
[----:B-1----:R1:W5:Y:S04]  /*11c40*/  LDL.LU R81, [R1+0x524] ;  /* 0x0005240001517983 */ /* 0x0023680000300800 */
[----:B------:R1:W-:Y:S04]  /*11c50*/  STL [R1+0x4c], R82 ;  /* 0x00004c5201007387 */ /* 0x0003e80000100800 */
        /* <DEDUP_REMOVED lines=19> */
[----:B------:R1:W-:Y:S01]  /*11d90*/  STL [R1+0x74], R68 ;  /* 0x0000744401007387 */ /* 0x0003e20000100800 */
[----:B------:R-:W-:-:S03]  /*11da0*/  IADD3.X R67, PT, PT, R67, UR6, RZ, P5, !PT ;  /* 0x0000000643437c10 */ /* 0x000fc6000affe4ff */
[----:B-1----:R1:W5:Y:S04]  /*11db0*/  LDL.LU R68, [R1+0x4f8] ;  /* 0x0004f80001447983 */ /* 0x0023680000300800 */
[----:B------:R1:W-:Y:S01]  /*11dc0*/  STL [R1+0x40], R69 ;  /* 0x0000404501007387 */ /* 0x0003e20000100800 */
[----:B------:R-:W-:-:S03]  /*11dd0*/  IADD3 R60, P5, PT, R60, UR18, RZ ;  /* 0x000000123c3c7c10 */ /* 0x000fc6000ffbe0ff */
        /* <DEDUP_REMOVED lines=155> */
[----:B------:R-:W-:Y:S02]  /*12790*/  IADD3 R110, P4, PT, R110, UR18, RZ ;  /* 0x000000126e6e7c10 */ /* 0x000fe4000ff9e0ff */
[----:B------:R-:W-:Y:S01]  /*127a0*/  IADD3.X R109, PT, PT, R109, UR6, RZ, P6, !PT ;  /* 0x000000066d6d7c10 */ /* 0x000fe2000b7fe4ff */
[----:B-1----:R1:W5:Y:S04]  /*127b0*/  LDL.LU R0, [R1+0x424] ;  /* 0x0004240001007983 */ /* 0x0023680000300800 */
[----:B------:R1:W-:Y:S01]  /*127c0*/  STL [R1+0x14c], R113 ;  /* 0x00014c7101007387 */ /* 0x0003e20000100800 */
[----:B------:R-:W-:-:S02]  /*127d0*/  IADD3 R108, P6, PT, R108, UR18, RZ ;  /* 0x000000126c6c7c10 */ /* 0x000fc4000ffde0ff */
[----:B------:R-:W-:Y:S01]  /*127e0*/  IADD3.X R103, PT, PT, R103, UR6, RZ, P5, !PT ;  /* 0x0000000667677c10 */ /* 0x000fe2000affe4ff */
        /* <DEDUP_REMOVED lines=13> */
[----:B------:R1:W-:Y:S04]  /*128c0*/  STL [R1+0x15c], R116 ;  /* 0x00015c7401007387 */ /* 0x0003e80000100800 */
[----:B------:R1:W-:Y:S04]  /*128d0*/  STL [R1+0x128], R111 ;  /* 0x0001286f01007387 */ /* 0x0003e80000100800 */
[----:B------:R1:W-:Y:S04]  /*128e0*/  STL [R1+0x164], R110 ;  /* 0x0001646e01007387 */ /* 0x0003e80000100800 */
[----:B------:R1:W-:Y:S01]  /*128f0*/  STL [R1+0x130], R109 ;  /* 0x0001306d01007387 */ /* 0x0003e20000100800 */
[----:B------:R-:W-:-:S03]  /*12900*/  IADD3 R88, P1, PT, R88, UR18, RZ ;  /* 0x0000001258587c10 */ /* 0x000fc6000ff3e0ff */
[----:B------:R1:W-:Y:S01]  /*12910*/  STL [R1+0x16c], R108 ;  /* 0x00016c6c01007387 */ /* 0x0003e20000100800 */
[----:B------:R-:W-:-:S03]  /*12920*/  IADD3.X R87, PT, PT, R87, UR6, RZ, P0, !PT ;  /* 0x0000000657577c10 */ /* 0x000fc600087fe4ff */
[----:B------:R1:W-:Y:S01]  /*12930*/  STL [R1+0x138], R103 ;  /* 0x0001386701007387 */ /* 0x0003e20000100800 */
[----:B------:R-:W-:-:S03]  /*12940*/  IADD3 R86, P0, PT, R86, UR18, RZ ;  /* 0x0000001256567c10 */ /* 0x000fc6000ff1e0ff */
[----:B------:R1:W-:Y:S01]  /*12950*/  STL [R1+0x174], R102 ;  /* 0x0001746601007387 */ /* 0x0003e20000100800 */
[----:B------:R-:W-:-:S03]  /*12960*/  IADD3.X R85, PT, PT, R85, UR6, RZ, P4, !PT ;  /* 0x0000000655557c10 */ /* 0x000fc6000a7fe4ff */
[----:B------:R1:W-:Y:S01]  /*12970*/  STL [R1+0x140], R101 ;  /* 0x0001406501007387 */ /* 0x0003e20000100800 */
[----:B---3--:R-:W-:-:S03]  /*12980*/  IADD3 R84, P4, PT, R84, UR18, RZ ;  /* 0x0000001254547c10 */ /* 0x008fc6000ff9e0ff */
[----:B------:R3:W-:Y:S01]  /*12990*/  STL [R1+0x17c], R100 ;  /* 0x00017c6401007387 */ /* 0x0007e20000100800 */
[----:B------:R-:W-:-:S03]  /*129a0*/  IADD3.X R31, PT, PT, R31, UR6, RZ, P6, !PT ;  /* 0x000000061f1f7c10 */ /* 0x000fc6000b7fe4ff */
        /* <DEDUP_REMOVED lines=21> */
[----:B--2---:R-:W-:-:S03]  /*12b00*/  IADD3 R20, P0, PT, R20, UR18, RZ ;  /* 0x0000001214147c10 */ /* 0x004fc6000ff1e0ff */
[----:B------:R3:W-:Y:S01]  /*12b10*/  STL [R1+0x1ac], R28 ;  /* 0x0001ac1c01007387 */ /* 0x0007e20000100800 */
[----:B------:R-:W-:-:S03]  /*12b20*/  IADD3.X R19, PT, PT, R19, UR6, RZ, P4, !PT ;  /* 0x0000000613137c10 */ /* 0x000fc6000a7fe4ff */
[----:B------:R3:W-:Y:S01]  /*12b30*/  STL [R1+0x178], R27 ;  /* 0x0001781b01007387 */ /* 0x0007e20000100800 */
[----:B------:R-:W-:-:S03]  /*12b40*/  IADD3 R18, P4, PT, R18, UR18, RZ ;  /* 0x0000001212127c10 */ /* 0x000fc6000ff9e0ff */
[----:B------:R3:W-:Y:S01]  /*12b50*/  STL [R1+0x1b4], R26 ;  /* 0x0001b41a01007387 */ /* 0x0007e20000100800 */
[----:B------:R-:W-:Y:S01]  /*12b60*/  IADD3.X R17, PT, PT, R17, UR6, RZ, P6, !PT ;  /* 0x0000000611117c10 */ /* 0x000fe2000b7fe4ff */
[----:B-1----:R-:W1:Y:S02]  /*12b70*/  S2R R116, SR_TID.X ;  /* 0x0000000000747919 */ /* 0x002e640000002100 */
[----:B------:R3:W-:Y:S01]  /*12b80*/  STL [R1+0x180], R25 ;  /* 0x0001801901007387 */ /* 0x0007e20000100800 */
[----:B------:R-:W-:-:S03]  /*12b90*/  IADD3 R16, P6, PT, R16, UR18, RZ ;  /* 0x0000001210107c10 */ /* 0x000fc6000ffde0ff */
[----:B------:R3:W-:Y:S01]  /*12ba0*/  STL [R1+0x1bc], R24 ;  /* 0x0001bc1801007387 */ /* 0x0007e20000100800 */
[----:B----4-:R-:W-:-:S03]  /*12bb0*/  IADD3.X R15, PT, PT, R15, UR6, RZ, P5, !PT ;  /* 0x000000060f0f7c10 */ /* 0x010fc6000affe4ff */
[----:B------:R3:W-:Y:S01]  /*12bc0*/  STL [R1+0x188], R23 ;  /* 0x0001881701007387 */ /* 0x0007e20000100800 */
[----:B------:R-:W-:-:S03]  /*12bd0*/  IADD3.X R14, PT, PT, R14, UR6, RZ, P3, !PT ;  /* 0x000000060e0e7c10 */ /* 0x000fc60009ffe4ff */
        /* <DEDUP_REMOVED lines=10> */
[----:B------:R3:W-:Y:S04]  /*12c80*/  STL [R1+0x1a0], R17 ;  /* 0x0001a01101007387 */ /* 0x0007e80000100800 */
[----:B------:R3:W-:Y:S04]  /*12c90*/  STL [R1+0x1dc], R16 ;  /* 0x0001dc1001007387 */ /* 0x0007e80000100800 */
[----:B------:R3:W-:Y:S04]  /*12ca0*/  STL [R1+0x1a8], R15 ;  /* 0x0001a80f01007387 */ /* 0x0007e80000100800 */
[----:B------:R3:W-:Y:S04]  /*12cb0*/  STL [R1+0x1b0], R14 ;  /* 0x0001b00e01007387 */ /* 0x0007e80000100800 */
[----:B------:R3:W-:Y:S04]  /*12cc0*/  STL [R1+0x1b8], R13 ;  /* 0x0001b80d01007387 */ /* 0x0007e80000100800 */
[----:B------:R3:W-:Y:S04]  /*12cd0*/  STL [R1+0x1c0], R12 ;  /* 0x0001c00c01007387 */ /* 0x0007e80000100800 */
[----:B------:R3:W-:Y:S04]  /*12ce0*/  STL [R1+0x1c8], R11 ;  /* 0x0001c80b01007387 */ /* 0x0007e80000100800 */
[----:B------:R3:W-:Y:S04]  /*12cf0*/  STL [R1+0x1d8], R10 ;  /* 0x0001d80a01007387 */ /* 0x0007e80000100800 */
[----:B------:R3:W-:Y:S01]  /*12d00*/  STL [R1+0x1d0], R5 ;  /* 0x0001d00501007387 */ /* 0x0007e20000100800 */
[----:B------:R-:W-:-:S04]  /*12d10*/  UIADD3 UR4, UPT, UPT, UR4, 0x1, URZ ;  /* 0x0000000104047890 */ /* 0x000fc8000fffe0ff */
[----:B------:R-:W-:Y:S01]  /*12d20*/  UISETP.NE.U32.AND UP0, UPT, UR8, UR4, UPT ;  /* 0x000000040800728c */ /* 0x000fe2000bf05070 */
[----:B-1----:R-:W-:Y:S01]  /*12d30*/  SHF.R.U32.HI R116, RZ, 0x7, R116 ;  /* 0x00000007ff747819 */ /* 0x002fe20000011674 */
[----:B------:R-:W-:-:S03]  /*12d40*/  UIADD3 UR9, UPT, UPT, UR9, -0x80, URZ ;  /* 0xffffff8009097890 */ /* 0x000fc6000fffe0ff */
[----:B------:R-:W-:-:S04]  /*12d50*/  SGXT.U32 R116, R116, 0x2 ;  /* 0x000000027474781a */ /* 0x000fc80000000000 */
[----:B---3--:R-:W-:Y:S05]  /*12d60*/  BRA.U UP0, `(.L_x_2) ;  /* 0xffffff9500e07547 */ /* 0x008fea000b83ffff */
.L_x_1:
[----:B------:R-:W2:Y:S01]  /*12d70*/  LDL.LU R4, [R1+0x200] ;  /* 0x0002000001047983 */ /* 0x000ea20000300800 */
[----:B------:R-:W-:-:S04]  /*12d80*/  DEPBAR.LE SB0, 0x0 ;  /* 0x000080000000791a */ /* 0x000fc80000000000 */
[----:B------:R-:W1:Y:S01]  /*12d90*/  S2R R12, SR_TID.X ;  /* 0x00000000000c7919 */ /* 0x000e620000002100 */
[----:B-----5:R-:W-:Y:S01]  /*12da0*/  IMAD.MOV.U32 R5, RZ, RZ, R96 ;  /* 0x000000ffff057224 */ /* 0x020fe200078e0060 */
[----:B------:R-:W3:Y:S01]  /*12db0*/  LDCU UR4, c[0x0][0x3b4] ;  /* 0x00007680ff0477ac */ /* 0x000ee20008000800 */
[----:B------:R-:W-:Y:S01]  /*12dc0*/  IMAD.MOV.U32 R6, RZ, RZ, R92 ;  /* 0x000000ffff067224 */ /* 0x000fe200078e005c */
[----:B------:R-:W3:Y:S01]  /*12dd0*/  LDL.LU R21, [R1+0x338] ;  /* 0x0003380001157983 */ /* 0x000ee20000300800 */
[----:B------:R-:W-:Y:S01]  /*12de0*/  IMAD.MOV.U32 R7, RZ, RZ, R32 ;  /* 0x000000ffff077224 */ /* 0x000fe200078e0020 */
[----:B------:R-:W4:Y:S01]  /*12df0*/  LDCU.64 UR8, c[0x0][0x390] ;  /* 0x00007200ff0877ac */ /* 0x000f220008000a00 */
[----:B------:R-:W-:Y:S01]  /*12e00*/  IMAD.MOV.U32 R8, RZ, RZ, R106 ;  /* 0x000000ffff087224 */ /* 0x000fe200078e006a */
[----:B------:R-:W3:Y:S01]  /*12e10*/  LDL.LU R20, [R1+0x244] ;  /* 0x0002440001147983 */ /* 0x000ee20000300800 */
[----:B------:R-:W-:Y:S02]  /*12e20*/  IMAD.MOV.U32 R9, RZ, RZ, R98 ;  /* 0x000000ffff097224 */ /* 0x000fe400078e0062 */
[----:B------:R-:W-:Y:S01]  /*12e30*/  IMAD.MOV.U32 R10, RZ, RZ, R94 ;  /* 0x000000ffff0a7224 */ /* 0x000fe200078e005e */
[----:B------:R-:W3:Y:S01]  /*12e40*/  LDL.LU R26, [R1+0x334] ;  /* 0x00033400011a7983 */ /* 0x000ee20000300800 */
[----:B------:R-:W-:-:S02]  /*12e50*/  IMAD.MOV.U32 R11, RZ, RZ, R34 ;  /* 0x000000ffff0b7224 */ /* 0x000fc400078e0022 */
[----:B------:R-:W-:Y:S01]  /*12e60*/  IMAD.MOV.U32 R13, RZ, RZ, R57 ;  /* 0x000000ffff0d7224 */ /* 0x000fe200078e0039 */
[----:B------:R-:W3:Y:S01]  /*12e70*/  LDL.LU R28, [R1+0x330] ;  /* 0x00033000011c7983 */ /* 0x000ee20000300800 */
[----:B------:R-:W-:Y:S02]  /*12e80*/  IMAD.MOV.U32 R14, RZ, RZ, R61 ;  /* 0x000000ffff0e7224 */ /* 0x000fe400078e003d */
[----:B------:R-:W-:Y:S01]  /*12e90*/  IMAD.MOV.U32 R15, RZ, RZ, R65 ;  /* 0x000000ffff0f7224 */ /* 0x000fe200078e0041 */
[----:B------:R-:W3:Y:S01]  /*12ea0*/  LDL.LU R85, [R1+0x32c] ;  /* 0x00032c0001557983 */ /* 0x000ee20000300800 */
[----:B------:R-:W-:Y:S02]  /*12eb0*/  IMAD.MOV.U32 R19, RZ, RZ, R66 ;  /* 0x000000ffff137224 */ /* 0x000fe400078e0042 */
[----:B------:R-:W-:Y:S01]  /*12ec0*/  IMAD.MOV.U32 R32, RZ, RZ, R107 ;  /* 0x000000ffff207224 */ /* 0x000fe200078e006b */
[----:B------:R-:W3:Y:S01]  /*12ed0*/  LDL.LU R84, [R1+0x328] ;  /* 0x0003280001547983 */ /* 0x000ee20000300800 */
[----:B------:R-:W-:-:S02]  /*12ee0*/  IMAD.MOV.U32 R34, RZ, RZ, R95 ;  /* 0x000000ffff227224 */ /* 0x000fc400078e005f */
[C---:B-1----:R-:W-:Y:S01]  /*12ef0*/  IMAD.SHL.U32 R0, R12.reuse, 0x20, RZ ;  /* 0x000000200c007824 */ /* 0x042fe200078e00ff */
[C---:B------:R-:W-:Y:S01]  /*12f00*/  LOP3.LUT R3, R12.reuse, 0x100, RZ, 0xc0, !PT ;  /* 0x000001000c037812 */ /* 0x040fe200078ec0ff */
[----:B------:R-:W-:Y:S01]  /*12f10*/  IMAD.SHL.U32 R2, R12, 0x4, RZ ;  /* 0x000000040c027824 */ /* 0x000fe200078e00ff */
[----:B------:R-:W-:Y:S01]  /*12f20*/  BAR.SYNC.DEFER_BLOCKING 0x0 ;  /* 0x0000000000007b1d */ /* 0x000fe20000010000 */
[----:B------:R-:W-:Y:S02]  /*12f30*/  IMAD.MOV.U32 R16, RZ, RZ, R54 ;  /* 0x000000ffff107224 */ /* 0x000fe400078e0036 */
[----:B------:R-:W-:Y:S02]  /*12f40*/  IMAD.MOV.U32 R17, RZ, RZ, R58 ;  /* 0x000000ffff117224 */ /* 0x000fe400078e003a */
[----:B------:R-:W-:Y:S02]  /*12f50*/  IMAD.MOV.U32 R18, RZ, RZ, R62 ;  /* 0x000000ffff127224 */ /* 0x000fe400078e003e */
[----:B------:R-:W-:-:S02]  /*12f60*/  IMAD.MOV.U32 R65, RZ, RZ, R59 ;  /* 0x000000ffff417224 */ /* 0x000fc400078e003b */
[----:B------:R-:W-:Y:S01]  /*12f70*/  IMAD.MOV.U32 R66, RZ, RZ, R63 ;  /* 0x000000ffff427224 */ /* 0x000fe200078e003f */
[----:B--2---:R-:W-:Y:S01]  /*12f80*/  LOP3.LUT R0, R4, 0x60, R0, 0xf8, !PT ;  /* 0x0000006004007812 */ /* 0x004fe200078ef800 */
[----:B------:R-:W-:-:S03]  /*12f90*/  IMAD.MOV.U32 R4, RZ, RZ, R104 ;  /* 0x000000ffff047224 */ /* 0x000fc600078e0068 */
[----:B------:R-:W-:Y:S01]  /*12fa0*/  LOP3.LUT R0, R0, 0x70, R2, 0x78, !PT ;  /* 0x0000007000007812 */ /* 0x000fe200078e7802 */
[----:B------:R-:W-:-:S05]  /*12fb0*/  IMAD.SHL.U32 R2, R12, 0x1000, RZ ;  /* 0x000010000c027824 */ /* 0x000fca00078e00ff */
[----:B------:R-:W-:-:S04]  /*12fc0*/  LOP3.LUT R2, R2, 0x18000, RZ, 0xc0, !PT ;  /* 0x0001800002027812 */ /* 0x000fc800078ec0ff */
[----:B------:R-:W-:Y:S01]  /*12fd0*/  IADD3 R0, PT, PT, R0, UR7, R2 ;  /* 0x0000000700007c10 */ /* 0x000fe2000fffe002 */
[----:B------:R-:W-:-:S04]  /*12fe0*/  IMAD R2, R12, 0x400, R12 ;  /* 0x000004000c027824 */ /* 0x000fc800078e020c */
[----:B------:R-:W-:-:S05]  /*12ff0*/  IMAD.IADD R0, R3, 0x1, R0 ;  /* 0x0000000103007824 */ /* 0x000fca00078e0200 */
[----:B------:R1:W-:Y:S04]  /*13000*/  STS.128 [R0], R4 ;  /* 0x0000000400007388 */ /* 0x0003e80000000c00 */
[----:B------:R2:W-:Y:S01]  /*13010*/  STS.128 [R0+0x80], R8 ;  /* 0x0000800800007388 */ /* 0x0005e20000000c00 */
[----:B-1----:R-:W-:Y:S02]  /*13020*/  IMAD.MOV.U32 R4, RZ, RZ, R105 ;  /* 0x000000ffff047224 */ /* 0x002fe400078e0069 */
[----:B------:R-:W-:Y:S02]  /*13030*/  IMAD.MOV.U32 R5, RZ, RZ, R97 ;  /* 0x000000ffff057224 */ /* 0x000fe400078e0061 */
[----:B------:R-:W-:Y:S02]  /*13040*/  IMAD.MOV.U32 R6, RZ, RZ, R93 ;  /* 0x000000ffff067224 */ /* 0x000fe400078e005d */
[----:B------:R-:W-:-:S02]  /*13050*/  IMAD.MOV.U32 R7, RZ, RZ, R33 ;  /* 0x000000ffff077224 */ /* 0x000fc400078e0021 */
[----:B--2---:R-:W-:Y:S02]  /*13060*/  IMAD.MOV.U32 R10, RZ, RZ, R45 ;  /* 0x000000ffff0a7224 */ /* 0x004fe400078e002d */
[----:B------:R-:W-:Y:S01]  /*13070*/  IMAD.MOV.U32 R8, RZ, RZ, R37 ;  /* 0x000000ffff087224 */ /* 0x000fe200078e0025 */
[----:B------:R1:W-:Y:S01]  /*13080*/  STS.128 [R0+0x800], R4 ;  /* 0x0008000400007388 */ /* 0x0003e20000000c00 */
[----:B------:R-:W-:Y:S02]  /*13090*/  IMAD.MOV.U32 R9, RZ, RZ, R41 ;  /* 0x000000ffff097224 */ /* 0x000fe400078e0029 */
[----:B------:R-:W-:Y:S02]  /*130a0*/  IMAD.MOV.U32 R11, RZ, RZ, R49 ;  /* 0x000000ffff0b7224 */ /* 0x000fe400078e0031 */
[----:B------:R-:W-:Y:S02]  /*130b0*/  IMAD.MOV.U32 R12, RZ, RZ, R53 ;  /* 0x000000ffff0c7224 */ /* 0x000fe400078e0035 */
[----:B------:R-:W-:-:S02]  /*130c0*/  IMAD.MOV.U32 R33, RZ, RZ, R99 ;  /* 0x000000ffff217224 */ /* 0x000fc400078e0063 */
[----:B-1----:R-:W-:Y:S02]  /*130d0*/  IMAD.MOV.U32 R4, RZ, RZ, R36 ;  /* 0x000000ffff047224 */ /* 0x002fe400078e0024 */
[----:B------:R-:W-:Y:S02]  /*130e0*/  IMAD.MOV.U32 R5, RZ, RZ, R40 ;  /* 0x000000ffff057224 */ /* 0x000fe400078e0028 */
[----:B------:R-:W-:Y:S02]  /*130f0*/  IMAD.MOV.U32 R6, RZ, RZ, R44 ;  /* 0x000000ffff067224 */ /* 0x000fe400078e002c */
[----:B------:R-:W-:-:S05]  /*13100*/  IMAD.MOV.U32 R7, RZ, RZ, R48 ;  /* 0x000000ffff077224 */ /* 0x000fca00078e0030 */
[----:B------:R1:W-:Y:S02]  /*13110*/  STS.128 [R0+0x200], R4 ;  /* 0x0002000400007388 */ /* 0x0003e40000000c00 */
[----:B-1----:R-:W-:Y:S02]  /*13120*/  IMAD.MOV.U32 R6, RZ, RZ, R46 ;  /* 0x000000ffff067224 */ /* 0x002fe400078e002e */
[----:B------:R-:W2:Y:S04]  /*13130*/  LDL.LU R46, [R1+0x324] ;  /* 0x00032400012e7983 */ /* 0x000ea80000300800 */
[----:B------:R-:W2:Y:S04]  /*13140*/  LDL.LU R45, [R1+0x320] ;  /* 0x00032000012d7983 */ /* 0x000ea80000300800 */
[----:B------:R-:W2:Y:S01]  /*13150*/  LDL.LU R44, [R1+0x31c] ;  /* 0x00031c00012c7983 */ /* 0x000ea20000300800 */
[----:B------:R-:W-:-:S02]  /*13160*/  IMAD.MOV.U32 R4, RZ, RZ, R38 ;  /* 0x000000ffff047224 */ /* 0x000fc400078e0026 */
[----:B------:R-:W-:Y:S01]  /*13170*/  IMAD.MOV.U32 R5, RZ, RZ, R42 ;  /* 0x000000ffff057224 */ /* 0x000fe200078e002a */
[----:B------:R1:W-:Y:S01]  /*13180*/  STS.128 [R0+0xa00], R8 ;  /* 0x000a000800007388 */ /* 0x0003e20000000c00 */
[----:B------:R-:W-:-:S03]  /*13190*/  IMAD.MOV.U32 R7, RZ, RZ, R50 ;  /* 0x000000ffff077224 */ /* 0x000fc600078e0032 */
[----:B------:R-:W-:Y:S01]  /*131a0*/  STS.128 [R0+0xc00], R12 ;  /* 0x000c000c00007388 */ /* 0x000fe20000000c00 */
[----:B------:R-:W-:-:S03]  /*131b0*/  IMAD.MOV.U32 R48, RZ, RZ, R39 ;  /* 0x000000ffff307224 */ /* 0x000fc600078e0027 */
[----:B------:R3:W-:Y:S01]  /*131c0*/  STS.128 [R0+0x280], R4 ;  /* 0x0002800400007388 */ /* 0x0007e20000000c00 */
[----:B------:R-:W-:Y:S02]  /*131d0*/  IMAD.MOV.U32 R49, RZ, RZ, R43 ;  /* 0x000000ffff317224 */ /* 0x000fe400078e002b */
[----:B-1----:R-:W-:Y:S02]  /*131e0*/  IMAD.MOV.U32 R8, RZ, RZ, R52 ;  /* 0x000000ffff087224 */ /* 0x002fe400078e0034 */
[----:B------:R-:W-:Y:S02]  /*131f0*/  IMAD.MOV.U32 R9, RZ, RZ, R56 ;  /* 0x000000ffff097224 */ /* 0x000fe400078e0038 */
[----:B------:R-:W-:Y:S02]  /*13200*/  IMAD.MOV.U32 R10, RZ, RZ, R60 ;  /* 0x000000ffff0a7224 */ /* 0x000fe400078e003c */
[----:B------:R-:W-:Y:S02]  /*13210*/  IMAD.MOV.U32 R11, RZ, RZ, R64 ;  /* 0x000000ffff0b7224 */ /* 0x000fe400078e0040 */
[----:B---3--:R-:W-:-:S02]  /*13220*/  IMAD.MOV.U32 R7, RZ, RZ, R80 ;  /* 0x000000ffff077224 */ /* 0x008fc400078e0050 */
[----:B------:R-:W-:Y:S01]  /*13230*/  IMAD.MOV.U32 R15, RZ, RZ, R82 ;  /* 0x000000ffff0f7224 */ /* 0x000fe200078e0052 */
[----:B------:R1:W-:Y:S01]  /*13240*/  STS.128 [R0+0x400], R8 ;  /* 0x0004000800007388 */ /* 0x0003e20000000c00 */
[----:B------:R-:W-:Y:S02]  /*13250*/  IMAD.MOV.U32 R50, RZ, RZ, R47 ;  /* 0x000000ffff327224 */ /* 0x000fe400078e002f */
[----:B------:R-:W-:Y:S02]  /*13260*/  IMAD.MOV.U32 R64, RZ, RZ, R55 ;  /* 0x000000ffff407224 */ /* 0x000fe400078e0037 */
[----:B------:R-:W-:Y:S02]  /*13270*/  IMAD.MOV.U32 R4, RZ, RZ, R68 ;  /* 0x000000ffff047224 */ /* 0x000fe400078e0044 */
[----:B------:R-:W-:Y:S02]  /*13280*/  IMAD.MOV.U32 R5, RZ, RZ, R72 ;  /* 0x000000ffff057224 */ /* 0x000fe400078e0048 */
[----:B------:R-:W-:-:S02]  /*13290*/  IMAD.MOV.U32 R6, RZ, RZ, R76 ;  /* 0x000000ffff067224 */ /* 0x000fc400078e004c */
[----:B------:R-:W-:Y:S02]  /*132a0*/  IMAD.MOV.U32 R12, RZ, RZ, R70 ;  /* 0x000000ffff0c7224 */ /* 0x000fe400078e0046 */
[----:B------:R-:W-:Y:S02]  /*132b0*/  IMAD.MOV.U32 R13, RZ, RZ, R74 ;  /* 0x000000ffff0d7224 */ /* 0x000fe400078e004a */
[----:B------:R-:W-:Y:S02]  /*132c0*/  IMAD.MOV.U32 R14, RZ, RZ, R78 ;  /* 0x000000ffff0e7224 */ /* 0x000fe400078e004e */
[----:B-1----:R-:W-:Y:S02]  /*132d0*/  IMAD.MOV.U32 R11, RZ, RZ, R81 ;  /* 0x000000ffff0b7224 */ /* 0x002fe400078e0051 */
[----:B------:R-:W-:Y:S02]  /*132e0*/  IMAD.MOV.U32 R8, RZ, RZ, R69 ;  /* 0x000000ffff087224 */ /* 0x000fe400078e0045 */
[----:B------:R-:W-:-:S02]  /*132f0*/  IMAD.MOV.U32 R9, RZ, RZ, R73 ;  /* 0x000000ffff097224 */ /* 0x000fc400078e0049 */
[----:B------:R-:W-:Y:S02]  /*13300*/  IMAD.MOV.U32 R10, RZ, RZ, R77 ;  /* 0x000000ffff0a7224 */ /* 0x000fe400078e004d */
[----:B------:R-:W-:Y:S02]  /*13310*/  IMAD.MOV.U32 R80, RZ, RZ, R71 ;  /* 0x000000ffff507224 */ /* 0x000fe400078e0047 */
[----:B------:R-:W-:Y:S02]  /*13320*/  IMAD.MOV.U32 R81, RZ, RZ, R75 ;  /* 0x000000ffff517224 */ /* 0x000fe400078e004b */
[----:B------:R-:W-:Y:S01]  /*13330*/  IMAD.MOV.U32 R82, RZ, RZ, R79 ;  /* 0x000000ffff527224 */ /* 0x000fe200078e004f */
[----:B------:R-:W-:Y:S04]  /*13340*/  STS.128 [R0+0x880], R32 ;  /* 0x0008802000007388 */ /* 0x000fe80000000c00 */
[----:B------:R1:W-:Y:S04]  /*13350*/  STS.128 [R0+0xa80], R48 ;  /* 0x000a803000007388 */ /* 0x0003e80000000c00 */
[----:B------:R-:W-:Y:S04]  /*13360*/  STS.128 [R0+0x480], R16 ;  /* 0x0004801000007388 */ /* 0x000fe80000000c00 */
[----:B------:R-:W-:Y:S04]  /*13370*/  STS.128 [R0+0xc80], R64 ;  /* 0x000c804000007388 */ /* 0x000fe80000000c00 */
[----:B------:R-:W-:Y:S04]  /*13380*/  STS.128 [R0+0x600], R4 ;  /* 0x0006000400007388 */ /* 0x000fe80000000c00 */
[----:B------:R-:W-:Y:S04]  /*13390*/  STS.128 [R0+0xe00], R8 ;  /* 0x000e000800007388 */ /* 0x000fe80000000c00 */
[----:B------:R-:W-:Y:S04]  /*133a0*/  STS.128 [R0+0x680], R12 ;  /* 0x0006800c00007388 */ /* 0x000fe80000000c00 */
[----:B------:R3:W-:Y:S01]  /*133b0*/  STS.128 [R0+0xe80], R80 ;  /* 0x000e805000007388 */ /* 0x0007e20000000c00 */
[----:B------:R-:W-:Y:S01]  /*133c0*/  IMAD.SHL.U32 R2, R2, 0x10, RZ ;  /* 0x0000001002027824 */ /* 0x000fe200078e00ff */
[----:B------:R-:W-:Y:S01]  /*133d0*/  SHF.R.U32.HI R3, RZ, 0x3, R3 ;  /* 0x00000003ff037819 */ /* 0x000fe20000011603 */
[----:B------:R-:W-:Y:S01]  /*133e0*/  IMAD R72, R21, UR4, RZ ;  /* 0x0000000415487c24 */ /* 0x000fe2000f8e02ff */
[----:B------:R-:W-:Y:S02]  /*133f0*/  BAR.SYNC.DEFER_BLOCKING 0x0 ;  /* 0x0000000000007b1d */ /* 0x000fe40000010000 */
[----:B------:R-:W-:-:S02]  /*13400*/  LOP3.LUT R2, R3, 0x18ff0, R2, 0x78, !PT ;  /* 0x00018ff003027812 */ /* 0x000fc400078e7802 */
[----:B------:R-:W-:Y:S02]  /*13410*/  ISETP.GE.AND P0, PT, R21, R114, PT ;  /* 0x000000721500720c */ /* 0x000fe40003f06270 */
[----:B-1----:R-:W2:Y:S02]  /*13420*/  LDL.LU R48, [R1+0x360] ;  /* 0x0003600001307983 */ /* 0x002ea40000300800 */
[----:B---3--:R-:W1:Y:S02]  /*13430*/  LDC R0, c[0x0][0x3b8] ;  /* 0x0000ee00ff007b82 */ /* 0x008e640000000800 */
[----:B------:R-:W3:Y:S01]  /*13440*/  LDS.128 R4, [R2+UR7] ;  /* 0x0000000702047984 */ /* 0x000ee20008000c00 */
[----:B------:R-:W-:Y:S02]  /*13450*/  LOP3.LUT R64, R2, 0x40, RZ, 0x3c, !PT ;  /* 0x0000004002407812 */ /* 0x000fe400078e3cff */
[----:B----4-:R-:W-:Y:S01]  /*13460*/  LEA R73, P2, R72, UR8, 0x2 ;  /* 0x0000000848497c11 */ /* 0x010fe2000f8410ff */
[----:B------:R-:W-:Y:S01]  /*13470*/  LDS.128 R12, [R2+UR7+0x1000] ;  /* 0x00100007020c7984 */ /* 0x000fe20008000c00 */
[----:B------:R-:W-:-:S03]  /*13480*/  ISETP.LT.AND P1, PT, R20, R115, !P0 ;  /* 0x000000731400720c */ /* 0x000fc60004721270 */
[----:B------:R-:W4:Y:S01]  /*13490*/  LDS.128 R8, [R64+UR7] ;  /* 0x0000000740087984 */ /* 0x000f220008000c00 */
[----:B-1----:R-:W-:-:S03]  /*134a0*/  IMAD R3, R20, R0, RZ ;  /* 0x0000000014037224 */ /* 0x002fc600078e02ff */
[----:B------:R-:W1:Y:S01]  /*134b0*/  LDS.128 R16, [R64+UR7+0x1000] ;  /* 0x0010000740107984 */ /* 0x000e620008000c00 */
[----:B------:R-:W-:Y:S02]  /*134c0*/  LEA.HI.X.SX32 R72, R72, UR9, 0x2, P2 ;  /* 0x0000000948487c11 */ /* 0x000fe400090f16ff */
[C---:B------:R-:W-:Y:S01]  /*134d0*/  LEA R24, P2, R3.reuse, R73, 0x2 ;  /* 0x0000004903187211 */ /* 0x040fe200078410ff */
[----:B------:R-:W1:Y:S03]  /*134e0*/  LDS.128 R20, [R2+UR7+0x2000] ;  /* 0x0020000702147984 */ /* 0x000e660008000c00 */
[----:B------:R-:W-:Y:S01]  /*134f0*/  LEA.HI.X.SX32 R25, R3, R72, 0x2, P2 ;  /* 0x0000004803197211 */ /* 0x000fe200010f16ff */
[CC--:B------:R-:W-:Y:S01]  /*13500*/  IMAD R3, R26.reuse, R0.reuse, RZ ;  /* 0x000000001a037224 */ /* 0x0c0fe200078e02ff */
[-C--:B------:R-:W-:Y:S01]  /*13510*/  ISETP.LT.AND P4, PT, R26, R115.reuse, !P0 ;  /* 0x000000731a00720c */ /* 0x080fe20004781270 */
[CC--:B------:R-:W-:Y:S01]  /*13520*/  IMAD R35, R28.reuse, R0.reuse, RZ ;  /* 0x000000001c237224 */ /* 0x0c0fe200078e02ff */
[----:B------:R-:W-:Y:S01]  /*13530*/  ISETP.LT.AND P3, PT, R28, R115, !P0 ;  /* 0x000000731c00720c */ /* 0x000fe20004761270 */
[----:B------:R-:W-:Y:S01]  /*13540*/  IMAD R41, R85, R0, RZ ;  /* 0x0000000055297224 */ /* 0x000fe200078e02ff */
[----:B------:R-:W-:Y:S04]  /*13550*/  LDS.128 R28, [R2+UR7+0x3000] ;  /* 0x00300007021c7984 */ /* 0x000fe80008000c00 */
[----:B------:R-:W2:Y:S04]  /*13560*/  LDL.LU R59, [R1+0x318] ;  /* 0x00031800013b7983 */ /* 0x000ea80000300800 */
[----:B------:R-:W-:Y:S04]  /*13570*/  LDS.128 R36, [R64+UR7+0x3000] ;  /* 0x0030000740247984 */ /* 0x000fe80008000c00 */
[----:B---3--:R3:W-:Y:S04]  /*13580*/  @P1 STG.E desc[UR14][R24.64], R4 ;  /* 0x0000000418001986 */ /* 0x0087e8000c10190e */
[----:B------:R-:W2:Y:S01]  /*13590*/  LDS.128 R24, [R64+UR7+0x2000] ;  /* 0x0020000740187984 */ /* 0x000ea20008000c00 */
[----:B------:R-:W-:-:S02]  /*135a0*/  LEA R32, P6, R3, R73, 0x2 ;  /* 0x0000004903207211 */ /* 0x000fc400078c10ff */
[----:B------:R-:W-:Y:S01]  /*135b0*/  ISETP.LT.AND P2, PT, R85, R115, !P0 ;  /* 0x000000735500720c */ /* 0x000fe20004741270 */
[----:B------:R-:W2:Y:S01]  /*135c0*/  LDL.LU R58, [R1+0x314] ;  /* 0x00031400013a7983 */ /* 0x000ea20000300800 */
[----:B------:R-:W-:-:S03]  /*135d0*/  LEA R34, P5, R35, R73, 0x2 ;  /* 0x0000004923227211 */ /* 0x000fc600078a10ff */
[----:B------:R-:W2:Y:S01]  /*135e0*/  LDL.LU R60, [R1+0x310] ;  /* 0x00031000013c7983 */ /* 0x000ea20000300800 */
[----:B---3--:R-:W-:Y:S01]  /*135f0*/  IMAD R4, R84, R0, RZ ;  /* 0x0000000054047224 */ /* 0x008fe200078e02ff */
[-C--:B------:R-:W-:Y:S02]  /*13600*/  LEA.HI.X.SX32 R33, R3, R72.reuse, 0x2, P6 ;  /* 0x0000004803217211 */ /* 0x080fe400030f16ff */
[-C--:B------:R-:W-:Y:S01]  /*13610*/  LEA R40, P6, R41, R73.reuse, 0x2 ;  /* 0x0000004929287211 */ /* 0x080fe200078c10ff */
[----:B------:R-:W3:Y:S01]  /*13620*/  LDL.LU R74, [R1+0x35c] ;  /* 0x00035c00014a7983 */ /* 0x000ee20000300800 */
[-C--:B------:R-:W-:Y:S02]  /*13630*/  LEA.HI.X.SX32 R35, R35, R72.reuse, 0x2, P5 ;  /* 0x0000004823237211 */ /* 0x080fe400028f16ff */
[----:B------:R-:W-:Y:S02]  /*13640*/  LEA R42, P5, R4, R73, 0x2 ;  /* 0x00000049042a7211 */ /* 0x000fe400078a10ff */
[----:B------:R-:W-:Y:S01]  /*13650*/  LEA.HI.X.SX32 R41, R41, R72, 0x2, P6 ;  /* 0x0000004829297211 */ /* 0x000fe200030f16ff */
[----:B----4-:R-:W-:Y:S01]  /*13660*/  @P4 STG.E desc[UR14][R32.64], R8 ;  /* 0x0000000820004986 */ /* 0x010fe2000c10190e */
[----:B------:R-:W-:-:S02]  /*13670*/  ISETP.LT.AND P1, PT, R84, R115, !P0 ;  /* 0x000000735400720c */ /* 0x000fc40004721270 */
[----:B------:R-:W-:Y:S01]  /*13680*/  LEA.HI.X.SX32 R43, R4, R72, 0x2, P5 ;  /* 0x00000048042b7211 */ /* 0x000fe200028f16ff */
[----:B------:R-:W-:Y:S04]  /*13690*/  @P3 STG.E desc[UR14][R34.64], R12 ;  /* 0x0000000c22003986 */ /* 0x000fe8000c10190e */
[----:B-1----:R1:W-:Y:S04]  /*136a0*/  @P2 STG.E desc[UR14][R40.64], R16 ;  /* 0x0000001028002986 */ /* 0x0023e8000c10190e */
[----:B------:R-:W4:Y:S04]  /*136b0*/  LDS.128 R32, [R2+UR7+0x4000] ;  /* 0x0040000702207984 */ /* 0x000f280008000c00 */
[----:B-1----:R-:W4:Y:S04]  /*136c0*/  LDL.LU R16, [R1+0x358] ;  /* 0x0003580001107983 */ /* 0x002f280000300800 */
[----:B------:R-:W-:Y:S04]  /*136d0*/  @P1 STG.E desc[UR14][R42.64], R20 ;  /* 0x000000142a001986 */ /* 0x000fe8000c10190e */
[----:B------:R-:W4:Y:S04]  /*136e0*/  LDL.LU R12, [R1+0x354] ;  /* 0x00035400010c7983 */ /* 0x000f280000300800 */
[----:B------:R-:W1:Y:S01]  /*136f0*/  LDS.128 R40, [R64+UR7+0x4000] ;  /* 0x0040000740287984 */ /* 0x000e620008000c00 */
[CC--:B--2---:R-:W-:Y:S01]  /*13700*/  IMAD R3, R46.reuse, R0.reuse, RZ ;  /* 0x000000002e037224 */ /* 0x0c4fe200078e02ff */
[-C--:B------:R-:W-:Y:S01]  /*13710*/  ISETP.LT.AND P3, PT, R46, R115.reuse, !P0 ;  /* 0x000000732e00720c */ /* 0x080fe20004761270 */
[C---:B------:R-:W-:Y:S01]  /*13720*/  IMAD R4, R45.reuse, R0, RZ ;  /* 0x000000002d047224 */ /* 0x040fe200078e02ff */
[----:B------:R-:W-:-:S02]  /*13730*/  ISETP.LT.AND P2, PT, R45, R115, !P0 ;  /* 0x000000732d00720c */ /* 0x000fc40004741270 */
[CC--:B------:R-:W-:Y:S02]  /*13740*/  LEA R52, P5, R3.reuse, R73.reuse, 0x2 ;  /* 0x0000004903347211 */ /* 0x0c0fe400078a10ff */
[C---:B------:R-:W-:Y:S02]  /*13750*/  LEA R54, P4, R4.reuse, R73, 0x2 ;  /* 0x0000004904367211 */ /* 0x040fe400078810ff */
[-C--:B------:R-:W-:Y:S02]  /*13760*/  LEA.HI.X.SX32 R53, R3, R72.reuse, 0x2, P5 ;  /* 0x0000004803357211 */ /* 0x080fe400028f16ff */
[----:B------:R-:W-:Y:S01]  /*13770*/  LEA.HI.X.SX32 R55, R4, R72, 0x2, P4 ;  /* 0x0000004804377211 */ /* 0x000fe200020f16ff */
[C---:B------:R-:W-:Y:S02]  /*13780*/  IMAD R8, R44.reuse, R0, RZ ;  /* 0x000000002c087224 */ /* 0x040fe400078e02ff */
[----:B------:R-:W-:Y:S01]  /*13790*/  @P3 STG.E desc[UR14][R52.64], R24 ;  /* 0x0000001834003986 */ /* 0x000fe2000c10190e */
[----:B------:R-:W-:-:S03]  /*137a0*/  ISETP.LT.AND P1, PT, R44, R115, !P0 ;  /* 0x000000732c00720c */ /* 0x000fc60004721270 */
[----:B------:R2:W-:Y:S01]  /*137b0*/  @P2 STG.E desc[UR14][R54.64], R28 ;  /* 0x0000001c36002986 */ /* 0x0005e2000c10190e */
[----:B------:R-:W-:-:S03]  /*137c0*/  LEA R56, P6, R8, R73, 0x2 ;  /* 0x0000004908387211 */ /* 0x000fc600078c10ff */
[----:B------:R-:W1:Y:S04]  /*137d0*/  LDS.128 R44, [R2+UR7+0x5000] ;  /* 0x00500007022c7984 */ /* 0x000e680008000c00 */
[----:B--2---:R-:W2:Y:S01]  /*137e0*/  LDL.LU R28, [R1+0x350] ;  /* 0x00035000011c7983 */ /* 0x004ea20000300800 */
[----:B------:R-:W-:-:S03]  /*137f0*/  LEA.HI.X.SX32 R57, R8, R72, 0x2, P6 ;  /* 0x0000004808397211 */ /* 0x000fc600030f16ff */
[----:B------:R-:W2:Y:S04]  /*13800*/  LDL.LU R20, [R1+0x34c] ;  /* 0x00034c0001147983 */ /* 0x000ea80000300800 */
[----:B------:R1:W-:Y:S04]  /*13810*/  @P1 STG.E desc[UR14][R56.64], R36 ;  /* 0x0000002438001986 */ /* 0x0003e8000c10190e */
[----:B------:R-:W-:Y:S04]  /*13820*/  LDS.128 R52, [R2+UR7+0x6000] ;  /* 0x0060000702347984 */ /* 0x000fe80008000c00 */
[----:B-1----:R-:W2:Y:S04]  /*13830*/  LDL.LU R36, [R1+0x348] ;  /* 0x0003480001247983 */ /* 0x002ea80000300800 */
[----:B------:R-:W2:Y:S01]  /*13840*/  LDL.LU R24, [R1+0x344] ;  /* 0x0003440001187983 */ /* 0x000ea20000300800 */
[----:B------:R-:W-:-:S03]  /*13850*/  ISETP.LT.AND P5, PT, R48, R115, !P0 ;  /* 0x000000733000720c */ /* 0x000fc600047a1270 */
[----:B------:R-:W1:Y:S01]  /*13860*/  LDS.128 R48, [R64+UR7+0x5000] ;  /* 0x0050000740307984 */ /* 0x000e620008000c00 */
[C---:B------:R-:W-:Y:S01]  /*13870*/  IMAD R4, R59.reuse, R0, RZ ;  /* 0x000000003b047224 */ /* 0x040fe200078e02ff */
[----:B------:R-:W-:-:S04]  /*13880*/  ISETP.LT.AND P3, PT, R59, R115, !P0 ;  /* 0x000000733b00720c */ /* 0x000fc80004761270 */
[----:B------:R-:W-:-:S04]  /*13890*/  LEA R68, P6, R4, R73, 0x2 ;  /* 0x0000004904447211 */ /* 0x000fc800078c10ff */
[----:B------:R-:W-:Y:S02]  /*138a0*/  LEA.HI.X.SX32 R69, R4, R72, 0x2, P6 ;  /* 0x0000004804457211 */ /* 0x000fe400030f16ff */
[CC--:B------:R-:W-:Y:S01]  /*138b0*/  ISETP.LT.AND P2, PT, R58.reuse, R115.reuse, !P0 ;  /* 0x000000733a00720c */ /* 0x0c0fe20004741270 */
[-C--:B------:R-:W-:Y:S02]  /*138c0*/  IMAD R8, R58, R0.reuse, RZ ;  /* 0x000000003a087224 */ /* 0x080fe400078e02ff */
[----:B------:R-:W1:Y:S01]  /*138d0*/  LDS.128 R56, [R64+UR7+0x6000] ;  /* 0x0060000740387984 */ /* 0x000e620008000c00 */
[C---:B------:R-:W-:Y:S01]  /*138e0*/  ISETP.LT.AND P1, PT, R60.reuse, R115, !P0 ;  /* 0x000000733c00720c */ /* 0x040fe20004721270 */
[-C--:B------:R-:W-:Y:S02]  /*138f0*/  IMAD R3, R60, R0.reuse, RZ ;  /* 0x000000003c037224 */ /* 0x080fe400078e02ff */
[----:B------:R4:W1:Y:S01]  /*13900*/  LDS.128 R60, [R2+UR7+0x7000] ;  /* 0x00700007023c7984 */ /* 0x0008620008000c00 */
[----:B------:R-:W-:Y:S01]  /*13910*/  LEA R70, P4, R8, R73, 0x2 ;  /* 0x0000004908467211 */ /* 0x000fe200078810ff */
[----:B---3--:R-:W-:-:S02]  /*13920*/  IMAD R4, R74, R0, RZ ;  /* 0x000000004a047224 */ /* 0x008fc400078e02ff */
[----:B----4-:R3:W-:Y:S01]  /*13930*/  @P3 STG.E desc[UR14][R68.64], R32 ;  /* 0x0000002044003986 */ /* 0x0107e2000c10190e */
[----:B------:R-:W-:Y:S02]  /*13940*/  LEA.HI.X.SX32 R71, R8, R72, 0x2, P4 ;  /* 0x0000004808477211 */ /* 0x000fe400020f16ff */
[----:B------:R-:W-:Y:S01]  /*13950*/  ISETP.LT.AND P3, PT, R74, R115, !P0 ;  /* 0x000000734a00720c */ /* 0x000fe20004761270 */
[----:B------:R-:W4:Y:S01]  /*13960*/  LDS.128 R64, [R64+UR7+0x7000] ;  /* 0x0070000740407984 */ /* 0x000f220008000c00 */
[----:B------:R-:W-:-:S03]  /*13970*/  LEA R2, P6, R3, R73, 0x2 ;  /* 0x0000004903027211 */ /* 0x000fc600078c10ff */
[----:B------:R-:W-:Y:S01]  /*13980*/  @P2 STG.E desc[UR14][R70.64], R40 ;  /* 0x0000002846002986 */ /* 0x000fe2000c10190e */
[----:B------:R-:W-:Y:S02]  /*13990*/  LEA.HI.X.SX32 R3, R3, R72, 0x2, P6 ;  /* 0x0000004803037211 */ /* 0x000fe400030f16ff */
[----:B---3--:R-:W-:-:S04]  /*139a0*/  LEA R68, P4, R4, R73, 0x2 ;  /* 0x0000004904447211 */ /* 0x008fc800078810ff */
[----:B------:R-:W-:Y:S02]  /*139b0*/  LEA.HI.X.SX32 R69, R4, R72, 0x2, P4 ;  /* 0x0000004804457211 */ /* 0x000fe400020f16ff */
[CC--:B------:R-:W-:Y:S01]  /*139c0*/  ISETP.LT.AND P2, PT, R16.reuse, R115.reuse, !P0 ;  /* 0x000000731000720c */ /* 0x0c0fe20004741270 */
[-C--:B------:R-:W-:Y:S02]  /*139d0*/  IMAD R8, R16, R0.reuse, RZ ;  /* 0x0000000010087224 */ /* 0x080fe400078e02ff */
[----:B------:R-:W3:Y:S04]  /*139e0*/  LDL.LU R16, [R1+0x340] ;  /* 0x0003400001107983 */ /* 0x000ee80000300800 */
[----:B------:R4:W-:Y:S01]  /*139f0*/  @P1 STG.E desc[UR14][R2.64], R44 ;  /* 0x0000002c02001986 */ /* 0x0009e2000c10190e */
[C---:B------:R-:W-:Y:S01]  /*13a00*/  ISETP.LT.AND P1, PT, R12.reuse, R115, !P0 ;  /* 0x000000730c00720c */ /* 0x040fe20004721270 */
[----:B------:R-:W-:-:S02]  /*13a10*/  IMAD R4, R12, R0, RZ ;  /* 0x000000000c047224 */ /* 0x000fc400078e02ff */
[----:B------:R-:W3:Y:S04]  /*13a20*/  LDL.LU R32, [R1+0x33c] ;  /* 0x00033c0001207983 */ /* 0x000ee80000300800 */
[----:B-1----:R1:W-:Y:S01]  /*13a30*/  @P3 STG.E desc[UR14][R68.64], R48 ;  /* 0x0000003044003986 */ /* 0x0023e2000c10190e */
[----:B----4-:R-:W-:-:S04]  /*13a40*/  LEA R2, P6, R8, R73, 0x2 ;  /* 0x0000004908027211 */ /* 0x010fc800078c10ff */
[----:B------:R-:W-:Y:S02]  /*13a50*/  LEA.HI.X.SX32 R3, R8, R72, 0x2, P6 ;  /* 0x0000004808037211 */ /* 0x000fe400030f16ff */
[----:B-1----:R-:W-:-:S03]  /*13a60*/  LEA R68, P4, R4, R73, 0x2 ;  /* 0x0000004904447211 */ /* 0x002fc600078810ff */
[----:B------:R1:W-:Y:S01]  /*13a70*/  @P2 STG.E desc[UR14][R2.64], R52 ;  /* 0x0000003402002986 */ /* 0x0003e2000c10190e */
[----:B------:R-:W-:-:S05]  /*13a80*/  LEA.HI.X.SX32 R69, R4, R72, 0x2, P4 ;  /* 0x0000004804457211 */ /* 0x000fca00020f16ff */
[----:B------:R4:W-:Y:S01]  /*13a90*/  @P1 STG.E desc[UR14][R68.64], R56 ;  /* 0x0000003844001986 */ /* 0x0009e2000c10190e */
[CC--:B--2---:R-:W-:Y:S01]  /*13aa0*/  IMAD R12, R28.reuse, R0.reuse, RZ ;  /* 0x000000001c0c7224 */ /* 0x0c4fe200078e02ff */
[----:B------:R-:W-:Y:S02]  /*13ab0*/  ISETP.LT.AND P3, PT, R28, R115, !P0 ;  /* 0x000000731c00720c */ /* 0x000fe40004761270 */
[----:B------:R-:W2:Y:S01]  /*13ac0*/  LDL.LU R28, [R1+0x30c] ;  /* 0x00030c00011c7983 */ /* 0x000ea20000300800 */
[----:B------:R-:W-:Y:S01]  /*13ad0*/  IMAD R8, R20, R0, RZ ;  /* 0x0000000014087224 */ /* 0x000fe200078e02ff */
[----:B------:R-:W-:-:S04]  /*13ae0*/  LEA R70, P6, R12, R73, 0x2 ;  /* 0x000000490c467211 */ /* 0x000fc800078c10ff */
[-C--:B------:R-:W-:Y:S02]  /*13af0*/  LEA.HI.X.SX32 R71, R12, R72.reuse, 0x2, P6 ;  /* 0x000000480c477211 */ /* 0x080fe400030f16ff */
[----:B-1----:R-:W-:Y:S02]  /*13b00*/  LEA R2, P4, R8, R73, 0x2 ;  /* 0x0000004908027211 */ /* 0x002fe400078810ff */
[----:B------:R-:W-:Y:S01]  /*13b10*/  ISETP.LT.AND P2, PT, R20, R115, !P0 ;  /* 0x000000731400720c */ /* 0x000fe20004741270 */
[----:B------:R-:W-:Y:S01]  /*13b20*/  @P3 STG.E desc[UR14][R70.64], R60 ;  /* 0x0000003c46003986 */ /* 0x000fe2000c10190e */
[----:B------:R-:W-:-:S03]  /*13b30*/  LEA.HI.X.SX32 R3, R8, R72, 0x2, P4 ;  /* 0x0000004808037211 */ /* 0x000fc600020f16ff */
[----:B------:R-:W2:Y:S04]  /*13b40*/  LDL.LU R20, [R1+0x308] ;  /* 0x0003080001147983 */ /* 0x000ea80000300800 */
[----:B------:R-:W2:Y:S01]  /*13b50*/  LDL.LU R44, [R1+0x304] ;  /* 0x00030400012c7983 */ /* 0x000ea20000300800 */
[CC--:B------:R-:W-:Y:S01]  /*13b60*/  ISETP.LT.AND P3, PT, R24.reuse, R115.reuse, !P0 ;  /* 0x000000731800720c */ /* 0x0c0fe20004761270 */
[-C--:B------:R-:W-:Y:S02]  /*13b70*/  IMAD R8, R24, R0.reuse, RZ ;  /* 0x0000000018087224 */ /* 0x080fe400078e02ff */
[----:B------:R-:W2:Y:S01]  /*13b80*/  LDL.LU R24, [R1+0x300] ;  /* 0x0003000001187983 */ /* 0x000ea20000300800 */
[C---:B------:R-:W-:Y:S01]  /*13b90*/  IMAD R4, R36.reuse, R0, RZ ;  /* 0x0000000024047224 */ /* 0x040fe200078e02ff */
[----:B------:R-:W-:-:S02]  /*13ba0*/  ISETP.LT.AND P1, PT, R36, R115, !P0 ;  /* 0x000000732400720c */ /* 0x000fc40004721270 */
[----:B------:R1:W-:Y:S02]  /*13bb0*/  @P2 STG.E desc[UR14][R2.64], R64 ;  /* 0x0000004002002986 */ /* 0x0003e4000c10190e */
[CC--:B----4-:R-:W-:Y:S02]  /*13bc0*/  LEA R68, P6, R4.reuse, R73.reuse, 0x2 ;  /* 0x0000004904447211 */ /* 0x0d0fe400078c10ff */
[----:B------:R-:W4:Y:S02]  /*13bd0*/  LDL.LU R36, [R1+0x2fc] ;  /* 0x0002fc0001247983 */ /* 0x000f240000300800 */
[----:B------:R-:W-:Y:S02]  /*13be0*/  LEA.HI.X.SX32 R69, R4, R72, 0x2, P6 ;  /* 0x0000004804457211 */ /* 0x000fe400030f16ff */
[----:B-1----:R-:W-:-:S03]  /*13bf0*/  LEA R2, P4, R8, R73, 0x2 ;  /* 0x0000004908027211 */ /* 0x002fc600078810ff */
[----:B------:R1:W-:Y:S01]  /*13c00*/  @P1 STG.E desc[UR14][R68.64], R5 ;  /* 0x0000000544001986 */ /* 0x0003e2000c10190e */
[----:B------:R-:W-:-:S05]  /*13c10*/  LEA.HI.X.SX32 R3, R8, R72, 0x2, P4 ;  /* 0x0000004808037211 */ /* 0x000fca00020f16ff */
[----:B------:R1:W-:Y:S01]  /*13c20*/  @P3 STG.E desc[UR14][R2.64], R9 ;  /* 0x0000000902003986 */ /* 0x0003e2000c10190e */
[C---:B---3--:R-:W-:Y:S01]  /*13c30*/  IMAD R12, R16.reuse, R0, RZ ;  /* 0x00000000100c7224 */ /* 0x048fe200078e02ff */
[----:B------:R-:W-:-:S04]  /*13c40*/  ISETP.LT.AND P2, PT, R16, R115, !P0 ;  /* 0x000000731000720c */ /* 0x000fc80004741270 */
[----:B------:R-:W-:Y:S01]  /*13c50*/  LEA R4, P6, R12, R73, 0x2 ;  /* 0x000000490c047211 */ /* 0x000fe200078c10ff */
[C---:B------:R-:W-:Y:S01]  /*13c60*/  IMAD R16, R32.reuse, R0, RZ ;  /* 0x0000000020107224 */ /* 0x040fe200078e02ff */
[----:B------:R-:W-:Y:S02]  /*13c70*/  ISETP.LT.AND P1, PT, R32, R115, !P0 ;  /* 0x000000732000720c */ /* 0x000fe40004721270 */
[----:B------:R-:W3:Y:S01]  /*13c80*/  LDL.LU R32, [R1+0x2f8] ;  /* 0x0002f80001207983 */ /* 0x000ee20000300800 */
[-C--:B-1----:R-:W-:Y:S02]  /*13c90*/  LEA.HI.X.SX32 R5, R12, R72.reuse, 0x2, P6 ;  /* 0x000000480c057211 */ /* 0x082fe400030f16ff */
[C---:B------:R-:W-:Y:S01]  /*13ca0*/  LEA R8, P4, R16.reuse, R73, 0x2 ;  /* 0x0000004910087211 */ /* 0x040fe200078810ff */
[----:B------:R-:W3:Y:S03]  /*13cb0*/  LDL.LU R40, [R1+0x2f4] ;  /* 0x0002f40001287983 */ /* 0x000ee60000300800 */
[----:B------:R-:W-:Y:S01]  /*13cc0*/  LEA.HI.X.SX32 R9, R16, R72, 0x2, P4 ;  /* 0x0000004810097211 */ /* 0x000fe200020f16ff */
[----:B------:R-:W-:Y:S04]  /*13cd0*/  @P2 STG.E desc[UR14][R4.64], R13 ;  /* 0x0000000d04002986 */ /* 0x000fe8000c10190e */
[----:B------:R1:W-:Y:S01]  /*13ce0*/  @P1 STG.E desc[UR14][R8.64], R17 ;  /* 0x0000001108001986 */ /* 0x0003e2000c10190e */
[C---:B--2---:R-:W-:Y:S01]  /*13cf0*/  IMAD R12, R28.reuse, R0, RZ ;  /* 0x000000001c0c7224 */ /* 0x044fe200078e02ff */
[----:B------:R-:W-:-:S02]  /*13d00*/  ISETP.LT.AND P3, PT, R28, R115, !P0 ;  /* 0x000000731c00720c */ /* 0x000fc40004761270 */
[----:B------:R-:W2:Y:S02]  /*13d10*/  LDL.LU R28, [R1+0x2f0] ;  /* 0x0002f000011c7983 */ /* 0x000ea40000300800 */
[C---:B------:R-:W-:Y:S02]  /*13d20*/  LEA R2, P6, R12.reuse, R73, 0x2 ;  /* 0x000000490c027211 */ /* 0x040fe400078c10ff */
[----:B-1----:R-:W2:Y:S02]  /*13d30*/  LDL.LU R17, [R1+0x2ec] ;  /* 0x0002ec0001117983 */ /* 0x002ea40000300800 */
[----:B------:R-:W-:-:S05]  /*13d40*/  LEA.HI.X.SX32 R3, R12, R72, 0x2, P6 ;  /* 0x000000480c037211 */ /* 0x000fca00030f16ff */
[----:B------:R1:W-:Y:S01]  /*13d50*/  @P3 STG.E desc[UR14][R2.64], R21 ;  /* 0x0000001502003986 */ /* 0x0003e2000c10190e */
[CC--:B------:R-:W-:Y:S01]  /*13d60*/  IMAD R12, R24.reuse, R0.reuse, RZ ;  /* 0x00000000180c7224 */ /* 0x0c0fe200078e02ff */
[-C--:B------:R-:W-:Y:S02]  /*13d70*/  ISETP.LT.AND P3, PT, R24, R115.reuse, !P0 ;  /* 0x000000731800720c */ /* 0x080fe40004761270 */
[----:B------:R-:W2:Y:S01]  /*13d80*/  LDL.LU R24, [R1+0x2e8] ;  /* 0x0002e80001187983 */ /* 0x000ea20000300800 */
[CC--:B------:R-:W-:Y:S01]  /*13d90*/  IMAD R16, R20.reuse, R0.reuse, RZ ;  /* 0x0000000014107224 */ /* 0x0c0fe200078e02ff */
[-C--:B------:R-:W-:Y:S01]  /*13da0*/  ISETP.LT.AND P2, PT, R20, R115.reuse, !P0 ;  /* 0x000000731400720c */ /* 0x080fe20004741270 */
[C---:B------:R-:W-:Y:S01]  /*13db0*/  IMAD R20, R44.reuse, R0, RZ ;  /* 0x000000002c147224 */ /* 0x040fe200078e02ff */
[----:B------:R-:W-:Y:S02]  /*13dc0*/  ISETP.LT.AND P1, PT, R44, R115, !P0 ;  /* 0x000000732c00720c */ /* 0x000fe40004721270 */
[----:B------:R-:W-:-:S02]  /*13dd0*/  LEA R4, P4, R16, R73, 0x2 ;  /* 0x0000004910047211 */ /* 0x000fc400078810ff */
[-C--:B------:R-:W-:Y:S02]  /*13de0*/  LEA R8, P6, R20, R73.reuse, 0x2 ;  /* 0x0000004914087211 */ /* 0x080fe400078c10ff */
[-C--:B------:R-:W-:Y:S02]  /*13df0*/  LEA.HI.X.SX32 R5, R16, R72.reuse, 0x2, P4 ;  /* 0x0000004810057211 */ /* 0x080fe400020f16ff */
[----:B-1----:R-:W-:Y:S02]  /*13e00*/  LEA R2, P4, R12, R73, 0x2 ;  /* 0x000000490c027211 */ /* 0x002fe400078810ff */
[----:B------:R-:W-:Y:S01]  /*13e10*/  LEA.HI.X.SX32 R9, R20, R72, 0x2, P6 ;  /* 0x0000004814097211 */ /* 0x000fe200030f16ff */
[----:B------:R1:W-:Y:S01]  /*13e20*/  @P2 STG.E desc[UR14][R4.64], R25 ;  /* 0x0000001904002986 */ /* 0x0003e2000c10190e */
[C---:B----4-:R-:W-:Y:S01]  /*13e30*/  IMAD R13, R36.reuse, R0, RZ ;  /* 0x00000000240d7224 */ /* 0x050fe200078e02ff */
[----:B------:R-:W-:Y:S02]  /*13e40*/  ISETP.LT.AND P2, PT, R36, R115, !P0 ;  /* 0x000000732400720c */ /* 0x000fe40004741270 */
[----:B------:R-:W-:Y:S01]  /*13e50*/  LEA.HI.X.SX32 R3, R12, R72, 0x2, P4 ;  /* 0x000000480c037211 */ /* 0x000fe200020f16ff */
[----:B------:R-:W-:Y:S04]  /*13e60*/  @P1 STG.E desc[UR14][R8.64], R29 ;  /* 0x0000001d08001986 */ /* 0x000fe8000c10190e */
[----:B------:R-:W4:Y:S01]  /*13e70*/  LDL.LU R36, [R1+0x2e4] ;  /* 0x0002e40001247983 */ /* 0x000f220000300800 */
[----:B-1----:R-:W-:-:S03]  /*13e80*/  LEA R4, P6, R13, R73, 0x2 ;  /* 0x000000490d047211 */ /* 0x002fc600078c10ff */
[----:B------:R1:W-:Y:S01]  /*13e90*/  @P3 STG.E desc[UR14][R2.64], R37 ;  /* 0x0000002502003986 */ /* 0x0003e2000c10190e */
[----:B------:R-:W-:-:S05]  /*13ea0*/  LEA.HI.X.SX32 R5, R13, R72, 0x2, P6 ;  /* 0x000000480d057211 */ /* 0x000fca00030f16ff */
[----:B------:R1:W-:Y:S01]  /*13eb0*/  @P2 STG.E desc[UR14][R4.64], R33 ;  /* 0x0000002104002986 */ /* 0x0003e2000c10190e */
[CC--:B---3--:R-:W-:Y:S01]  /*13ec0*/  IMAD R12, R32.reuse, R0.reuse, RZ ;  /* 0x00000000200c7224 */ /* 0x0c8fe200078e02ff */
[----:B------:R-:W-:Y:S02]  /*13ed0*/  ISETP.LT.AND P1, PT, R32, R115, !P0 ;  /* 0x000000732000720c */ /* 0x000fe40004721270 */
[----:B------:R-:W3:Y:S01]  /*13ee0*/  LDL.LU R32, [R1+0x2e0] ;  /* 0x0002e00001207983 */ /* 0x000ee20000300800 */
[----:B------:R-:W-:Y:S01]  /*13ef0*/  IMAD R16, R40, R0, RZ ;  /* 0x0000000028107224 */ /* 0x000fe200078e02ff */
[----:B-1----:R-:W-:Y:S02]  /*13f00*/  LEA R2, P4, R12, R73, 0x2 ;  /* 0x000000490c027211 */ /* 0x002fe400078810ff */
[----:B------:R-:W-:Y:S01]  /*13f10*/  ISETP.LT.AND P3, PT, R40, R115, !P0 ;  /* 0x000000732800720c */ /* 0x000fe20004761270 */
[----:B------:R-:W3:Y:S01]  /*13f20*/  LDL.LU R29, [R1+0x3d8] ;  /* 0x0003d800011d7983 */ /* 0x000ee20000300800 */
[----:B------:R-:W-:-:S03]  /*13f30*/  LEA.HI.X.SX32 R3, R12, R72, 0x2, P4 ;  /* 0x000000480c037211 */ /* 0x000fc600020f16ff */
[----:B------:R-:W3:Y:S01]  /*13f40*/  LDL.LU R21, [R1+0x2dc] ;  /* 0x0002dc0001157983 */ /* 0x000ee20000300800 */
[----:B------:R-:W-:-:S03]  /*13f50*/  LEA R8, P6, R16, R73, 0x2 ;  /* 0x0000004910087211 */ /* 0x000fc600078c10ff */
[----:B------:R-:W-:Y:S01]  /*13f60*/  @P1 STG.E desc[UR14][R2.64], R41 ;  /* 0x0000002902001986 */ /* 0x000fe2000c10190e */
[----:B------:R-:W-:-:S05]  /*13f70*/  LEA.HI.X.SX32 R9, R16, R72, 0x2, P6 ;  /* 0x0000004810097211 */ /* 0x000fca00030f16ff */
[----:B------:R-:W-:Y:S01]  /*13f80*/  @P3 STG.E desc[UR14][R8.64], R45 ;  /* 0x0000002d08003986 */ /* 0x000fe2000c10190e */
[CC--:B--2---:R-:W-:Y:S01]  /*13f90*/  IMAD R13, R28.reuse, R0.reuse, RZ ;  /* 0x000000001c0d7224 */ /* 0x0c4fe200078e02ff */
[----:B------:R-:W-:Y:S02]  /*13fa0*/  ISETP.LT.AND P2, PT, R28, R115, !P0 ;  /* 0x000000731c00720c */ /* 0x000fe40004741270 */
[----:B------:R-:W2:Y:S02]  /*13fb0*/  LDL.LU R28, [R1+0x3d4] ;  /* 0x0003d400011c7983 */ /* 0x000ea40000300800 */
[----:B------:R-:W-:Y:S02]  /*13fc0*/  LEA R4, P4, R13, R73, 0x2 ;  /* 0x000000490d047211 */ /* 0x000fe400078810ff */
[C---:B------:R-:W-:Y:S01]  /*13fd0*/  ISETP.LT.AND P1, PT, R17.reuse, R115, !P0 ;  /* 0x000000731100720c */ /* 0x040fe20004721270 */
[----:B------:R-:W-:Y:S01]  /*13fe0*/  IMAD R17, R17, R0, RZ ;  /* 0x0000000011117224 */ /* 0x000fe200078e02ff */
[----:B------:R-:W-:Y:S01]  /*13ff0*/  LEA.HI.X.SX32 R5, R13, R72, 0x2, P4 ;  /* 0x000000480d057211 */ /* 0x000fe200020f16ff */
[----:B------:R-:W2:Y:S03]  /*14000*/  LDL.LU R25, [R1+0x3d0] ;  /* 0x0003d00001197983 */ /* 0x000ea60000300800 */
[----:B------:R-:W-:Y:S01]  /*14010*/  LEA R12, P3, R17, R73, 0x2 ;  /* 0x00000049110c7211 */ /* 0x000fe200078610ff */
[C---:B------:R-:W-:Y:S01]  /*14020*/  IMAD R20, R24.reuse, R0, RZ ;  /* 0x0000000018147224 */ /* 0x040fe200078e02ff */
[----:B------:R-:W-:-:S02]  /*14030*/  ISETP.LT.AND P4, PT, R24, R115, !P0 ;  /* 0x000000731800720c */ /* 0x000fc40004781270 */
[----:B------:R-:W-:Y:S01]  /*14040*/  LEA.HI.X.SX32 R13, R17, R72, 0x2, P3 ;  /* 0x00000048110d7211 */ /* 0x000fe200018f16ff */
[----:B------:R-:W-:Y:S01]  /*14050*/  @P2 STG.E desc[UR14][R4.64], R49 ;  /* 0x0000003104002986 */ /* 0x000fe2000c10190e */
[----:B------:R-:W-:-:S03]  /*14060*/  LEA R16, P6, R20, R73, 0x2 ;  /* 0x0000004914107211 */ /* 0x000fc600078c10ff */
[----:B------:R-:W2:Y:S01]  /*14070*/  LDL.LU R24, [R1+0x3cc] ;  /* 0x0003cc0001187983 */ /* 0x000ea20000300800 */
[----:B------:R-:W-:-:S03]  /*14080*/  LEA.HI.X.SX32 R17, R20, R72, 0x2, P6 ;  /* 0x0000004814117211 */ /* 0x000fc600030f16ff */
[----:B------:R-:W-:Y:S04]  /*14090*/  @P1 STG.E desc[UR14][R12.64], R53 ;  /* 0x000000350c001986 */ /* 0x000fe8000c10190e */
[----:B------:R-:W2:Y:S04]  /*140a0*/  LDL.LU R20, [R1+0x3c8] ;  /* 0x0003c80001147983 */ /* 0x000ea80000300800 */
[----:B------:R1:W-:Y:S04]  /*140b0*/  @P4 STG.E desc[UR14][R16.64], R57 ;  /* 0x0000003910004986 */ /* 0x0003e8000c10190e */
[----:B-1----:R-:W2:Y:S01]  /*140c0*/  LDL.LU R16, [R1+0x3c4] ;  /* 0x0003c40001107983 */ /* 0x002ea20000300800 */
[C---:B----4-:R-:W-:Y:S01]  /*140d0*/  IMAD R3, R36.reuse, R0, RZ ;  /* 0x0000000024037224 */ /* 0x050fe200078e02ff */
[----:B------:R-:W-:-:S04]  /*140e0*/  ISETP.LT.AND P2, PT, R36, R115, !P0 ;  /* 0x000000732400720c */ /* 0x000fc80004741270 */
[----:B------:R-:W-:-:S04]  /*140f0*/  LEA R2, P1, R3, R73, 0x2 ;  /* 0x0000004903027211 */ /* 0x000fc800078210ff */
[----:B------:R-:W-:-:S05]  /*14100*/  LEA.HI.X.SX32 R3, R3, R72, 0x2, P1 ;  /* 0x0000004803037211 */ /* 0x000fca00008f16ff */
[----:B------:R1:W-:Y:S01]  /*14110*/  @P2 STG.E desc[UR14][R2.64], R61 ;  /* 0x0000003d02002986 */ /* 0x0003e2000c10190e */
[C---:B---3--:R-:W-:Y:S01]  /*14120*/  IMAD R8, R32.reuse, R0, RZ ;  /* 0x0000000020087224 */ /* 0x048fe200078e02ff */
[----:B------:R-:W-:-:S04]  /*14130*/  ISETP.LT.AND P3, PT, R32, R115, !P0 ;  /* 0x000000732000720c */ /* 0x000fc80004761270 */
[C---:B------:R-:W-:Y:S01]  /*14140*/  LEA R4, P6, R8.reuse, R73, 0x2 ;  /* 0x0000004908047211 */ /* 0x040fe200078c10ff */
[C---:B------:R-:W-:Y:S01]  /*14150*/  IMAD R9, R21.reuse, R0, RZ ;  /* 0x0000000015097224 */ /* 0x040fe200078e02ff */
[-C--:B------:R-:W-:Y:S02]  /*14160*/  ISETP.LT.AND P1, PT, R21, R115.reuse, !P0 ;  /* 0x000000731500720c */ /* 0x080fe40004721270 */
[----:B------:R-:W-:Y:S01]  /*14170*/  LEA.HI.X.SX32 R5, R8, R72, 0x2, P6 ;  /* 0x0000004808057211 */ /* 0x000fe200030f16ff */
[C---:B------:R-:W-:Y:S01]  /*14180*/  IMAD R21, R0.reuse, 0x4, R9 ;  /* 0x0000000400157824 */ /* 0x040fe200078e0209 */
[----:B------:R-:W-:Y:S02]  /*14190*/  ISETP.LT.AND P4, PT, R29, R115, !P0 ;  /* 0x000000731d00720c */ /* 0x000fe40004781270 */
[----:B------:R-:W3:Y:S01]  /*141a0*/  LDL.LU R29, [R1+0x3c0] ;  /* 0x0003c000011d7983 */ /* 0x000ee20000300800 */
[----:B------:R-:W-:Y:S01]  /*141b0*/  IMAD R17, R0, 0x4, R21 ;  /* 0x0000000400117824 */ /* 0x000fe200078e0215 */
[----:B------:R-:W-:-:S02]  /*141c0*/  LEA R12, P6, R21, R73, 0x2 ;  /* 0x00000049150c7211 */ /* 0x000fc400078c10ff */
[----:B------:R-:W-:Y:S01]  /*141d0*/  @P3 STG.E desc[UR14][R4.64], R65 ;  /* 0x0000004104003986 */ /* 0x000fe2000c10190e */
[-C--:B------:R-:W-:Y:S02]  /*141e0*/  LEA R8, P2, R9, R73.reuse, 0x2 ;  /* 0x0000004909087211 */ /* 0x080fe400078410ff */
[-C--:B------:R-:W-:Y:S02]  /*141f0*/  LEA.HI.X.SX32 R13, R21, R72.reuse, 0x2, P6 ;  /* 0x00000048150d7211 */ /* 0x080fe400030f16ff */
[----:B-1----:R-:W-:Y:S02]  /*14200*/  LEA R2, P6, R17, R73, 0x2 ;  /* 0x0000004911027211 */ /* 0x002fe400078c10ff */
[-C--:B------:R-:W-:Y:S02]  /*14210*/  LEA.HI.X.SX32 R9, R9, R72.reuse, 0x2, P2 ;  /* 0x0000004809097211 */ /* 0x080fe400010f16ff */
[----:B------:R-:W-:-:S03]  /*14220*/  LEA.HI.X.SX32 R3, R17, R72, 0x2, P6 ;  /* 0x0000004811037211 */ /* 0x000fc600030f16ff */
[----:B------:R-:W-:Y:S04]  /*14230*/  @P1 STG.E desc[UR14][R8.64], R6 ;  /* 0x0000000608001986 */ /* 0x000fe8000c10190e */
[----:B------:R-:W-:Y:S04]  /*14240*/  @P5 STG.E desc[UR14][R12.64], R10 ;  /* 0x0000000a0c005986 */ /* 0x000fe8000c10190e */
[----:B------:R1:W-:Y:S01]  /*14250*/  @P4 STG.E desc[UR14][R2.64], R14 ;  /* 0x0000000e02004986 */ /* 0x0003e2000c10190e */
[----:B--2---:R-:W-:-:S03]  /*14260*/  ISETP.LT.AND P3, PT, R28, R115, !P0 ;  /* 0x000000731c00720c */ /* 0x004fc60004761270 */
[----:B------:R-:W2:Y:S01]  /*14270*/  LDL.LU R28, [R1+0x3bc] ;  /* 0x0003bc00011c7983 */ /* 0x000ea20000300800 */
[----:B------:R-:W-:-:S03]  /*14280*/  ISETP.LT.AND P2, PT, R25, R115, !P0 ;  /* 0x000000731900720c */ /* 0x000fc60004741270 */
[----:B------:R-:W4:Y:S01]  /*14290*/  LDL.LU R25, [R1+0x3b8] ;  /* 0x0003b80001197983 */ /* 0x000f220000300800 */
[----:B------:R-:W-:-:S03]  /*142a0*/  ISETP.LT.AND P1, PT, R24, R115, !P0 ;  /* 0x000000731800720c */ /* 0x000fc60004721270 */
[----:B------:R-:W4:Y:S01]  /*142b0*/  LDL.LU R24, [R1+0x3b4] ;  /* 0x0003b40001187983 */ /* 0x000f220000300800 */
[----:B------:R-:W-:-:S03]  /*142c0*/  ISETP.LT.AND P5, PT, R20, R115, !P0 ;  /* 0x000000731400720c */ /* 0x000fc600047a1270 */
[----:B------:R-:W4:Y:S01]  /*142d0*/  LDL.LU R20, [R1+0x3b0] ;  /* 0x0003b00001147983 */ /* 0x000f220000300800 */
[----:B------:R-:W-:-:S03]  /*142e0*/  ISETP.LT.AND P4, PT, R16, R115, !P0 ;  /* 0x000000731000720c */ /* 0x000fc60004781270 */
[----:B------:R-:W4:Y:S04]  /*142f0*/  LDL.LU R16, [R1+0x3ac] ;  /* 0x0003ac0001107983 */ /* 0x000f280000300800 */
[----:B-1----:R-:W4:Y:S01]  /*14300*/  LDL.LU R14, [R1+0x3a8] ;  /* 0x0003a800010e7983 */ /* 0x002f220000300800 */
[----:B------:R-:W-:-:S04]  /*14310*/  IMAD R21, R0, 0x4, R17 ;  /* 0x0000000400157824 */ /* 0x000fc800078e0211 */
[----:B------:R-:W-:Y:S01]  /*14320*/  IMAD R17, R0, 0x4, R21 ;  /* 0x0000000400117824 */ /* 0x000fe200078e0215 */
[----:B------:R-:W-:-:S04]  /*14330*/  LEA R4, P6, R21, R73, 0x2 ;  /* 0x0000004915047211 */ /* 0x000fc800078c10ff */
[----:B------:R-:W-:Y:S01]  /*14340*/  LEA.HI.X.SX32 R5, R21, R72, 0x2, P6 ;  /* 0x0000004815057211 */ /* 0x000fe200030f16ff */
[----:B------:R-:W-:Y:S01]  /*14350*/  IMAD R21, R0, 0x4, R17 ;  /* 0x0000000400157824 */ /* 0x000fe200078e0211 */
[----:B------:R-:W-:-:S04]  /*14360*/  LEA R8, P6, R17, R73, 0x2 ;  /* 0x0000004911087211 */ /* 0x000fc800078c10ff */
[----:B------:R-:W-:Y:S01]  /*14370*/  LEA.HI.X.SX32 R9, R17, R72, 0x2, P6 ;  /* 0x0000004811097211 */ /* 0x000fe200030f16ff */
[----:B------:R-:W-:Y:S01]  /*14380*/  IMAD R17, R0, 0x4, R21 ;  /* 0x0000000400117824 */ /* 0x000fe200078e0215 */
[----:B------:R-:W-:-:S04]  /*14390*/  LEA R12, P6, R21, R73, 0x2 ;  /* 0x00000049150c7211 */ /* 0x000fc800078c10ff */
[-C--:B------:R-:W-:Y:S01]  /*143a0*/  LEA.HI.X.SX32 R13, R21, R72.reuse, 0x2, P6 ;  /* 0x00000048150d7211 */ /* 0x080fe200030f16ff */
[C---:B------:R-:W-:Y:S01]  /*143b0*/  IMAD R21, R0.reuse, 0x4, R17 ;  /* 0x0000000400157824 */ /* 0x040fe200078e0211 */
[CC--:B------:R-:W-:Y:S01]  /*143c0*/  LEA R2, P6, R17.reuse, R73.reuse, 0x2 ;  /* 0x0000004911027211 */ /* 0x0c0fe200078c10ff */
[----:B------:R1:W-:Y:S03]  /*143d0*/  @P3 STG.E desc[UR14][R4.64], R18 ;  /* 0x0000001204003986 */ /* 0x0003e6000c10190e */
[----:B------:R-:W-:Y:S01]  /*143e0*/  LEA.HI.X.SX32 R3, R17, R72, 0x2, P6 ;  /* 0x0000004811037211 */ /* 0x000fe200030f16ff */
[----:B------:R-:W-:Y:S01]  /*143f0*/  IMAD R17, R0, 0x4, R21 ;  /* 0x0000000400117824 */ /* 0x000fe200078e0215 */
[----:B------:R1:W-:Y:S02]  /*14400*/  @P2 STG.E desc[UR14][R8.64], R22 ;  /* 0x0000001608002986 */ /* 0x0003e4000c10190e */
[----:B-1----:R-:W-:-:S02]  /*14410*/  LEA R4, P6, R21, R73, 0x2 ;  /* 0x0000004915047211 */ /* 0x002fc400078c10ff */
[----:B------:R-:W4:Y:S02]  /*14420*/  LDL.LU R18, [R1+0x3a4] ;  /* 0x0003a40001127983 */ /* 0x000f240000300800 */
[-C--:B------:R-:W-:Y:S02]  /*14430*/  LEA.HI.X.SX32 R5, R21, R72.reuse, 0x2, P6 ;  /* 0x0000004815057211 */ /* 0x080fe400030f16ff */
[----:B------:R-:W4:Y:S01]  /*14440*/  LDL.LU R6, [R1+0x3a0] ;  /* 0x0003a00001067983 */ /* 0x000f220000300800 */
[C---:B------:R-:W-:Y:S01]  /*14450*/  LEA R8, P6, R17.reuse, R73, 0x2 ;  /* 0x0000004911087211 */ /* 0x040fe200078c10ff */
[----:B------:R-:W-:Y:S02]  /*14460*/  IMAD R21, R0, 0x4, R17 ;  /* 0x0000000400157824 */ /* 0x000fe400078e0211 */
[----:B------:R1:W-:Y:S01]  /*14470*/  @P1 STG.E desc[UR14][R12.64], R26 ;  /* 0x0000001a0c001986 */ /* 0x0003e2000c10190e */
[----:B------:R-:W-:-:S03]  /*14480*/  LEA.HI.X.SX32 R9, R17, R72, 0x2, P6 ;  /* 0x0000004811097211 */ /* 0x000fc600030f16ff */
[----:B------:R2:W-:Y:S04]  /*14490*/  @P5 STG.E desc[UR14][R2.64], R30 ;  /* 0x0000001e02005986 */ /* 0x0005e8000c10190e */
[----:B------:R-:W4:Y:S01]  /*144a0*/  LDL.LU R10, [R1+0x39c] ;  /* 0x00039c00010a7983 */ /* 0x000f220000300800 */
[----:B-1----:R-:W-:-:S03]  /*144b0*/  LEA R12, P6, R21, R73, 0x2 ;  /* 0x00000049150c7211 */ /* 0x002fc600078c10ff */
[----:B------:R1:W-:Y:S01]  /*144c0*/  @P4 STG.E desc[UR14][R4.64], R38 ;  /* 0x0000002604004986 */ /* 0x0003e2000c10190e */
[----:B------:R-:W-:Y:S02]  /*144d0*/  LEA.HI.X.SX32 R13, R21, R72, 0x2, P6 ;  /* 0x00000048150d7211 */ /* 0x000fe400030f16ff */
[----:B---3--:R-:W-:-:S13]  /*144e0*/  ISETP.LT.AND P3, PT, R29, R115, !P0 ;  /* 0x000000731d00720c */ /* 0x008fda0004761270 */
[----:B------:R3:W-:Y:S01]  /*144f0*/  @P3 STG.E desc[UR14][R8.64], R34 ;  /* 0x0000002208003986 */ /* 0x0007e2000c10190e */
[----:B--2---:R-:W-:-:S13]  /*14500*/  ISETP.LT.AND P2, PT, R28, R115, !P0 ;  /* 0x000000731c00720c */ /* 0x004fda0004741270 */
[----:B------:R2:W-:Y:S01]  /*14510*/  @P2 STG.E desc[UR14][R12.64], R42 ;  /* 0x0000002a0c002986 */ /* 0x0005e2000c10190e */
[----:B----4-:R-:W-:-:S03]  /*14520*/  ISETP.LT.AND P4, PT, R20, R115, !P0 ;  /* 0x000000731400720c */ /* 0x010fc60004781270 */
[----:B------:R-:W4:Y:S01]  /*14530*/  LDL.LU R20, [R1+0x398] ;  /* 0x0003980001147983 */ /* 0x000f220000300800 */
[----:B------:R-:W-:-:S03]  /*14540*/  ISETP.LT.AND P3, PT, R16, R115, !P0 ;  /* 0x000000731000720c */ /* 0x000fc60004761270 */
[----:B------:R-:W4:Y:S01]  /*14550*/  LDL.LU R16, [R1+0x394] ;  /* 0x0003940001107983 */ /* 0x000f220000300800 */
[----:B------:R-:W-:-:S03]  /*14560*/  ISETP.LT.AND P2, PT, R14, R115, !P0 ;  /* 0x000000730e00720c */ /* 0x000fc60004741270 */
[----:B------:R-:W4:Y:S01]  /*14570*/  LDL.LU R14, [R1+0x390] ;  /* 0x00039000010e7983 */ /* 0x000f220000300800 */
[----:B------:R-:W-:-:S04]  /*14580*/  IMAD R17, R0, 0x4, R21 ;  /* 0x0000000400117824 */ /* 0x000fc800078e0215 */
[C---:B------:R-:W-:Y:S01]  /*14590*/  IMAD R21, R0.reuse, 0x4, R17 ;  /* 0x0000000400157824 */ /* 0x040fe200078e0211 */
[----:B------:R-:W-:Y:S02]  /*145a0*/  LEA R2, P6, R17, R73, 0x2 ;  /* 0x0000004911027211 */ /* 0x000fe400078c10ff */
[-C--:B------:R-:W-:Y:S02]  /*145b0*/  ISETP.LT.AND P1, PT, R25, R115.reuse, !P0 ;  /* 0x000000731900720c */ /* 0x080fe40004721270 */
[----:B------:R-:W-:Y:S01]  /*145c0*/  LEA.HI.X.SX32 R3, R17, R72, 0x2, P6 ;  /* 0x0000004811037211 */ /* 0x000fe200030f16ff */
[----:B------:R-:W-:Y:S01]  /*145d0*/  IMAD R17, R0, 0x4, R21 ;  /* 0x0000000400117824 */ /* 0x000fe200078e0215 */
[----:B------:R-:W-:Y:S02]  /*145e0*/  ISETP.LT.AND P5, PT, R24, R115, !P0 ;  /* 0x000000731800720c */ /* 0x000fe400047a1270 */
[----:B-1----:R-:W-:-:S04]  /*145f0*/  LEA R4, P6, R21, R73, 0x2 ;  /* 0x0000004915047211 */ /* 0x002fc800078c10ff */
[-C--:B------:R-:W-:Y:S01]  /*14600*/  LEA.HI.X.SX32 R5, R21, R72.reuse, 0x2, P6 ;  /* 0x0000004815057211 */ /* 0x080fe200030f16ff */
[C---:B------:R-:W-:Y:S01]  /*14610*/  IMAD R21, R0.reuse, 0x4, R17 ;  /* 0x0000000400157824 */ /* 0x040fe200078e0211 */
[CC--:B---3--:R-:W-:Y:S01]  /*14620*/  LEA R8, P6, R17.reuse, R73.reuse, 0x2 ;  /* 0x0000004911087211 */ /* 0x0c8fe200078c10ff */
[----:B------:R1:W-:Y:S03]  /*14630*/  @P1 STG.E desc[UR14][R2.64], R46 ;  /* 0x0000002e02001986 */ /* 0x0003e6000c10190e */
[-C--:B------:R-:W-:Y:S01]  /*14640*/  LEA.HI.X.SX32 R9, R17, R72.reuse, 0x2, P6 ;  /* 0x0000004811097211 */ /* 0x080fe200030f16ff */
[C---:B------:R-:W-:Y:S01]  /*14650*/  IMAD R17, R0.reuse, 0x4, R21 ;  /* 0x0000000400117824 */ /* 0x040fe200078e0215 */
[CC--:B--2---:R-:W-:Y:S01]  /*14660*/  LEA R12, P6, R21.reuse, R73.reuse, 0x2 ;  /* 0x00000049150c7211 */ /* 0x0c4fe200078c10ff */
[----:B------:R2:W-:Y:S03]  /*14670*/  @P5 STG.E desc[UR14][R4.64], R50 ;  /* 0x0000003204005986 */ /* 0x0005e6000c10190e */
[----:B------:R-:W-:Y:S01]  /*14680*/  LEA.HI.X.SX32 R13, R21, R72, 0x2, P6 ;  /* 0x00000048150d7211 */ /* 0x000fe200030f16ff */
[----:B------:R-:W-:Y:S01]  /*14690*/  IMAD R21, R0, 0x4, R17 ;  /* 0x0000000400157824 */ /* 0x000fe200078e0211 */
[----:B-1----:R-:W-:-:S02]  /*146a0*/  LEA R2, P6, R17, R73, 0x2 ;  /* 0x0000004911027211 */ /* 0x002fc400078c10ff */
[-C--:B------:R-:W-:Y:S02]  /*146b0*/  ISETP.LT.AND P1, PT, R18, R115.reuse, !P0 ;  /* 0x000000731200720c */ /* 0x080fe40004721270 */
[----:B------:R-:W3:Y:S01]  /*146c0*/  LDL.LU R18, [R1+0x38c] ;  /* 0x00038c0001127983 */ /* 0x000ee20000300800 */
[----:B------:R-:W-:-:S03]  /*146d0*/  ISETP.LT.AND P5, PT, R6, R115, !P0 ;  /* 0x000000730600720c */ /* 0x000fc600047a1270 */
[----:B------:R-:W3:Y:S01]  /*146e0*/  LDL.LU R6, [R1+0x388] ;  /* 0x0003880001067983 */ /* 0x000ee20000300800 */
[-C--:B------:R-:W-:Y:S02]  /*146f0*/  LEA.HI.X.SX32 R3, R17, R72.reuse, 0x2, P6 ;  /* 0x0000004811037211 */ /* 0x080fe400030f16ff */
[C---:B--2---:R-:W-:Y:S01]  /*14700*/  LEA R4, P6, R21.reuse, R73, 0x2 ;  /* 0x0000004915047211 */ /* 0x044fe200078c10ff */
[----:B------:R1:W-:Y:S03]  /*14710*/  @P4 STG.E desc[UR14][R8.64], R54 ;  /* 0x0000003608004986 */ /* 0x0003e6000c10190e */
[----:B------:R-:W-:Y:S01]  /*14720*/  LEA.HI.X.SX32 R5, R21, R72, 0x2, P6 ;  /* 0x0000004815057211 */ /* 0x000fe200030f16ff */
[----:B------:R2:W-:Y:S01]  /*14730*/  @P3 STG.E desc[UR14][R12.64], R58 ;  /* 0x0000003a0c003986 */ /* 0x0005e2000c10190e */
[----:B------:R-:W-:-:S03]  /*14740*/  ISETP.LT.AND P4, PT, R10, R115, !P0 ;  /* 0x000000730a00720c */ /* 0x000fc60004781270 */
[----:B------:R-:W3:Y:S04]  /*14750*/  LDL.LU R10, [R1+0x384] ;  /* 0x00038400010a7983 */ /* 0x000ee80000300800 */
[----:B------:R1:W-:Y:S04]  /*14760*/  @P2 STG.E desc[UR14][R2.64], R62 ;  /* 0x0000003e02002986 */ /* 0x0003e8000c10190e */
        /* <DEDUP_REMOVED lines=8> */
[----:B------:R-:W-:Y:S01]  /*147f0*/  IMAD R21, R0, 0x4, R17 ;  /* 0x0000000400157824 */ /* 0x000fe200078e0211 */
[----:B-1----:R-:W-:-:S04]  /*14800*/  LEA R8, P6, R17, R73, 0x2 ;  /* 0x0000004911087211 */ /* 0x002fc800078c10ff */
[----:B------:R-:W-:Y:S01]  /*14810*/  LEA.HI.X.SX32 R9, R17, R72, 0x2, P6 ;  /* 0x0000004811097211 */ /* 0x000fe200030f16ff */
[----:B------:R-:W-:Y:S01]  /*14820*/  IMAD R17, R0, 0x4, R21 ;  /* 0x0000000400117824 */ /* 0x000fe200078e0215 */
[----:B--2---:R-:W-:-:S04]  /*14830*/  LEA R12, P6, R21, R73, 0x2 ;  /* 0x00000049150c7211 */ /* 0x004fc800078c10ff */
[-C--:B------:R-:W-:Y:S01]  /*14840*/  LEA.HI.X.SX32 R13, R21, R72.reuse, 0x2, P6 ;  /* 0x00000048150d7211 */ /* 0x080fe200030f16ff */
[C---:B------:R-:W-:Y:S01]  /*14850*/  IMAD R21, R0.reuse, 0x4, R17 ;  /* 0x0000000400157824 */ /* 0x040fe200078e0211 */
[CC--:B------:R-:W-:Y:S01]  /*14860*/  LEA R2, P6, R17.reuse, R73.reuse, 0x2 ;  /* 0x0000004911027211 */ /* 0x0c0fe200078c10ff */
[----:B------:R1:W-:Y:S03]  /*14870*/  @P5 STG.E desc[UR14][R8.64], R7 ;  /* 0x0000000708005986 */ /* 0x0003e6000c10190e */
[-C--:B------:R-:W-:Y:S01]  /*14880*/  LEA.HI.X.SX32 R3, R17, R72.reuse, 0x2, P6 ;  /* 0x0000004811037211 */ /* 0x080fe200030f16ff */
[C---:B------:R-:W-:Y:S01]  /*14890*/  IMAD R17, R0.reuse, 0x4, R21 ;  /* 0x0000000400117824 */ /* 0x040fe200078e0215 */
[C---:B------:R-:W-:Y:S01]  /*148a0*/  LEA R4, P6, R21.reuse, R73, 0x2 ;  /* 0x0000004915047211 */ /* 0x040fe200078c10ff */
[----:B------:R2:W-:Y:S03]  /*148b0*/  @P4 STG.E desc[UR14][R12.64], R11 ;  /* 0x0000000b0c004986 */ /* 0x0005e6000c10190e */
[----:B------:R-:W-:Y:S01]  /*148c0*/  LEA.HI.X.SX32 R5, R21, R72, 0x2, P6 ;  /* 0x0000004815057211 */ /* 0x000fe200030f16ff */
[----:B-1----:R-:W-:Y:S01]  /*148d0*/  IMAD R9, R0, 0x4, R17 ;  /* 0x0000000400097824 */ /* 0x002fe200078e0211 */
[----:B---3--:R-:W-:-:S02]  /*148e0*/  ISETP.LT.AND P5, PT, R18, R115, !P0 ;  /* 0x000000731200720c */ /* 0x008fc400047a1270 */
[----:B------:R-:W-:Y:S01]  /*148f0*/  ISETP.LT.AND P4, PT, R6, R115, !P0 ;  /* 0x000000730600720c */ /* 0x000fe20004781270 */
[----:B--2---:R-:W-:Y:S01]  /*14900*/  IMAD R11, R0, 0x4, R9 ;  /* 0x00000004000b7824 */ /* 0x004fe200078e0209 */
[CC--:B------:R-:W-:Y:S01]  /*14910*/  LEA R6, P6, R17.reuse, R73.reuse, 0x2 ;  /* 0x0000004911067211 */ /* 0x0c0fe200078c10ff */
[----:B------:R-:W2:Y:S03]  /*14920*/  LDL.LU R18, [R1+0x374] ;  /* 0x0003740001127983 */ /* 0x000ea60000300800 */
[----:B------:R-:W-:Y:S01]  /*14930*/  LEA.HI.X.SX32 R7, R17, R72, 0x2, P6 ;  /* 0x0000004811077211 */ /* 0x000fe200030f16ff */
[----:B------:R1:W-:Y:S01]  /*14940*/  @P3 STG.E desc[UR14][R2.64], R15 ;  /* 0x0000000f02003986 */ /* 0x0003e2000c10190e */
[----:B------:R-:W-:-:S03]  /*14950*/  LEA R8, P6, R9, R73, 0x2 ;  /* 0x0000004909087211 */ /* 0x000fc600078c10ff */
[----:B------:R-:W3:Y:S01]  /*14960*/  LDL.LU R12, [R1+0x370] ;  /* 0x00037000010c7983 */ /* 0x000ee20000300800 */
[----:B------:R-:W-:Y:S02]  /*14970*/  LEA.HI.X.SX32 R9, R9, R72, 0x2, P6 ;  /* 0x0000004809097211 */ /* 0x000fe400030f16ff */
[-C--:B------:R-:W-:Y:S01]  /*14980*/  ISETP.LT.AND P3, PT, R10, R115.reuse, !P0 ;  /* 0x000000730a00720c */ /* 0x080fe20004761270 */
[----:B------:R1:W-:Y:S04]  /*14990*/  @P2 STG.E desc[UR14][R4.64], R19 ;  /* 0x0000001304002986 */ /* 0x0003e8000c10190e */
[----:B------:R-:W3:Y:S04]  /*149a0*/  LDL.LU R10, [R1+0x36c] ;  /* 0x00036c00010a7983 */ /* 0x000ee80000300800 */
[----:B------:R1:W-:Y:S04]  /*149b0*/  @P1 STG.E desc[UR14][R6.64], R23 ;  /* 0x0000001706001986 */ /* 0x0003e8000c10190e */
[----:B------:R1:W-:Y:S01]  /*149c0*/  @P5 STG.E desc[UR14][R8.64], R27 ;  /* 0x0000001b08005986 */ /* 0x0003e2000c10190e */
[----:B----4-:R-:W-:-:S03]  /*149d0*/  ISETP.LT.AND P1, PT, R16, R115, !P0 ;  /* 0x000000731000720c */ /* 0x010fc60004721270 */
[----:B------:R-:W4:Y:S01]  /*149e0*/  LDL.LU R16, [R1+0x368] ;  /* 0x0003680001107983 */ /* 0x000f220000300800 */
[----:B------:R-:W-:-:S03]  /*149f0*/  ISETP.LT.AND P5, PT, R14, R115, !P0 ;  /* 0x000000730e00720c */ /* 0x000fc600047a1270 */
[----:B------:R-:W4:Y:S01]  /*14a00*/  LDL.LU R14, [R1+0x364] ;  /* 0x00036400010e7983 */ /* 0x000f220000300800 */
[----:B-1----:R-:W-:Y:S01]  /*14a10*/  LEA R2, P6, R11, R73, 0x2 ;  /* 0x000000490b027211 */ /* 0x002fe200078c10ff */
[----:B------:R-:W-:-:S03]  /*14a20*/  IMAD R13, R0, 0x4, R11 ;  /* 0x00000004000d7824 */ /* 0x000fc600078e020b */
[----:B------:R-:W-:Y:S01]  /*14a30*/  LEA.HI.X.SX32 R3, R11, R72, 0x2, P6 ;  /* 0x000000480b037211 */ /* 0x000fe200030f16ff */
[----:B------:R-:W-:Y:S01]  /*14a40*/  IMAD R11, R0, 0x4, R13 ;  /* 0x00000004000b7824 */ /* 0x000fe200078e020d */
[----:B------:R-:W-:-:S04]  /*14a50*/  LEA R4, P6, R13, R73, 0x2 ;  /* 0x000000490d047211 */ /* 0x000fc800078c10ff */
[-C--:B------:R-:W-:Y:S01]  /*14a60*/  LEA.HI.X.SX32 R5, R13, R72.reuse, 0x2, P6 ;  /* 0x000000480d057211 */ /* 0x080fe200030f16ff */
[----:B------:R-:W-:Y:S01]  /*14a70*/  IMAD R13, R0, 0x4, R11 ;  /* 0x00000004000d7824 */ /* 0x000fe200078e020b */
[C---:B------:R-:W-:Y:S02]  /*14a80*/  LEA R6, P6, R11.reuse, R73, 0x2 ;  /* 0x000000490b067211 */ /* 0x040fe400078c10ff */
[----:B------:R-:W-:Y:S02]  /*14a90*/  ISETP.LT.AND P2, PT, R20, R115, !P0 ;  /* 0x000000731400720c */ /* 0x000fe40004741270 */
[----:B------:R-:W-:Y:S01]  /*14aa0*/  LEA.HI.X.SX32 R7, R11, R72, 0x2, P6 ;  /* 0x000000480b077211 */ /* 0x000fe200030f16ff */
[----:B------:R-:W-:Y:S01]  /*14ab0*/  IMAD R11, R0, 0x4, R13 ;  /* 0x00000004000b7824 */ /* 0x000fe200078e020d */
[----:B------:R-:W-:-:S03]  /*14ac0*/  LEA R8, P6, R13, R73, 0x2 ;  /* 0x000000490d087211 */ /* 0x000fc600078c10ff */
[C---:B------:R-:W-:Y:S01]  /*14ad0*/  IMAD R15, R0.reuse, 0x4, R11 ;  /* 0x00000004000f7824 */ /* 0x040fe200078e020b */
[----:B------:R-:W-:Y:S01]  /*14ae0*/  LEA.HI.X.SX32 R9, R13, R72, 0x2, P6 ;  /* 0x000000480d097211 */ /* 0x000fe200030f16ff */
[----:B------:R-:W-:Y:S02]  /*14af0*/  @P4 STG.E desc[UR14][R2.64], R31 ;  /* 0x0000001f02004986 */ /* 0x000fe4000c10190e */
[C---:B------:R-:W-:Y:S02]  /*14b00*/  IMAD R13, R0.reuse, 0x4, R15 ;  /* 0x00000004000d7824 */ /* 0x040fe400078e020f */
[----:B------:R1:W-:Y:S02]  /*14b10*/  @P3 STG.E desc[UR14][R4.64], R39 ;  /* 0x0000002704003986 */ /* 0x0003e4000c10190e */
[----:B------:R-:W-:Y:S02]  /*14b20*/  IMAD R17, R0, 0x4, R13 ;  /* 0x0000000400117824 */ /* 0x000fe400078e020d */
[----:B------:R2:W-:Y:S04]  /*14b30*/  @P2 STG.E desc[UR14][R6.64], R35 ;  /* 0x0000002306002986 */ /* 0x0005e8000c10190e */
[----:B------:R3:W-:Y:S01]  /*14b40*/  @P1 STG.E desc[UR14][R8.64], R43 ;  /* 0x0000002b08001986 */ /* 0x0007e2000c10190e */
[----:B-1----:R-:W-:-:S02]  /*14b50*/  LEA R4, P1, R15, R73, 0x2 ;  /* 0x000000490f047211 */ /* 0x002fc400078210ff */
[-C--:B------:R-:W-:Y:S02]  /*14b60*/  LEA R2, P6, R11, R73.reuse, 0x2 ;  /* 0x000000490b027211 */ /* 0x080fe400078c10ff */
[-C--:B------:R-:W-:Y:S02]  /*14b70*/  LEA.HI.X.SX32 R5, R15, R72.reuse, 0x2, P1 ;  /* 0x000000480f057211 */ /* 0x080fe400008f16ff */
[----:B--2---:R-:W-:Y:S02]  /*14b80*/  LEA R6, P1, R17, R73, 0x2 ;  /* 0x0000004911067211 */ /* 0x004fe400078210ff */
[-C--:B------:R-:W-:Y:S01]  /*14b90*/  ISETP.LT.AND P4, PT, R18, R115.reuse, !P0 ;  /* 0x000000731200720c */ /* 0x080fe20004781270 */
[----:B------:R-:W-:Y:S01]  /*14ba0*/  IMAD R19, R0, 0x4, R17 ;  /* 0x0000000400137824 */ /* 0x000fe200078e0211 */
[----:B---3--:R-:W-:Y:S02]  /*14bb0*/  ISETP.LT.AND P3, PT, R12, R115, !P0 ;  /* 0x000000730c00720c */ /* 0x008fe40004761270 */
[----:B------:R-:W-:-:S02]  /*14bc0*/  LEA.HI.X.SX32 R3, R11, R72, 0x2, P6 ;  /* 0x000000480b037211 */ /* 0x000fc400030f16ff */
[----:B------:R-:W-:Y:S02]  /*14bd0*/  LEA.HI.X.SX32 R7, R17, R72, 0x2, P1 ;  /* 0x0000004811077211 */ /* 0x000fe400008f16ff */
[----:B------:R-:W-:Y:S02]  /*14be0*/  ISETP.LT.AND P2, PT, R10, R115, !P0 ;  /* 0x000000730a00720c */ /* 0x000fe40004741270 */
[----:B------:R-:W-:-:S04]  /*14bf0*/  LEA R10, P6, R13, R73, 0x2 ;  /* 0x000000490d0a7211 */ /* 0x000fc800078c10ff */
[-C--:B------:R-:W-:Y:S02]  /*14c00*/  LEA.HI.X.SX32 R11, R13, R72.reuse, 0x2, P6 ;  /* 0x000000480d0b7211 */ /* 0x080fe400030f16ff */
[CC--:B------:R-:W-:Y:S01]  /*14c10*/  LEA R12, P6, R19.reuse, R73.reuse, 0x2 ;  /* 0x00000049130c7211 */ /* 0x0c0fe200078c10ff */
[----:B------:R-:W-:Y:S01]  /*14c20*/  IMAD R0, R0, 0x4, R19 ;  /* 0x0000000400007824 */ /* 0x000fe200078e0213 */
[----:B------:R1:W-:Y:S02]  /*14c30*/  @P5 STG.E desc[UR14][R2.64], R47 ;  /* 0x0000002f02005986 */ /* 0x0003e4000c10190e */
[----:B------:R-:W-:Y:S02]  /*14c40*/  LEA.HI.X.SX32 R13, R19, R72, 0x2, P6 ;  /* 0x00000048130d7211 */ /* 0x000fe400030f16ff */
[----:B------:R1:W-:Y:S01]  /*14c50*/  @P4 STG.E desc[UR14][R4.64], R51 ;  /* 0x0000003304004986 */ /* 0x0003e2000c10190e */
[----:B------:R-:W-:-:S03]  /*14c60*/  LEA R8, P6, R0, R73, 0x2 ;  /* 0x0000004900087211 */ /* 0x000fc600078c10ff */
[----:B------:R1:W-:Y:S04]  /*14c70*/  @P3 STG.E desc[UR14][R10.64], R55 ;  /* 0x000000370a003986 */ /* 0x0003e8000c10190e */
[----:B------:R1:W-:Y:S01]  /*14c80*/  @P2 STG.E desc[UR14][R6.64], R59 ;  /* 0x0000003b06002986 */ /* 0x0003e2000c10190e */
[----:B------:R-:W-:Y:S02]  /*14c90*/  LEA.HI.X.SX32 R9, R0, R72, 0x2, P6 ;  /* 0x0000004800097211 */ /* 0x000fe400030f16ff */
[-C--:B----4-:R-:W-:Y:S02]  /*14ca0*/  ISETP.LT.AND P1, PT, R16, R115.reuse, !P0 ;  /* 0x000000731000720c */ /* 0x090fe40004721270 */
[----:B------:R-:W-:-:S11]  /*14cb0*/  ISETP.LT.AND P0, PT, R14, R115, !P0 ;  /* 0x000000730e00720c */ /* 0x000fd60004701270 */
[----:B------:R1:W-:Y:S02]  /*14cc0*/  @P1 STG.E desc[UR14][R12.64], R63 ;  /* 0x0000003f0c001986 */ /* 0x0003e4000c10190e */
[----:B------:R-:W-:Y:S05]  /*14cd0*/  @!P0 EXIT ;  /* 0x000000000000894d */ /* 0x000fea0003800000 */
[----:B------:R-:W-:Y:S01]  /*14ce0*/  STG.E desc[UR14][R8.64], R67 ;  /* 0x0000004308007986 */ /* 0x000fe2000c10190e */
[----:B------:R-:W-:Y:S05]  /*14cf0*/  EXIT ;  /* 0x000000000000794d */ /* 0x000fea0003800000 */
.L_x_3:
[----:B------:R-:W-:-:S00]  /*14d00*/  BRA `(.L_x_3) ;  /* 0xfffffffc00fc7947 */ /* 0x000fc0000383ffff */
[----:B------:R-:W-:-:S00]  /*14d10*/  NOP ;  /* 0x0000000000007918 */ /* 0x000fc00000000000 */
        /* <DEDUP_REMOVED lines=14> */
.L_x_4:


//--------------------- .nv.shared.matmul_kernel  --------------------------
	.section	.nv.shared.matmul_kernel,"aw",@nobits
	.sectionflags	@""
	.align	16
	.zero		1024


//--------------------- .nv.shared.reserved.0     --------------------------
	.section	.nv.shared.reserved.0,"aw",@nobits
	.weak		__nv_reservedSMEM_offset_0_alias
	.size		__nv_reservedSMEM_offset_0_alias, 0, 64
	.other		__nv_reservedSMEM_offset_0_alias,@"STO_CUDA_RESERVED_SHARED STV_DEFAULT"
__nv_reservedSMEM_offset_0_alias:
	.zero		0
	.zero		64


//--------------------- .nv.constant0.matmul_kernel --------------------------
	.section	.nv.constant0.matmul_kernel,"a",@progbits
	.sectionflags	@""
	.align	4
.nv.constant0.matmul_kernel:
	.zero		976


//--------------------- SYMBOLS --------------------------

	.type		.nv.reservedSmem.offset0,@object
	.size		.nv.reservedSmem.offset0,0x4
	.type		.nv.reservedSmem.cap,@object
	.size		.nv.reservedSmem.cap,0x4
